//
// Generated by NVIDIA NVVM Compiler
//
// Compiler Build ID: CL-36424714
// Cuda compilation tools, release 13.0, V13.0.88
// Based on NVVM 20.0.0
//

.version 9.0
.target sm_100
.address_size 64

	// .globl	_Z12cudaCoreGemmI13__nv_bfloat16S0_Li1ELi2ELi128EEvPKT_S3_fPT0_iii
// _ZZ12cudaCoreGemmI13__nv_bfloat16S0_Li1ELi2ELi128EEvPKT_S3_fPT0_iiiE5shmem has been demoted
// _ZZ12cudaCoreGemmI13__nv_bfloat16S0_Li2ELi2ELi128EEvPKT_S3_fPT0_iiiE5shmem has been demoted
// _ZZ12cudaCoreGemmI13__nv_bfloat16S0_Li3ELi2ELi128EEvPKT_S3_fPT0_iiiE5shmem has been demoted
// _ZZ12cudaCoreGemmI13__nv_bfloat16S0_Li4ELi2ELi128EEvPKT_S3_fPT0_iiiE5shmem has been demoted
// _ZZ12cudaCoreGemmI13__nv_bfloat16S0_Li5ELi2ELi128EEvPKT_S3_fPT0_iiiE5shmem has been demoted
// _ZZ12cudaCoreGemmI13__nv_bfloat16S0_Li6ELi2ELi128EEvPKT_S3_fPT0_iiiE5shmem has been demoted
// _ZZ12cudaCoreGemmI13__nv_bfloat16S0_Li7ELi2ELi128EEvPKT_S3_fPT0_iiiE5shmem has been demoted
// _ZZ12cudaCoreGemmI13__nv_bfloat16S0_Li8ELi2ELi128EEvPKT_S3_fPT0_iiiE5shmem has been demoted
// _ZZ12cudaCoreGemmI13__nv_bfloat16S0_Li9ELi2ELi128EEvPKT_S3_fPT0_iiiE5shmem has been demoted
// _ZZ12cudaCoreGemmI13__nv_bfloat16S0_Li10ELi2ELi128EEvPKT_S3_fPT0_iiiE5shmem has been demoted
// _ZZ12cudaCoreGemmI13__nv_bfloat16S0_Li11ELi2ELi128EEvPKT_S3_fPT0_iiiE5shmem has been demoted
// _ZZ12cudaCoreGemmI13__nv_bfloat16S0_Li12ELi2ELi128EEvPKT_S3_fPT0_iiiE5shmem has been demoted
// _ZZ12cudaCoreGemmI13__nv_bfloat16S0_Li13ELi2ELi128EEvPKT_S3_fPT0_iiiE5shmem has been demoted
// _ZZ12cudaCoreGemmI13__nv_bfloat16S0_Li14ELi2ELi128EEvPKT_S3_fPT0_iiiE5shmem has been demoted
// _ZZ12cudaCoreGemmI13__nv_bfloat16S0_Li15ELi2ELi128EEvPKT_S3_fPT0_iiiE5shmem has been demoted
// _ZZ12cudaCoreGemmI13__nv_bfloat16S0_Li16ELi2ELi128EEvPKT_S3_fPT0_iiiE5shmem has been demoted
.global .align 1 .b8 _ZN34_INTERNAL_8272d7f5_4_k_cu_97b1c5344cuda3std3__45__cpo5beginE[1];
.global .align 1 .b8 _ZN34_INTERNAL_8272d7f5_4_k_cu_97b1c5344cuda3std3__45__cpo3endE[1];
.global .align 1 .b8 _ZN34_INTERNAL_8272d7f5_4_k_cu_97b1c5344cuda3std3__45__cpo6cbeginE[1];
.global .align 1 .b8 _ZN34_INTERNAL_8272d7f5_4_k_cu_97b1c5344cuda3std3__45__cpo4cendE[1];
.global .align 1 .b8 _ZN34_INTERNAL_8272d7f5_4_k_cu_97b1c5344cuda3std3__45__cpo6rbeginE[1];
.global .align 1 .b8 _ZN34_INTERNAL_8272d7f5_4_k_cu_97b1c5344cuda3std3__45__cpo4rendE[1];
.global .align 1 .b8 _ZN34_INTERNAL_8272d7f5_4_k_cu_97b1c5344cuda3std3__45__cpo7crbeginE[1];
.global .align 1 .b8 _ZN34_INTERNAL_8272d7f5_4_k_cu_97b1c5344cuda3std3__45__cpo5crendE[1];
.global .align 1 .b8 _ZN34_INTERNAL_8272d7f5_4_k_cu_97b1c5344cuda3std3__436_GLOBAL__N__8272d7f5_4_k_cu_97b1c5346ignoreE[1];
.global .align 1 .b8 _ZN34_INTERNAL_8272d7f5_4_k_cu_97b1c5344cuda3std3__419piecewise_constructE[1];
.global .align 1 .b8 _ZN34_INTERNAL_8272d7f5_4_k_cu_97b1c5344cuda3std3__48in_placeE[1];
.global .align 1 .b8 _ZN34_INTERNAL_8272d7f5_4_k_cu_97b1c5344cuda3std3__420unreachable_sentinelE[1];
.global .align 1 .b8 _ZN34_INTERNAL_8272d7f5_4_k_cu_97b1c5344cuda3std3__47nulloptE[1];
.global .align 1 .b8 _ZN34_INTERNAL_8272d7f5_4_k_cu_97b1c5344cuda3std3__48unexpectE[1];
.global .align 1 .b8 _ZN34_INTERNAL_8272d7f5_4_k_cu_97b1c5344cuda3std6ranges3__45__cpo4swapE[1];
.global .align 1 .b8 _ZN34_INTERNAL_8272d7f5_4_k_cu_97b1c5344cuda3std6ranges3__45__cpo9iter_moveE[1];
.global .align 1 .b8 _ZN34_INTERNAL_8272d7f5_4_k_cu_97b1c5344cuda3std6ranges3__45__cpo5beginE[1];
.global .align 1 .b8 _ZN34_INTERNAL_8272d7f5_4_k_cu_97b1c5344cuda3std6ranges3__45__cpo3endE[1];
.global .align 1 .b8 _ZN34_INTERNAL_8272d7f5_4_k_cu_97b1c5344cuda3std6ranges3__45__cpo6cbeginE[1];
.global .align 1 .b8 _ZN34_INTERNAL_8272d7f5_4_k_cu_97b1c5344cuda3std6ranges3__45__cpo4cendE[1];
.global .align 1 .b8 _ZN34_INTERNAL_8272d7f5_4_k_cu_97b1c5344cuda3std6ranges3__45__cpo7advanceE[1];
.global .align 1 .b8 _ZN34_INTERNAL_8272d7f5_4_k_cu_97b1c5344cuda3std6ranges3__45__cpo9iter_swapE[1];
.global .align 1 .b8 _ZN34_INTERNAL_8272d7f5_4_k_cu_97b1c5344cuda3std6ranges3__45__cpo4nextE[1];
.global .align 1 .b8 _ZN34_INTERNAL_8272d7f5_4_k_cu_97b1c5344cuda3std6ranges3__45__cpo4prevE[1];
.global .align 1 .b8 _ZN34_INTERNAL_8272d7f5_4_k_cu_97b1c5344cuda3std6ranges3__45__cpo4dataE[1];
.global .align 1 .b8 _ZN34_INTERNAL_8272d7f5_4_k_cu_97b1c5344cuda3std6ranges3__45__cpo5cdataE[1];
.global .align 1 .b8 _ZN34_INTERNAL_8272d7f5_4_k_cu_97b1c5344cuda3std6ranges3__45__cpo4sizeE[1];
.global .align 1 .b8 _ZN34_INTERNAL_8272d7f5_4_k_cu_97b1c5344cuda3std6ranges3__45__cpo5ssizeE[1];
.global .align 1 .b8 _ZN34_INTERNAL_8272d7f5_4_k_cu_97b1c5344cuda3std6ranges3__45__cpo8distanceE[1];
.global .align 1 .b8 _ZN34_INTERNAL_8272d7f5_4_k_cu_97b1c5346thrust24THRUST_300001_SM_1000_NS6system6detail10sequential3seqE[1];
.global .align 1 .b8 _ZN34_INTERNAL_8272d7f5_4_k_cu_97b1c5346thrust24THRUST_300001_SM_1000_NS12placeholders2_1E[1];
.global .align 1 .b8 _ZN34_INTERNAL_8272d7f5_4_k_cu_97b1c5346thrust24THRUST_300001_SM_1000_NS12placeholders2_2E[1];
.global .align 1 .b8 _ZN34_INTERNAL_8272d7f5_4_k_cu_97b1c5346thrust24THRUST_300001_SM_1000_NS12placeholders2_3E[1];
.global .align 1 .b8 _ZN34_INTERNAL_8272d7f5_4_k_cu_97b1c5346thrust24THRUST_300001_SM_1000_NS12placeholders2_4E[1];
.global .align 1 .b8 _ZN34_INTERNAL_8272d7f5_4_k_cu_97b1c5346thrust24THRUST_300001_SM_1000_NS12placeholders2_5E[1];
.global .align 1 .b8 _ZN34_INTERNAL_8272d7f5_4_k_cu_97b1c5346thrust24THRUST_300001_SM_1000_NS12placeholders2_6E[1];
.global .align 1 .b8 _ZN34_INTERNAL_8272d7f5_4_k_cu_97b1c5346thrust24THRUST_300001_SM_1000_NS12placeholders2_7E[1];
.global .align 1 .b8 _ZN34_INTERNAL_8272d7f5_4_k_cu_97b1c5346thrust24THRUST_300001_SM_1000_NS12placeholders2_8E[1];
.global .align 1 .b8 _ZN34_INTERNAL_8272d7f5_4_k_cu_97b1c5346thrust24THRUST_300001_SM_1000_NS12placeholders2_9E[1];
.global .align 1 .b8 _ZN34_INTERNAL_8272d7f5_4_k_cu_97b1c5346thrust24THRUST_300001_SM_1000_NS12placeholders3_10E[1];

.visible .entry _Z12cudaCoreGemmI13__nv_bfloat16S0_Li1ELi2ELi128EEvPKT_S3_fPT0_iii(
	.param .u64 .ptr .align 1 _Z12cudaCoreGemmI13__nv_bfloat16S0_Li1ELi2ELi128EEvPKT_S3_fPT0_iii_param_0,
	.param .u64 .ptr .align 1 _Z12cudaCoreGemmI13__nv_bfloat16S0_Li1ELi2ELi128EEvPKT_S3_fPT0_iii_param_1,
	.param .f32 _Z12cudaCoreGemmI13__nv_bfloat16S0_Li1ELi2ELi128EEvPKT_S3_fPT0_iii_param_2,
	.param .u64 .ptr .align 1 _Z12cudaCoreGemmI13__nv_bfloat16S0_Li1ELi2ELi128EEvPKT_S3_fPT0_iii_param_3,
	.param .u32 _Z12cudaCoreGemmI13__nv_bfloat16S0_Li1ELi2ELi128EEvPKT_S3_fPT0_iii_param_4,
	.param .u32 _Z12cudaCoreGemmI13__nv_bfloat16S0_Li1ELi2ELi128EEvPKT_S3_fPT0_iii_param_5,
	.param .u32 _Z12cudaCoreGemmI13__nv_bfloat16S0_Li1ELi2ELi128EEvPKT_S3_fPT0_iii_param_6
)
{
	.reg .pred 	%p<9>;
	.reg .b16 	%rs<122>;
	.reg .b32 	%r<127>;
	.reg .b32 	%f<262>;
	.reg .b64 	%rd<46>;
	// demoted variable
	.shared .align 4 .b8 _ZZ12cudaCoreGemmI13__nv_bfloat16S0_Li1ELi2ELi128EEvPKT_S3_fPT0_iiiE5shmem[32];
	ld.param.u64 	%rd20, [_Z12cudaCoreGemmI13__nv_bfloat16S0_Li1ELi2ELi128EEvPKT_S3_fPT0_iii_param_0];
	ld.param.u64 	%rd21, [_Z12cudaCoreGemmI13__nv_bfloat16S0_Li1ELi2ELi128EEvPKT_S3_fPT0_iii_param_1];
	ld.param.f32 	%f15, [_Z12cudaCoreGemmI13__nv_bfloat16S0_Li1ELi2ELi128EEvPKT_S3_fPT0_iii_param_2];
	ld.param.u32 	%r16, [_Z12cudaCoreGemmI13__nv_bfloat16S0_Li1ELi2ELi128EEvPKT_S3_fPT0_iii_param_5];
	ld.param.u32 	%r15, [_Z12cudaCoreGemmI13__nv_bfloat16S0_Li1ELi2ELi128EEvPKT_S3_fPT0_iii_param_6];
	cvta.to.global.u64 	%rd1, %rd21;
	cvta.to.global.u64 	%rd2, %rd20;
	mov.u32 	%r1, %tid.x;
	mov.u32 	%r17, %ctaid.y;
	shl.b32 	%r18, %r17, 1;
	mov.u32 	%r19, %ctaid.x;
	mul.lo.s32 	%r20, %r15, %r19;
	cvt.s64.s32 	%rd3, %r20;
	mul.lo.s32 	%r21, %r15, %r18;
	cvt.s64.s32 	%rd4, %r21;
	mad.lo.s32 	%r2, %r16, %r19, %r18;
	shl.b32 	%r125, %r1, 3;
	setp.ge.s32 	%p1, %r125, %r15;
	mov.f32 	%f260, 0f00000000;
	mov.f32 	%f261, %f260;
	@%p1 bra 	$L__BB0_7;
	not.b32 	%r22, %r125;
	add.s32 	%r4, %r15, %r22;
	and.b32  	%r23, %r4, 3072;
	setp.eq.s32 	%p2, %r23, 3072;
	mov.f32 	%f260, 0f00000000;
	@%p2 bra 	$L__BB0_4;
	mul.wide.u32 	%rd22, %r1, 16;
	shl.b64 	%rd23, %rd3, 1;
	add.s64 	%rd24, %rd22, %rd23;
	add.s64 	%rd43, %rd2, %rd24;
	mul.wide.u32 	%rd6, %r15, 2;
	shl.b64 	%rd25, %rd4, 1;
	add.s64 	%rd26, %rd22, %rd25;
	add.s64 	%rd42, %rd1, %rd26;
	shr.u32 	%r24, %r4, 10;
	add.s32 	%r25, %r24, 1;
	and.b32  	%r26, %r25, 3;
	neg.s32 	%r123, %r26;
	mov.f32 	%f260, 0f00000000;
	mov.f32 	%f261, %f260;
$L__BB0_3:
	.pragma "nounroll";
	ld.global.nc.v4.u32 	{%r27, %r28, %r29, %r30}, [%rd42];
	mov.b32 	{%rs1, %rs2}, %r27;
	// begin inline asm
	{ cvt.f32.bf16 %f19, %rs1;}

	// end inline asm
	// begin inline asm
	{ cvt.f32.bf16 %f20, %rs2;}

	// end inline asm
	mov.b32 	{%rs3, %rs4}, %r28;
	// begin inline asm
	{ cvt.f32.bf16 %f21, %rs3;}

	// end inline asm
	// begin inline asm
	{ cvt.f32.bf16 %f22, %rs4;}

	// end inline asm
	mov.b32 	{%rs5, %rs6}, %r29;
	// begin inline asm
	{ cvt.f32.bf16 %f23, %rs5;}

	// end inline asm
	// begin inline asm
	{ cvt.f32.bf16 %f24, %rs6;}

	// end inline asm
	mov.b32 	{%rs7, %rs8}, %r30;
	// begin inline asm
	{ cvt.f32.bf16 %f25, %rs7;}

	// end inline asm
	// begin inline asm
	{ cvt.f32.bf16 %f26, %rs8;}

	// end inline asm
	add.s64 	%rd27, %rd42, %rd6;
	ld.global.nc.v4.u32 	{%r31, %r32, %r33, %r34}, [%rd27];
	mov.b32 	{%rs9, %rs10}, %r31;
	// begin inline asm
	{ cvt.f32.bf16 %f27, %rs9;}

	// end inline asm
	// begin inline asm
	{ cvt.f32.bf16 %f28, %rs10;}

	// end inline asm
	mov.b32 	{%rs11, %rs12}, %r32;
	// begin inline asm
	{ cvt.f32.bf16 %f29, %rs11;}

	// end inline asm
	// begin inline asm
	{ cvt.f32.bf16 %f30, %rs12;}

	// end inline asm
	mov.b32 	{%rs13, %rs14}, %r33;
	// begin inline asm
	{ cvt.f32.bf16 %f31, %rs13;}

	// end inline asm
	// begin inline asm
	{ cvt.f32.bf16 %f32, %rs14;}

	// end inline asm
	mov.b32 	{%rs15, %rs16}, %r34;
	// begin inline asm
	{ cvt.f32.bf16 %f33, %rs15;}

	// end inline asm
	// begin inline asm
	{ cvt.f32.bf16 %f34, %rs16;}

	// end inline asm
	ld.global.nc.v4.u32 	{%r35, %r36, %r37, %r38}, [%rd43];
	mov.b32 	{%rs17, %rs18}, %r35;
	// begin inline asm
	{ cvt.f32.bf16 %f35, %rs17;}

	// end inline asm
	// begin inline asm
	{ cvt.f32.bf16 %f36, %rs18;}

	// end inline asm
	mov.b32 	{%rs19, %rs20}, %r36;
	// begin inline asm
	{ cvt.f32.bf16 %f37, %rs19;}

	// end inline asm
	// begin inline asm
	{ cvt.f32.bf16 %f38, %rs20;}

	// end inline asm
	mov.b32 	{%rs21, %rs22}, %r37;
	// begin inline asm
	{ cvt.f32.bf16 %f39, %rs21;}

	// end inline asm
	// begin inline asm
	{ cvt.f32.bf16 %f40, %rs22;}

	// end inline asm
	mov.b32 	{%rs23, %rs24}, %r38;
	// begin inline asm
	{ cvt.f32.bf16 %f41, %rs23;}

	// end inline asm
	// begin inline asm
	{ cvt.f32.bf16 %f42, %rs24;}

	// end inline asm
	fma.rn.f32 	%f43, %f35, %f19, %f261;
	fma.rn.f32 	%f44, %f36, %f20, %f43;
	fma.rn.f32 	%f45, %f37, %f21, %f44;
	fma.rn.f32 	%f46, %f38, %f22, %f45;
	fma.rn.f32 	%f47, %f39, %f23, %f46;
	fma.rn.f32 	%f48, %f40, %f24, %f47;
	fma.rn.f32 	%f49, %f41, %f25, %f48;
	fma.rn.f32 	%f261, %f42, %f26, %f49;
	fma.rn.f32 	%f50, %f35, %f27, %f260;
	fma.rn.f32 	%f51, %f36, %f28, %f50;
	fma.rn.f32 	%f52, %f37, %f29, %f51;
	fma.rn.f32 	%f53, %f38, %f30, %f52;
	fma.rn.f32 	%f54, %f39, %f31, %f53;
	fma.rn.f32 	%f55, %f40, %f32, %f54;
	fma.rn.f32 	%f56, %f41, %f33, %f55;
	fma.rn.f32 	%f260, %f42, %f34, %f56;
	add.s32 	%r125, %r125, 1024;
	add.s64 	%rd43, %rd43, 2048;
	add.s64 	%rd42, %rd42, 2048;
	add.s32 	%r123, %r123, 1;
	setp.ne.s32 	%p3, %r123, 0;
	@%p3 bra 	$L__BB0_3;
$L__BB0_4:
	setp.lt.u32 	%p4, %r4, 3072;
	@%p4 bra 	$L__BB0_7;
	cvt.u64.u32 	%rd28, %r125;
	add.s64 	%rd29, %rd4, %rd28;
	shl.b64 	%rd30, %rd29, 1;
	add.s64 	%rd45, %rd1, %rd30;
	mul.wide.u32 	%rd13, %r15, 2;
	add.s64 	%rd31, %rd3, %rd28;
	shl.b64 	%rd32, %rd31, 1;
	add.s64 	%rd33, %rd32, %rd2;
	add.s64 	%rd44, %rd33, 4096;
$L__BB0_6:
	ld.global.nc.v4.u32 	{%r39, %r40, %r41, %r42}, [%rd45];
	mov.b32 	{%rs25, %rs26}, %r39;
	// begin inline asm
	{ cvt.f32.bf16 %f57, %rs25;}

	// end inline asm
	// begin inline asm
	{ cvt.f32.bf16 %f58, %rs26;}

	// end inline asm
	mov.b32 	{%rs27, %rs28}, %r40;
	// begin inline asm
	{ cvt.f32.bf16 %f59, %rs27;}

	// end inline asm
	// begin inline asm
	{ cvt.f32.bf16 %f60, %rs28;}

	// end inline asm
	mov.b32 	{%rs29, %rs30}, %r41;
	// begin inline asm
	{ cvt.f32.bf16 %f61, %rs29;}

	// end inline asm
	// begin inline asm
	{ cvt.f32.bf16 %f62, %rs30;}

	// end inline asm
	mov.b32 	{%rs31, %rs32}, %r42;
	// begin inline asm
	{ cvt.f32.bf16 %f63, %rs31;}

	// end inline asm
	// begin inline asm
	{ cvt.f32.bf16 %f64, %rs32;}

	// end inline asm
	add.s64 	%rd34, %rd45, %rd13;
	ld.global.nc.v4.u32 	{%r43, %r44, %r45, %r46}, [%rd34];
	mov.b32 	{%rs33, %rs34}, %r43;
	// begin inline asm
	{ cvt.f32.bf16 %f65, %rs33;}

	// end inline asm
	// begin inline asm
	{ cvt.f32.bf16 %f66, %rs34;}

	// end inline asm
	mov.b32 	{%rs35, %rs36}, %r44;
	// begin inline asm
	{ cvt.f32.bf16 %f67, %rs35;}

	// end inline asm
	// begin inline asm
	{ cvt.f32.bf16 %f68, %rs36;}

	// end inline asm
	mov.b32 	{%rs37, %rs38}, %r45;
	// begin inline asm
	{ cvt.f32.bf16 %f69, %rs37;}

	// end inline asm
	// begin inline asm
	{ cvt.f32.bf16 %f70, %rs38;}

	// end inline asm
	mov.b32 	{%rs39, %rs40}, %r46;
	// begin inline asm
	{ cvt.f32.bf16 %f71, %rs39;}

	// end inline asm
	// begin inline asm
	{ cvt.f32.bf16 %f72, %rs40;}

	// end inline asm
	ld.global.nc.v4.u32 	{%r47, %r48, %r49, %r50}, [%rd44+-4096];
	mov.b32 	{%rs41, %rs42}, %r47;
	// begin inline asm
	{ cvt.f32.bf16 %f73, %rs41;}

	// end inline asm
	// begin inline asm
	{ cvt.f32.bf16 %f74, %rs42;}

	// end inline asm
	mov.b32 	{%rs43, %rs44}, %r48;
	// begin inline asm
	{ cvt.f32.bf16 %f75, %rs43;}

	// end inline asm
	// begin inline asm
	{ cvt.f32.bf16 %f76, %rs44;}

	// end inline asm
	mov.b32 	{%rs45, %rs46}, %r49;
	// begin inline asm
	{ cvt.f32.bf16 %f77, %rs45;}

	// end inline asm
	// begin inline asm
	{ cvt.f32.bf16 %f78, %rs46;}

	// end inline asm
	mov.b32 	{%rs47, %rs48}, %r50;
	// begin inline asm
	{ cvt.f32.bf16 %f79, %rs47;}

	// end inline asm
	// begin inline asm
	{ cvt.f32.bf16 %f80, %rs48;}

	// end inline asm
	fma.rn.f32 	%f153, %f73, %f57, %f261;
	fma.rn.f32 	%f154, %f74, %f58, %f153;
	fma.rn.f32 	%f155, %f75, %f59, %f154;
	fma.rn.f32 	%f156, %f76, %f60, %f155;
	fma.rn.f32 	%f157, %f77, %f61, %f156;
	fma.rn.f32 	%f158, %f78, %f62, %f157;
	fma.rn.f32 	%f159, %f79, %f63, %f158;
	fma.rn.f32 	%f160, %f80, %f64, %f159;
	fma.rn.f32 	%f161, %f73, %f65, %f260;
	fma.rn.f32 	%f162, %f74, %f66, %f161;
	fma.rn.f32 	%f163, %f75, %f67, %f162;
	fma.rn.f32 	%f164, %f76, %f68, %f163;
	fma.rn.f32 	%f165, %f77, %f69, %f164;
	fma.rn.f32 	%f166, %f78, %f70, %f165;
	fma.rn.f32 	%f167, %f79, %f71, %f166;
	fma.rn.f32 	%f168, %f80, %f72, %f167;
	ld.global.nc.v4.u32 	{%r51, %r52, %r53, %r54}, [%rd45+2048];
	mov.b32 	{%rs49, %rs50}, %r51;
	// begin inline asm
	{ cvt.f32.bf16 %f81, %rs49;}

	// end inline asm
	// begin inline asm
	{ cvt.f32.bf16 %f82, %rs50;}

	// end inline asm
	mov.b32 	{%rs51, %rs52}, %r52;
	// begin inline asm
	{ cvt.f32.bf16 %f83, %rs51;}

	// end inline asm
	// begin inline asm
	{ cvt.f32.bf16 %f84, %rs52;}

	// end inline asm
	mov.b32 	{%rs53, %rs54}, %r53;
	// begin inline asm
	{ cvt.f32.bf16 %f85, %rs53;}

	// end inline asm
	// begin inline asm
	{ cvt.f32.bf16 %f86, %rs54;}

	// end inline asm
	mov.b32 	{%rs55, %rs56}, %r54;
	// begin inline asm
	{ cvt.f32.bf16 %f87, %rs55;}

	// end inline asm
	// begin inline asm
	{ cvt.f32.bf16 %f88, %rs56;}

	// end inline asm
	ld.global.nc.v4.u32 	{%r55, %r56, %r57, %r58}, [%rd34+2048];
	mov.b32 	{%rs57, %rs58}, %r55;
	// begin inline asm
	{ cvt.f32.bf16 %f89, %rs57;}

	// end inline asm
	// begin inline asm
	{ cvt.f32.bf16 %f90, %rs58;}

	// end inline asm
	mov.b32 	{%rs59, %rs60}, %r56;
	// begin inline asm
	{ cvt.f32.bf16 %f91, %rs59;}

	// end inline asm
	// begin inline asm
	{ cvt.f32.bf16 %f92, %rs60;}

	// end inline asm
	mov.b32 	{%rs61, %rs62}, %r57;
	// begin inline asm
	{ cvt.f32.bf16 %f93, %rs61;}

	// end inline asm
	// begin inline asm
	{ cvt.f32.bf16 %f94, %rs62;}

	// end inline asm
	mov.b32 	{%rs63, %rs64}, %r58;
	// begin inline asm
	{ cvt.f32.bf16 %f95, %rs63;}

	// end inline asm
	// begin inline asm
	{ cvt.f32.bf16 %f96, %rs64;}

	// end inline asm
	ld.global.nc.v4.u32 	{%r59, %r60, %r61, %r62}, [%rd44+-2048];
	mov.b32 	{%rs65, %rs66}, %r59;
	// begin inline asm
	{ cvt.f32.bf16 %f97, %rs65;}

	// end inline asm
	// begin inline asm
	{ cvt.f32.bf16 %f98, %rs66;}

	// end inline asm
	mov.b32 	{%rs67, %rs68}, %r60;
	// begin inline asm
	{ cvt.f32.bf16 %f99, %rs67;}

	// end inline asm
	// begin inline asm
	{ cvt.f32.bf16 %f100, %rs68;}

	// end inline asm
	mov.b32 	{%rs69, %rs70}, %r61;
	// begin inline asm
	{ cvt.f32.bf16 %f101, %rs69;}

	// end inline asm
	// begin inline asm
	{ cvt.f32.bf16 %f102, %rs70;}

	// end inline asm
	mov.b32 	{%rs71, %rs72}, %r62;
	// begin inline asm
	{ cvt.f32.bf16 %f103, %rs71;}

	// end inline asm
	// begin inline asm
	{ cvt.f32.bf16 %f104, %rs72;}

	// end inline asm
	fma.rn.f32 	%f169, %f97, %f81, %f160;
	fma.rn.f32 	%f170, %f98, %f82, %f169;
	fma.rn.f32 	%f171, %f99, %f83, %f170;
	fma.rn.f32 	%f172, %f100, %f84, %f171;
	fma.rn.f32 	%f173, %f101, %f85, %f172;
	fma.rn.f32 	%f174, %f102, %f86, %f173;
	fma.rn.f32 	%f175, %f103, %f87, %f174;
	fma.rn.f32 	%f176, %f104, %f88, %f175;
	fma.rn.f32 	%f177, %f97, %f89, %f168;
	fma.rn.f32 	%f178, %f98, %f90, %f177;
	fma.rn.f32 	%f179, %f99, %f91, %f178;
	fma.rn.f32 	%f180, %f100, %f92, %f179;
	fma.rn.f32 	%f181, %f101, %f93, %f180;
	fma.rn.f32 	%f182, %f102, %f94, %f181;
	fma.rn.f32 	%f183, %f103, %f95, %f182;
	fma.rn.f32 	%f184, %f104, %f96, %f183;
	ld.global.nc.v4.u32 	{%r63, %r64, %r65, %r66}, [%rd45+4096];
	mov.b32 	{%rs73, %rs74}, %r63;
	// begin inline asm
	{ cvt.f32.bf16 %f105, %rs73;}

	// end inline asm
	// begin inline asm
	{ cvt.f32.bf16 %f106, %rs74;}

	// end inline asm
	mov.b32 	{%rs75, %rs76}, %r64;
	// begin inline asm
	{ cvt.f32.bf16 %f107, %rs75;}

	// end inline asm
	// begin inline asm
	{ cvt.f32.bf16 %f108, %rs76;}

	// end inline asm
	mov.b32 	{%rs77, %rs78}, %r65;
	// begin inline asm
	{ cvt.f32.bf16 %f109, %rs77;}

	// end inline asm
	// begin inline asm
	{ cvt.f32.bf16 %f110, %rs78;}

	// end inline asm
	mov.b32 	{%rs79, %rs80}, %r66;
	// begin inline asm
	{ cvt.f32.bf16 %f111, %rs79;}

	// end inline asm
	// begin inline asm
	{ cvt.f32.bf16 %f112, %rs80;}

	// end inline asm
	ld.global.nc.v4.u32 	{%r67, %r68, %r69, %r70}, [%rd34+4096];
	mov.b32 	{%rs81, %rs82}, %r67;
	// begin inline asm
	{ cvt.f32.bf16 %f113, %rs81;}

	// end inline asm
	// begin inline asm
	{ cvt.f32.bf16 %f114, %rs82;}

	// end inline asm
	mov.b32 	{%rs83, %rs84}, %r68;
	// begin inline asm
	{ cvt.f32.bf16 %f115, %rs83;}

	// end inline asm
	// begin inline asm
	{ cvt.f32.bf16 %f116, %rs84;}

	// end inline asm
	mov.b32 	{%rs85, %rs86}, %r69;
	// begin inline asm
	{ cvt.f32.bf16 %f117, %rs85;}

	// end inline asm
	// begin inline asm
	{ cvt.f32.bf16 %f118, %rs86;}

	// end inline asm
	mov.b32 	{%rs87, %rs88}, %r70;
	// begin inline asm
	{ cvt.f32.bf16 %f119, %rs87;}

	// end inline asm
	// begin inline asm
	{ cvt.f32.bf16 %f120, %rs88;}

	// end inline asm
	ld.global.nc.v4.u32 	{%r71, %r72, %r73, %r74}, [%rd44];
	mov.b32 	{%rs89, %rs90}, %r71;
	// begin inline asm
	{ cvt.f32.bf16 %f121, %rs89;}

	// end inline asm
	// begin inline asm
	{ cvt.f32.bf16 %f122, %rs90;}

	// end inline asm
	mov.b32 	{%rs91, %rs92}, %r72;
	// begin inline asm
	{ cvt.f32.bf16 %f123, %rs91;}

	// end inline asm
	// begin inline asm
	{ cvt.f32.bf16 %f124, %rs92;}

	// end inline asm
	mov.b32 	{%rs93, %rs94}, %r73;
	// begin inline asm
	{ cvt.f32.bf16 %f125, %rs93;}

	// end inline asm
	// begin inline asm
	{ cvt.f32.bf16 %f126, %rs94;}

	// end inline asm
	mov.b32 	{%rs95, %rs96}, %r74;
	// begin inline asm
	{ cvt.f32.bf16 %f127, %rs95;}

	// end inline asm
	// begin inline asm
	{ cvt.f32.bf16 %f128, %rs96;}

	// end inline asm
	fma.rn.f32 	%f185, %f121, %f105, %f176;
	fma.rn.f32 	%f186, %f122, %f106, %f185;
	fma.rn.f32 	%f187, %f123, %f107, %f186;
	fma.rn.f32 	%f188, %f124, %f108, %f187;
	fma.rn.f32 	%f189, %f125, %f109, %f188;
	fma.rn.f32 	%f190, %f126, %f110, %f189;
	fma.rn.f32 	%f191, %f127, %f111, %f190;
	fma.rn.f32 	%f192, %f128, %f112, %f191;
	fma.rn.f32 	%f193, %f121, %f113, %f184;
	fma.rn.f32 	%f194, %f122, %f114, %f193;
	fma.rn.f32 	%f195, %f123, %f115, %f194;
	fma.rn.f32 	%f196, %f124, %f116, %f195;
	fma.rn.f32 	%f197, %f125, %f117, %f196;
	fma.rn.f32 	%f198, %f126, %f118, %f197;
	fma.rn.f32 	%f199, %f127, %f119, %f198;
	fma.rn.f32 	%f200, %f128, %f120, %f199;
	ld.global.nc.v4.u32 	{%r75, %r76, %r77, %r78}, [%rd45+6144];
	mov.b32 	{%rs97, %rs98}, %r75;
	// begin inline asm
	{ cvt.f32.bf16 %f129, %rs97;}

	// end inline asm
	// begin inline asm
	{ cvt.f32.bf16 %f130, %rs98;}

	// end inline asm
	mov.b32 	{%rs99, %rs100}, %r76;
	// begin inline asm
	{ cvt.f32.bf16 %f131, %rs99;}

	// end inline asm
	// begin inline asm
	{ cvt.f32.bf16 %f132, %rs100;}

	// end inline asm
	mov.b32 	{%rs101, %rs102}, %r77;
	// begin inline asm
	{ cvt.f32.bf16 %f133, %rs101;}

	// end inline asm
	// begin inline asm
	{ cvt.f32.bf16 %f134, %rs102;}

	// end inline asm
	mov.b32 	{%rs103, %rs104}, %r78;
	// begin inline asm
	{ cvt.f32.bf16 %f135, %rs103;}

	// end inline asm
	// begin inline asm
	{ cvt.f32.bf16 %f136, %rs104;}

	// end inline asm
	ld.global.nc.v4.u32 	{%r79, %r80, %r81, %r82}, [%rd34+6144];
	mov.b32 	{%rs105, %rs106}, %r79;
	// begin inline asm
	{ cvt.f32.bf16 %f137, %rs105;}

	// end inline asm
	// begin inline asm
	{ cvt.f32.bf16 %f138, %rs106;}

	// end inline asm
	mov.b32 	{%rs107, %rs108}, %r80;
	// begin inline asm
	{ cvt.f32.bf16 %f139, %rs107;}

	// end inline asm
	// begin inline asm
	{ cvt.f32.bf16 %f140, %rs108;}

	// end inline asm
	mov.b32 	{%rs109, %rs110}, %r81;
	// begin inline asm
	{ cvt.f32.bf16 %f141, %rs109;}

	// end inline asm
	// begin inline asm
	{ cvt.f32.bf16 %f142, %rs110;}

	// end inline asm
	mov.b32 	{%rs111, %rs112}, %r82;
	// begin inline asm
	{ cvt.f32.bf16 %f143, %rs111;}

	// end inline asm
	// begin inline asm
	{ cvt.f32.bf16 %f144, %rs112;}

	// end inline asm
	ld.global.nc.v4.u32 	{%r83, %r84, %r85, %r86}, [%rd44+2048];
	mov.b32 	{%rs113, %rs114}, %r83;
	// begin inline asm
	{ cvt.f32.bf16 %f145, %rs113;}

	// end inline asm
	// begin inline asm
	{ cvt.f32.bf16 %f146, %rs114;}

	// end inline asm
	mov.b32 	{%rs115, %rs116}, %r84;
	// begin inline asm
	{ cvt.f32.bf16 %f147, %rs115;}

	// end inline asm
	// begin inline asm
	{ cvt.f32.bf16 %f148, %rs116;}

	// end inline asm
	mov.b32 	{%rs117, %rs118}, %r85;
	// begin inline asm
	{ cvt.f32.bf16 %f149, %rs117;}

	// end inline asm
	// begin inline asm
	{ cvt.f32.bf16 %f150, %rs118;}

	// end inline asm
	mov.b32 	{%rs119, %rs120}, %r86;
	// begin inline asm
	{ cvt.f32.bf16 %f151, %rs119;}

	// end inline asm
	// begin inline asm
	{ cvt.f32.bf16 %f152, %rs120;}

	// end inline asm
	fma.rn.f32 	%f201, %f145, %f129, %f192;
	fma.rn.f32 	%f202, %f146, %f130, %f201;
	fma.rn.f32 	%f203, %f147, %f131, %f202;
	fma.rn.f32 	%f204, %f148, %f132, %f203;
	fma.rn.f32 	%f205, %f149, %f133, %f204;
	fma.rn.f32 	%f206, %f150, %f134, %f205;
	fma.rn.f32 	%f207, %f151, %f135, %f206;
	fma.rn.f32 	%f261, %f152, %f136, %f207;
	fma.rn.f32 	%f208, %f145, %f137, %f200;
	fma.rn.f32 	%f209, %f146, %f138, %f208;
	fma.rn.f32 	%f210, %f147, %f139, %f209;
	fma.rn.f32 	%f211, %f148, %f140, %f210;
	fma.rn.f32 	%f212, %f149, %f141, %f211;
	fma.rn.f32 	%f213, %f150, %f142, %f212;
	fma.rn.f32 	%f214, %f151, %f143, %f213;
	fma.rn.f32 	%f260, %f152, %f144, %f214;
	add.s32 	%r125, %r125, 4096;
	add.s64 	%rd45, %rd45, 8192;
	add.s64 	%rd44, %rd44, 8192;
	setp.lt.s32 	%p5, %r125, %r15;
	@%p5 bra 	$L__BB0_6;
$L__BB0_7:
	and.b32  	%r13, %r1, 31;
	setp.ne.s32 	%p6, %r13, 0;
	mov.b32 	%r87, 1;
	mov.b32 	%r100, 31;
	mov.b32 	%r101, -1;
	// begin inline asm
	{  .reg .f32 r0;  .reg .pred p;  shfl.sync.down.b32 r0|p, %f261, %r87, %r100, %r101;  @p add.f32 r0, r0, %f261;  mov.f32 %f215, r0;}
	// end inline asm
	mov.b32 	%r90, 2;
	// begin inline asm
	{  .reg .f32 r0;  .reg .pred p;  shfl.sync.down.b32 r0|p, %f215, %r90, %r100, %r101;  @p add.f32 r0, r0, %f215;  mov.f32 %f218, r0;}
	// end inline asm
	mov.b32 	%r93, 4;
	// begin inline asm
	{  .reg .f32 r0;  .reg .pred p;  shfl.sync.down.b32 r0|p, %f218, %r93, %r100, %r101;  @p add.f32 r0, r0, %f218;  mov.f32 %f221, r0;}
	// end inline asm
	mov.b32 	%r96, 8;
	// begin inline asm
	{  .reg .f32 r0;  .reg .pred p;  shfl.sync.down.b32 r0|p, %f221, %r96, %r100, %r101;  @p add.f32 r0, r0, %f221;  mov.f32 %f224, r0;}
	// end inline asm
	mov.b32 	%r99, 16;
	// begin inline asm
	{  .reg .f32 r0;  .reg .pred p;  shfl.sync.down.b32 r0|p, %f224, %r99, %r100, %r101;  @p add.f32 r0, r0, %f224;  mov.f32 %f227, r0;}
	// end inline asm
	shr.u32 	%r102, %r1, 2;
	and.b32  	%r103, %r102, 252;
	mov.u32 	%r104, _ZZ12cudaCoreGemmI13__nv_bfloat16S0_Li1ELi2ELi128EEvPKT_S3_fPT0_iiiE5shmem;
	add.s32 	%r14, %r104, %r103;
	@%p6 bra 	$L__BB0_9;
	st.shared.f32 	[%r14], %f227;
$L__BB0_9:
	setp.ne.s32 	%p7, %r13, 0;
	mov.b32 	%r105, 1;
	mov.b32 	%r118, 31;
	mov.b32 	%r119, -1;
	// begin inline asm
	{  .reg .f32 r0;  .reg .pred p;  shfl.sync.down.b32 r0|p, %f260, %r105, %r118, %r119;  @p add.f32 r0, r0, %f260;  mov.f32 %f230, r0;}
	// end inline asm
	mov.b32 	%r108, 2;
	// begin inline asm
	{  .reg .f32 r0;  .reg .pred p;  shfl.sync.down.b32 r0|p, %f230, %r108, %r118, %r119;  @p add.f32 r0, r0, %f230;  mov.f32 %f233, r0;}
	// end inline asm
	mov.b32 	%r111, 4;
	// begin inline asm
	{  .reg .f32 r0;  .reg .pred p;  shfl.sync.down.b32 r0|p, %f233, %r111, %r118, %r119;  @p add.f32 r0, r0, %f233;  mov.f32 %f236, r0;}
	// end inline asm
	mov.b32 	%r114, 8;
	// begin inline asm
	{  .reg .f32 r0;  .reg .pred p;  shfl.sync.down.b32 r0|p, %f236, %r114, %r118, %r119;  @p add.f32 r0, r0, %f236;  mov.f32 %f239, r0;}
	// end inline asm
	mov.b32 	%r117, 16;
	// begin inline asm
	{  .reg .f32 r0;  .reg .pred p;  shfl.sync.down.b32 r0|p, %f239, %r117, %r118, %r119;  @p add.f32 r0, r0, %f239;  mov.f32 %f242, r0;}
	// end inline asm
	@%p7 bra 	$L__BB0_11;
	st.shared.f32 	[%r14+4], %f242;
$L__BB0_11:
	bar.sync 	0;
	setp.gt.u32 	%p8, %r1, 1;
	@%p8 bra 	$L__BB0_13;
	ld.param.u64 	%rd41, [_Z12cudaCoreGemmI13__nv_bfloat16S0_Li1ELi2ELi128EEvPKT_S3_fPT0_iii_param_3];
	shl.b32 	%r120, %r1, 2;
	add.s32 	%r122, %r104, %r120;
	ld.shared.f32 	%f246, [%r122];
	add.f32 	%f247, %f246, 0f00000000;
	ld.shared.f32 	%f248, [%r122+8];
	add.f32 	%f249, %f247, %f248;
	ld.shared.f32 	%f250, [%r122+16];
	add.f32 	%f251, %f249, %f250;
	ld.shared.f32 	%f252, [%r122+24];
	add.f32 	%f253, %f251, %f252;
	mul.f32 	%f245, %f15, %f253;
	// begin inline asm
	{  cvt.rn.bf16.f32 %rs121, %f245;}

	// end inline asm
	cvt.u64.u32 	%rd35, %r1;
	cvt.s64.s32 	%rd36, %r2;
	add.s64 	%rd37, %rd35, %rd36;
	cvta.to.global.u64 	%rd38, %rd41;
	shl.b64 	%rd39, %rd37, 1;
	add.s64 	%rd40, %rd38, %rd39;
	st.global.u16 	[%rd40], %rs121;
$L__BB0_13:
	ret;

}
	// .globl	_Z12cudaCoreGemmI13__nv_bfloat16S0_Li2ELi2ELi128EEvPKT_S3_fPT0_iii
.visible .entry _Z12cudaCoreGemmI13__nv_bfloat16S0_Li2ELi2ELi128EEvPKT_S3_fPT0_iii(
	.param .u64 .ptr .align 1 _Z12cudaCoreGemmI13__nv_bfloat16S0_Li2ELi2ELi128EEvPKT_S3_fPT0_iii_param_0,
	.param .u64 .ptr .align 1 _Z12cudaCoreGemmI13__nv_bfloat16S0_Li2ELi2ELi128EEvPKT_S3_fPT0_iii_param_1,
	.param .f32 _Z12cudaCoreGemmI13__nv_bfloat16S0_Li2ELi2ELi128EEvPKT_S3_fPT0_iii_param_2,
	.param .u64 .ptr .align 1 _Z12cudaCoreGemmI13__nv_bfloat16S0_Li2ELi2ELi128EEvPKT_S3_fPT0_iii_param_3,
	.param .u32 _Z12cudaCoreGemmI13__nv_bfloat16S0_Li2ELi2ELi128EEvPKT_S3_fPT0_iii_param_4,
	.param .u32 _Z12cudaCoreGemmI13__nv_bfloat16S0_Li2ELi2ELi128EEvPKT_S3_fPT0_iii_param_5,
	.param .u32 _Z12cudaCoreGemmI13__nv_bfloat16S0_Li2ELi2ELi128EEvPKT_S3_fPT0_iii_param_6
)
{
	.reg .pred 	%p<10>;
	.reg .b16 	%rs<98>;
	.reg .b32 	%r<152>;
	.reg .b32 	%f<294>;
	.reg .b64 	%rd<50>;
	// demoted variable
	.shared .align 4 .b8 _ZZ12cudaCoreGemmI13__nv_bfloat16S0_Li2ELi2ELi128EEvPKT_S3_fPT0_iiiE5shmem[64];
	ld.param.u32 	%r11, [_Z12cudaCoreGemmI13__nv_bfloat16S0_Li2ELi2ELi128EEvPKT_S3_fPT0_iii_param_6];
	mov.u32 	%r1, %tid.x;
	shl.b32 	%r151, %r1, 3;
	setp.ge.s32 	%p1, %r151, %r11;
	mov.f32 	%f290, 0f00000000;
	mov.f32 	%f291, %f290;
	mov.f32 	%f292, %f290;
	mov.f32 	%f293, %f290;
	@%p1 bra 	$L__BB1_6;
	not.b32 	%r12, %r151;
	add.s32 	%r3, %r11, %r12;
	and.b32  	%r13, %r3, 1024;
	setp.ne.s32 	%p2, %r13, 0;
	mov.f32 	%f290, 0f00000000;
	@%p2 bra 	$L__BB1_3;
	ld.param.u64 	%rd45, [_Z12cudaCoreGemmI13__nv_bfloat16S0_Li2ELi2ELi128EEvPKT_S3_fPT0_iii_param_1];
	ld.param.u64 	%rd43, [_Z12cudaCoreGemmI13__nv_bfloat16S0_Li2ELi2ELi128EEvPKT_S3_fPT0_iii_param_0];
	cvt.u64.u32 	%rd10, %r151;
	mov.u32 	%r14, %ctaid.y;
	mul.lo.s32 	%r15, %r14, %r11;
	shl.b32 	%r16, %r15, 1;
	cvt.s64.s32 	%rd11, %r16;
	add.s64 	%rd12, %rd10, %rd11;
	cvta.to.global.u64 	%rd13, %rd45;
	shl.b64 	%rd14, %rd12, 1;
	add.s64 	%rd15, %rd13, %rd14;
	ld.global.nc.v4.u32 	{%r17, %r18, %r19, %r20}, [%rd15];
	mov.b32 	{%rs1, %rs2}, %r17;
	// begin inline asm
	{ cvt.f32.bf16 %f28, %rs1;}

	// end inline asm
	// begin inline asm
	{ cvt.f32.bf16 %f29, %rs2;}

	// end inline asm
	mov.b32 	{%rs3, %rs4}, %r18;
	// begin inline asm
	{ cvt.f32.bf16 %f30, %rs3;}

	// end inline asm
	// begin inline asm
	{ cvt.f32.bf16 %f31, %rs4;}

	// end inline asm
	mov.b32 	{%rs5, %rs6}, %r19;
	// begin inline asm
	{ cvt.f32.bf16 %f32, %rs5;}

	// end inline asm
	// begin inline asm
	{ cvt.f32.bf16 %f33, %rs6;}

	// end inline asm
	mov.b32 	{%rs7, %rs8}, %r20;
	// begin inline asm
	{ cvt.f32.bf16 %f34, %rs7;}

	// end inline asm
	// begin inline asm
	{ cvt.f32.bf16 %f35, %rs8;}

	// end inline asm
	mul.wide.u32 	%rd16, %r11, 2;
	add.s64 	%rd17, %rd15, %rd16;
	ld.global.nc.v4.u32 	{%r21, %r22, %r23, %r24}, [%rd17];
	mov.b32 	{%rs9, %rs10}, %r21;
	// begin inline asm
	{ cvt.f32.bf16 %f36, %rs9;}

	// end inline asm
	// begin inline asm
	{ cvt.f32.bf16 %f37, %rs10;}

	// end inline asm
	mov.b32 	{%rs11, %rs12}, %r22;
	// begin inline asm
	{ cvt.f32.bf16 %f38, %rs11;}

	// end inline asm
	// begin inline asm
	{ cvt.f32.bf16 %f39, %rs12;}

	// end inline asm
	mov.b32 	{%rs13, %rs14}, %r23;
	// begin inline asm
	{ cvt.f32.bf16 %f40, %rs13;}

	// end inline asm
	// begin inline asm
	{ cvt.f32.bf16 %f41, %rs14;}

	// end inline asm
	mov.b32 	{%rs15, %rs16}, %r24;
	// begin inline asm
	{ cvt.f32.bf16 %f42, %rs15;}

	// end inline asm
	// begin inline asm
	{ cvt.f32.bf16 %f43, %rs16;}

	// end inline asm
	mov.u32 	%r25, %ctaid.x;
	mul.lo.s32 	%r26, %r25, %r11;
	shl.b32 	%r27, %r26, 1;
	cvt.s64.s32 	%rd18, %r27;
	add.s64 	%rd19, %rd10, %rd18;
	cvta.to.global.u64 	%rd20, %rd43;
	shl.b64 	%rd21, %rd19, 1;
	add.s64 	%rd22, %rd20, %rd21;
	ld.global.nc.v4.u32 	{%r28, %r29, %r30, %r31}, [%rd22];
	mov.b32 	{%rs17, %rs18}, %r28;
	// begin inline asm
	{ cvt.f32.bf16 %f44, %rs17;}

	// end inline asm
	// begin inline asm
	{ cvt.f32.bf16 %f45, %rs18;}

	// end inline asm
	mov.b32 	{%rs19, %rs20}, %r29;
	// begin inline asm
	{ cvt.f32.bf16 %f46, %rs19;}

	// end inline asm
	// begin inline asm
	{ cvt.f32.bf16 %f47, %rs20;}

	// end inline asm
	mov.b32 	{%rs21, %rs22}, %r30;
	// begin inline asm
	{ cvt.f32.bf16 %f48, %rs21;}

	// end inline asm
	// begin inline asm
	{ cvt.f32.bf16 %f49, %rs22;}

	// end inline asm
	mov.b32 	{%rs23, %rs24}, %r31;
	// begin inline asm
	{ cvt.f32.bf16 %f50, %rs23;}

	// end inline asm
	// begin inline asm
	{ cvt.f32.bf16 %f51, %rs24;}

	// end inline asm
	fma.rn.f32 	%f60, %f44, %f28, 0f00000000;
	fma.rn.f32 	%f61, %f45, %f29, %f60;
	fma.rn.f32 	%f62, %f46, %f30, %f61;
	fma.rn.f32 	%f63, %f47, %f31, %f62;
	fma.rn.f32 	%f64, %f48, %f32, %f63;
	fma.rn.f32 	%f65, %f49, %f33, %f64;
	fma.rn.f32 	%f66, %f50, %f34, %f65;
	fma.rn.f32 	%f293, %f51, %f35, %f66;
	fma.rn.f32 	%f67, %f44, %f36, 0f00000000;
	fma.rn.f32 	%f68, %f45, %f37, %f67;
	fma.rn.f32 	%f69, %f46, %f38, %f68;
	fma.rn.f32 	%f70, %f47, %f39, %f69;
	fma.rn.f32 	%f71, %f48, %f40, %f70;
	fma.rn.f32 	%f72, %f49, %f41, %f71;
	fma.rn.f32 	%f73, %f50, %f42, %f72;
	fma.rn.f32 	%f292, %f51, %f43, %f73;
	add.s64 	%rd23, %rd22, %rd16;
	ld.global.nc.v4.u32 	{%r32, %r33, %r34, %r35}, [%rd23];
	mov.b32 	{%rs25, %rs26}, %r32;
	// begin inline asm
	{ cvt.f32.bf16 %f52, %rs25;}

	// end inline asm
	// begin inline asm
	{ cvt.f32.bf16 %f53, %rs26;}

	// end inline asm
	mov.b32 	{%rs27, %rs28}, %r33;
	// begin inline asm
	{ cvt.f32.bf16 %f54, %rs27;}

	// end inline asm
	// begin inline asm
	{ cvt.f32.bf16 %f55, %rs28;}

	// end inline asm
	mov.b32 	{%rs29, %rs30}, %r34;
	// begin inline asm
	{ cvt.f32.bf16 %f56, %rs29;}

	// end inline asm
	// begin inline asm
	{ cvt.f32.bf16 %f57, %rs30;}

	// end inline asm
	mov.b32 	{%rs31, %rs32}, %r35;
	// begin inline asm
	{ cvt.f32.bf16 %f58, %rs31;}

	// end inline asm
	// begin inline asm
	{ cvt.f32.bf16 %f59, %rs32;}

	// end inline asm
	fma.rn.f32 	%f74, %f52, %f28, 0f00000000;
	fma.rn.f32 	%f75, %f53, %f29, %f74;
	fma.rn.f32 	%f76, %f54, %f30, %f75;
	fma.rn.f32 	%f77, %f55, %f31, %f76;
	fma.rn.f32 	%f78, %f56, %f32, %f77;
	fma.rn.f32 	%f79, %f57, %f33, %f78;
	fma.rn.f32 	%f80, %f58, %f34, %f79;
	fma.rn.f32 	%f291, %f59, %f35, %f80;
	fma.rn.f32 	%f81, %f52, %f36, 0f00000000;
	fma.rn.f32 	%f82, %f53, %f37, %f81;
	fma.rn.f32 	%f83, %f54, %f38, %f82;
	fma.rn.f32 	%f84, %f55, %f39, %f83;
	fma.rn.f32 	%f85, %f56, %f40, %f84;
	fma.rn.f32 	%f86, %f57, %f41, %f85;
	fma.rn.f32 	%f87, %f58, %f42, %f86;
	fma.rn.f32 	%f290, %f59, %f43, %f87;
	add.s32 	%r151, %r151, 1024;
$L__BB1_3:
	setp.lt.u32 	%p3, %r3, 1024;
	@%p3 bra 	$L__BB1_6;
	ld.param.u64 	%rd46, [_Z12cudaCoreGemmI13__nv_bfloat16S0_Li2ELi2ELi128EEvPKT_S3_fPT0_iii_param_1];
	ld.param.u64 	%rd44, [_Z12cudaCoreGemmI13__nv_bfloat16S0_Li2ELi2ELi128EEvPKT_S3_fPT0_iii_param_0];
	cvt.u64.u32 	%rd24, %r151;
	mov.u32 	%r36, %ctaid.y;
	mul.lo.s32 	%r37, %r36, %r11;
	shl.b32 	%r38, %r37, 1;
	cvt.s64.s32 	%rd25, %r38;
	add.s64 	%rd26, %rd25, %rd24;
	shl.b64 	%rd27, %rd26, 1;
	cvta.to.global.u64 	%rd28, %rd46;
	add.s64 	%rd49, %rd28, %rd27;
	mov.u32 	%r39, %ctaid.x;
	mul.lo.s32 	%r40, %r39, %r11;
	shl.b32 	%r41, %r40, 1;
	cvt.s64.s32 	%rd29, %r41;
	add.s64 	%rd30, %rd29, %rd24;
	shl.b64 	%rd31, %rd30, 1;
	cvta.to.global.u64 	%rd32, %rd44;
	add.s64 	%rd33, %rd31, %rd32;
	add.s64 	%rd48, %rd33, 2048;
	mul.wide.u32 	%rd34, %r11, 2;
$L__BB1_5:
	ld.global.nc.v4.u32 	{%r42, %r43, %r44, %r45}, [%rd49];
	mov.b32 	{%rs33, %rs34}, %r42;
	// begin inline asm
	{ cvt.f32.bf16 %f88, %rs33;}

	// end inline asm
	// begin inline asm
	{ cvt.f32.bf16 %f89, %rs34;}

	// end inline asm
	mov.b32 	{%rs35, %rs36}, %r43;
	// begin inline asm
	{ cvt.f32.bf16 %f90, %rs35;}

	// end inline asm
	// begin inline asm
	{ cvt.f32.bf16 %f91, %rs36;}

	// end inline asm
	mov.b32 	{%rs37, %rs38}, %r44;
	// begin inline asm
	{ cvt.f32.bf16 %f92, %rs37;}

	// end inline asm
	// begin inline asm
	{ cvt.f32.bf16 %f93, %rs38;}

	// end inline asm
	mov.b32 	{%rs39, %rs40}, %r45;
	// begin inline asm
	{ cvt.f32.bf16 %f94, %rs39;}

	// end inline asm
	// begin inline asm
	{ cvt.f32.bf16 %f95, %rs40;}

	// end inline asm
	add.s64 	%rd35, %rd49, %rd34;
	ld.global.nc.v4.u32 	{%r46, %r47, %r48, %r49}, [%rd35];
	mov.b32 	{%rs41, %rs42}, %r46;
	// begin inline asm
	{ cvt.f32.bf16 %f96, %rs41;}

	// end inline asm
	// begin inline asm
	{ cvt.f32.bf16 %f97, %rs42;}

	// end inline asm
	mov.b32 	{%rs43, %rs44}, %r47;
	// begin inline asm
	{ cvt.f32.bf16 %f98, %rs43;}

	// end inline asm
	// begin inline asm
	{ cvt.f32.bf16 %f99, %rs44;}

	// end inline asm
	mov.b32 	{%rs45, %rs46}, %r48;
	// begin inline asm
	{ cvt.f32.bf16 %f100, %rs45;}

	// end inline asm
	// begin inline asm
	{ cvt.f32.bf16 %f101, %rs46;}

	// end inline asm
	mov.b32 	{%rs47, %rs48}, %r49;
	// begin inline asm
	{ cvt.f32.bf16 %f102, %rs47;}

	// end inline asm
	// begin inline asm
	{ cvt.f32.bf16 %f103, %rs48;}

	// end inline asm
	ld.global.nc.v4.u32 	{%r50, %r51, %r52, %r53}, [%rd48+-2048];
	mov.b32 	{%rs49, %rs50}, %r50;
	// begin inline asm
	{ cvt.f32.bf16 %f104, %rs49;}

	// end inline asm
	// begin inline asm
	{ cvt.f32.bf16 %f105, %rs50;}

	// end inline asm
	mov.b32 	{%rs51, %rs52}, %r51;
	// begin inline asm
	{ cvt.f32.bf16 %f106, %rs51;}

	// end inline asm
	// begin inline asm
	{ cvt.f32.bf16 %f107, %rs52;}

	// end inline asm
	mov.b32 	{%rs53, %rs54}, %r52;
	// begin inline asm
	{ cvt.f32.bf16 %f108, %rs53;}

	// end inline asm
	// begin inline asm
	{ cvt.f32.bf16 %f109, %rs54;}

	// end inline asm
	mov.b32 	{%rs55, %rs56}, %r53;
	// begin inline asm
	{ cvt.f32.bf16 %f110, %rs55;}

	// end inline asm
	// begin inline asm
	{ cvt.f32.bf16 %f111, %rs56;}

	// end inline asm
	fma.rn.f32 	%f152, %f104, %f88, %f293;
	fma.rn.f32 	%f153, %f105, %f89, %f152;
	fma.rn.f32 	%f154, %f106, %f90, %f153;
	fma.rn.f32 	%f155, %f107, %f91, %f154;
	fma.rn.f32 	%f156, %f108, %f92, %f155;
	fma.rn.f32 	%f157, %f109, %f93, %f156;
	fma.rn.f32 	%f158, %f110, %f94, %f157;
	fma.rn.f32 	%f159, %f111, %f95, %f158;
	fma.rn.f32 	%f160, %f104, %f96, %f292;
	fma.rn.f32 	%f161, %f105, %f97, %f160;
	fma.rn.f32 	%f162, %f106, %f98, %f161;
	fma.rn.f32 	%f163, %f107, %f99, %f162;
	fma.rn.f32 	%f164, %f108, %f100, %f163;
	fma.rn.f32 	%f165, %f109, %f101, %f164;
	fma.rn.f32 	%f166, %f110, %f102, %f165;
	fma.rn.f32 	%f167, %f111, %f103, %f166;
	add.s64 	%rd36, %rd48, %rd34;
	ld.global.nc.v4.u32 	{%r54, %r55, %r56, %r57}, [%rd36+-2048];
	mov.b32 	{%rs57, %rs58}, %r54;
	// begin inline asm
	{ cvt.f32.bf16 %f112, %rs57;}

	// end inline asm
	// begin inline asm
	{ cvt.f32.bf16 %f113, %rs58;}

	// end inline asm
	mov.b32 	{%rs59, %rs60}, %r55;
	// begin inline asm
	{ cvt.f32.bf16 %f114, %rs59;}

	// end inline asm
	// begin inline asm
	{ cvt.f32.bf16 %f115, %rs60;}

	// end inline asm
	mov.b32 	{%rs61, %rs62}, %r56;
	// begin inline asm
	{ cvt.f32.bf16 %f116, %rs61;}

	// end inline asm
	// begin inline asm
	{ cvt.f32.bf16 %f117, %rs62;}

	// end inline asm
	mov.b32 	{%rs63, %rs64}, %r57;
	// begin inline asm
	{ cvt.f32.bf16 %f118, %rs63;}

	// end inline asm
	// begin inline asm
	{ cvt.f32.bf16 %f119, %rs64;}

	// end inline asm
	fma.rn.f32 	%f168, %f112, %f88, %f291;
	fma.rn.f32 	%f169, %f113, %f89, %f168;
	fma.rn.f32 	%f170, %f114, %f90, %f169;
	fma.rn.f32 	%f171, %f115, %f91, %f170;
	fma.rn.f32 	%f172, %f116, %f92, %f171;
	fma.rn.f32 	%f173, %f117, %f93, %f172;
	fma.rn.f32 	%f174, %f118, %f94, %f173;
	fma.rn.f32 	%f175, %f119, %f95, %f174;
	fma.rn.f32 	%f176, %f112, %f96, %f290;
	fma.rn.f32 	%f177, %f113, %f97, %f176;
	fma.rn.f32 	%f178, %f114, %f98, %f177;
	fma.rn.f32 	%f179, %f115, %f99, %f178;
	fma.rn.f32 	%f180, %f116, %f100, %f179;
	fma.rn.f32 	%f181, %f117, %f101, %f180;
	fma.rn.f32 	%f182, %f118, %f102, %f181;
	fma.rn.f32 	%f183, %f119, %f103, %f182;
	ld.global.nc.v4.u32 	{%r58, %r59, %r60, %r61}, [%rd49+2048];
	mov.b32 	{%rs65, %rs66}, %r58;
	// begin inline asm
	{ cvt.f32.bf16 %f120, %rs65;}

	// end inline asm
	// begin inline asm
	{ cvt.f32.bf16 %f121, %rs66;}

	// end inline asm
	mov.b32 	{%rs67, %rs68}, %r59;
	// begin inline asm
	{ cvt.f32.bf16 %f122, %rs67;}

	// end inline asm
	// begin inline asm
	{ cvt.f32.bf16 %f123, %rs68;}

	// end inline asm
	mov.b32 	{%rs69, %rs70}, %r60;
	// begin inline asm
	{ cvt.f32.bf16 %f124, %rs69;}

	// end inline asm
	// begin inline asm
	{ cvt.f32.bf16 %f125, %rs70;}

	// end inline asm
	mov.b32 	{%rs71, %rs72}, %r61;
	// begin inline asm
	{ cvt.f32.bf16 %f126, %rs71;}

	// end inline asm
	// begin inline asm
	{ cvt.f32.bf16 %f127, %rs72;}

	// end inline asm
	ld.global.nc.v4.u32 	{%r62, %r63, %r64, %r65}, [%rd35+2048];
	mov.b32 	{%rs73, %rs74}, %r62;
	// begin inline asm
	{ cvt.f32.bf16 %f128, %rs73;}

	// end inline asm
	// begin inline asm
	{ cvt.f32.bf16 %f129, %rs74;}

	// end inline asm
	mov.b32 	{%rs75, %rs76}, %r63;
	// begin inline asm
	{ cvt.f32.bf16 %f130, %rs75;}

	// end inline asm
	// begin inline asm
	{ cvt.f32.bf16 %f131, %rs76;}

	// end inline asm
	mov.b32 	{%rs77, %rs78}, %r64;
	// begin inline asm
	{ cvt.f32.bf16 %f132, %rs77;}

	// end inline asm
	// begin inline asm
	{ cvt.f32.bf16 %f133, %rs78;}

	// end inline asm
	mov.b32 	{%rs79, %rs80}, %r65;
	// begin inline asm
	{ cvt.f32.bf16 %f134, %rs79;}

	// end inline asm
	// begin inline asm
	{ cvt.f32.bf16 %f135, %rs80;}

	// end inline asm
	ld.global.nc.v4.u32 	{%r66, %r67, %r68, %r69}, [%rd48];
	mov.b32 	{%rs81, %rs82}, %r66;
	// begin inline asm
	{ cvt.f32.bf16 %f136, %rs81;}

	// end inline asm
	// begin inline asm
	{ cvt.f32.bf16 %f137, %rs82;}

	// end inline asm
	mov.b32 	{%rs83, %rs84}, %r67;
	// begin inline asm
	{ cvt.f32.bf16 %f138, %rs83;}

	// end inline asm
	// begin inline asm
	{ cvt.f32.bf16 %f139, %rs84;}

	// end inline asm
	mov.b32 	{%rs85, %rs86}, %r68;
	// begin inline asm
	{ cvt.f32.bf16 %f140, %rs85;}

	// end inline asm
	// begin inline asm
	{ cvt.f32.bf16 %f141, %rs86;}

	// end inline asm
	mov.b32 	{%rs87, %rs88}, %r69;
	// begin inline asm
	{ cvt.f32.bf16 %f142, %rs87;}

	// end inline asm
	// begin inline asm
	{ cvt.f32.bf16 %f143, %rs88;}

	// end inline asm
	fma.rn.f32 	%f184, %f136, %f120, %f159;
	fma.rn.f32 	%f185, %f137, %f121, %f184;
	fma.rn.f32 	%f186, %f138, %f122, %f185;
	fma.rn.f32 	%f187, %f139, %f123, %f186;
	fma.rn.f32 	%f188, %f140, %f124, %f187;
	fma.rn.f32 	%f189, %f141, %f125, %f188;
	fma.rn.f32 	%f190, %f142, %f126, %f189;
	fma.rn.f32 	%f293, %f143, %f127, %f190;
	fma.rn.f32 	%f191, %f136, %f128, %f167;
	fma.rn.f32 	%f192, %f137, %f129, %f191;
	fma.rn.f32 	%f193, %f138, %f130, %f192;
	fma.rn.f32 	%f194, %f139, %f131, %f193;
	fma.rn.f32 	%f195, %f140, %f132, %f194;
	fma.rn.f32 	%f196, %f141, %f133, %f195;
	fma.rn.f32 	%f197, %f142, %f134, %f196;
	fma.rn.f32 	%f292, %f143, %f135, %f197;
	ld.global.nc.v4.u32 	{%r70, %r71, %r72, %r73}, [%rd36];
	mov.b32 	{%rs89, %rs90}, %r70;
	// begin inline asm
	{ cvt.f32.bf16 %f144, %rs89;}

	// end inline asm
	// begin inline asm
	{ cvt.f32.bf16 %f145, %rs90;}

	// end inline asm
	mov.b32 	{%rs91, %rs92}, %r71;
	// begin inline asm
	{ cvt.f32.bf16 %f146, %rs91;}

	// end inline asm
	// begin inline asm
	{ cvt.f32.bf16 %f147, %rs92;}

	// end inline asm
	mov.b32 	{%rs93, %rs94}, %r72;
	// begin inline asm
	{ cvt.f32.bf16 %f148, %rs93;}

	// end inline asm
	// begin inline asm
	{ cvt.f32.bf16 %f149, %rs94;}

	// end inline asm
	mov.b32 	{%rs95, %rs96}, %r73;
	// begin inline asm
	{ cvt.f32.bf16 %f150, %rs95;}

	// end inline asm
	// begin inline asm
	{ cvt.f32.bf16 %f151, %rs96;}

	// end inline asm
	fma.rn.f32 	%f198, %f144, %f120, %f175;
	fma.rn.f32 	%f199, %f145, %f121, %f198;
	fma.rn.f32 	%f200, %f146, %f122, %f199;
	fma.rn.f32 	%f201, %f147, %f123, %f200;
	fma.rn.f32 	%f202, %f148, %f124, %f201;
	fma.rn.f32 	%f203, %f149, %f125, %f202;
	fma.rn.f32 	%f204, %f150, %f126, %f203;
	fma.rn.f32 	%f291, %f151, %f127, %f204;
	fma.rn.f32 	%f205, %f144, %f128, %f183;
	fma.rn.f32 	%f206, %f145, %f129, %f205;
	fma.rn.f32 	%f207, %f146, %f130, %f206;
	fma.rn.f32 	%f208, %f147, %f131, %f207;
	fma.rn.f32 	%f209, %f148, %f132, %f208;
	fma.rn.f32 	%f210, %f149, %f133, %f209;
	fma.rn.f32 	%f211, %f150, %f134, %f210;
	fma.rn.f32 	%f290, %f151, %f135, %f211;
	add.s32 	%r151, %r151, 2048;
	add.s64 	%rd49, %rd49, 4096;
	add.s64 	%rd48, %rd48, 4096;
	setp.lt.s32 	%p4, %r151, %r11;
	@%p4 bra 	$L__BB1_5;
$L__BB1_6:
	and.b32  	%r8, %r1, 31;
	setp.ne.s32 	%p5, %r8, 0;
	mov.b32 	%r74, 1;
	mov.b32 	%r87, 31;
	mov.b32 	%r88, -1;
	// begin inline asm
	{  .reg .f32 r0;  .reg .pred p;  shfl.sync.down.b32 r0|p, %f293, %r74, %r87, %r88;  @p add.f32 r0, r0, %f293;  mov.f32 %f212, r0;}
	// end inline asm
	mov.b32 	%r77, 2;
	// begin inline asm
	{  .reg .f32 r0;  .reg .pred p;  shfl.sync.down.b32 r0|p, %f212, %r77, %r87, %r88;  @p add.f32 r0, r0, %f212;  mov.f32 %f215, r0;}
	// end inline asm
	mov.b32 	%r80, 4;
	// begin inline asm
	{  .reg .f32 r0;  .reg .pred p;  shfl.sync.down.b32 r0|p, %f215, %r80, %r87, %r88;  @p add.f32 r0, r0, %f215;  mov.f32 %f218, r0;}
	// end inline asm
	mov.b32 	%r83, 8;
	// begin inline asm
	{  .reg .f32 r0;  .reg .pred p;  shfl.sync.down.b32 r0|p, %f218, %r83, %r87, %r88;  @p add.f32 r0, r0, %f218;  mov.f32 %f221, r0;}
	// end inline asm
	mov.b32 	%r86, 16;
	// begin inline asm
	{  .reg .f32 r0;  .reg .pred p;  shfl.sync.down.b32 r0|p, %f221, %r86, %r87, %r88;  @p add.f32 r0, r0, %f221;  mov.f32 %f224, r0;}
	// end inline asm
	shr.u32 	%r89, %r1, 1;
	and.b32  	%r90, %r89, 508;
	mov.u32 	%r91, _ZZ12cudaCoreGemmI13__nv_bfloat16S0_Li2ELi2ELi128EEvPKT_S3_fPT0_iiiE5shmem;
	add.s32 	%r9, %r91, %r90;
	@%p5 bra 	$L__BB1_8;
	st.shared.f32 	[%r9], %f224;
$L__BB1_8:
	setp.ne.s32 	%p6, %r8, 0;
	mov.b32 	%r92, 1;
	mov.b32 	%r105, 31;
	mov.b32 	%r106, -1;
	// begin inline asm
	{  .reg .f32 r0;  .reg .pred p;  shfl.sync.down.b32 r0|p, %f292, %r92, %r105, %r106;  @p add.f32 r0, r0, %f292;  mov.f32 %f227, r0;}
	// end inline asm
	mov.b32 	%r95, 2;
	// begin inline asm
	{  .reg .f32 r0;  .reg .pred p;  shfl.sync.down.b32 r0|p, %f227, %r95, %r105, %r106;  @p add.f32 r0, r0, %f227;  mov.f32 %f230, r0;}
	// end inline asm
	mov.b32 	%r98, 4;
	// begin inline asm
	{  .reg .f32 r0;  .reg .pred p;  shfl.sync.down.b32 r0|p, %f230, %r98, %r105, %r106;  @p add.f32 r0, r0, %f230;  mov.f32 %f233, r0;}
	// end inline asm
	mov.b32 	%r101, 8;
	// begin inline asm
	{  .reg .f32 r0;  .reg .pred p;  shfl.sync.down.b32 r0|p, %f233, %r101, %r105, %r106;  @p add.f32 r0, r0, %f233;  mov.f32 %f236, r0;}
	// end inline asm
	mov.b32 	%r104, 16;
	// begin inline asm
	{  .reg .f32 r0;  .reg .pred p;  shfl.sync.down.b32 r0|p, %f236, %r104, %r105, %r106;  @p add.f32 r0, r0, %f236;  mov.f32 %f239, r0;}
	// end inline asm
	@%p6 bra 	$L__BB1_10;
	st.shared.f32 	[%r9+4], %f239;
$L__BB1_10:
	setp.ne.s32 	%p7, %r8, 0;
	mov.b32 	%r107, 1;
	mov.b32 	%r120, 31;
	mov.b32 	%r121, -1;
	// begin inline asm
	{  .reg .f32 r0;  .reg .pred p;  shfl.sync.down.b32 r0|p, %f291, %r107, %r120, %r121;  @p add.f32 r0, r0, %f291;  mov.f32 %f242, r0;}
	// end inline asm
	mov.b32 	%r110, 2;
	// begin inline asm
	{  .reg .f32 r0;  .reg .pred p;  shfl.sync.down.b32 r0|p, %f242, %r110, %r120, %r121;  @p add.f32 r0, r0, %f242;  mov.f32 %f245, r0;}
	// end inline asm
	mov.b32 	%r113, 4;
	// begin inline asm
	{  .reg .f32 r0;  .reg .pred p;  shfl.sync.down.b32 r0|p, %f245, %r113, %r120, %r121;  @p add.f32 r0, r0, %f245;  mov.f32 %f248, r0;}
	// end inline asm
	mov.b32 	%r116, 8;
	// begin inline asm
	{  .reg .f32 r0;  .reg .pred p;  shfl.sync.down.b32 r0|p, %f248, %r116, %r120, %r121;  @p add.f32 r0, r0, %f248;  mov.f32 %f251, r0;}
	// end inline asm
	mov.b32 	%r119, 16;
	// begin inline asm
	{  .reg .f32 r0;  .reg .pred p;  shfl.sync.down.b32 r0|p, %f251, %r119, %r120, %r121;  @p add.f32 r0, r0, %f251;  mov.f32 %f254, r0;}
	// end inline asm
	@%p7 bra 	$L__BB1_12;
	st.shared.f32 	[%r9+8], %f254;
$L__BB1_12:
	setp.ne.s32 	%p8, %r8, 0;
	mov.b32 	%r122, 1;
	mov.b32 	%r135, 31;
	mov.b32 	%r136, -1;
	// begin inline asm
	{  .reg .f32 r0;  .reg .pred p;  shfl.sync.down.b32 r0|p, %f290, %r122, %r135, %r136;  @p add.f32 r0, r0, %f290;  mov.f32 %f257, r0;}
	// end inline asm
	mov.b32 	%r125, 2;
	// begin inline asm
	{  .reg .f32 r0;  .reg .pred p;  shfl.sync.down.b32 r0|p, %f257, %r125, %r135, %r136;  @p add.f32 r0, r0, %f257;  mov.f32 %f260, r0;}
	// end inline asm
	mov.b32 	%r128, 4;
	// begin inline asm
	{  .reg .f32 r0;  .reg .pred p;  shfl.sync.down.b32 r0|p, %f260, %r128, %r135, %r136;  @p add.f32 r0, r0, %f260;  mov.f32 %f263, r0;}
	// end inline asm
	mov.b32 	%r131, 8;
	// begin inline asm
	{  .reg .f32 r0;  .reg .pred p;  shfl.sync.down.b32 r0|p, %f263, %r131, %r135, %r136;  @p add.f32 r0, r0, %f263;  mov.f32 %f266, r0;}
	// end inline asm
	mov.b32 	%r134, 16;
	// begin inline asm
	{  .reg .f32 r0;  .reg .pred p;  shfl.sync.down.b32 r0|p, %f266, %r134, %r135, %r136;  @p add.f32 r0, r0, %f266;  mov.f32 %f269, r0;}
	// end inline asm
	@%p8 bra 	$L__BB1_14;
	st.shared.f32 	[%r9+12], %f269;
$L__BB1_14:
	bar.sync 	0;
	setp.gt.u32 	%p9, %r1, 3;
	@%p9 bra 	$L__BB1_16;
	ld.param.u32 	%r149, [_Z12cudaCoreGemmI13__nv_bfloat16S0_Li2ELi2ELi128EEvPKT_S3_fPT0_iii_param_5];
	ld.param.u64 	%rd47, [_Z12cudaCoreGemmI13__nv_bfloat16S0_Li2ELi2ELi128EEvPKT_S3_fPT0_iii_param_3];
	ld.param.f32 	%f281, [_Z12cudaCoreGemmI13__nv_bfloat16S0_Li2ELi2ELi128EEvPKT_S3_fPT0_iii_param_2];
	and.b32  	%r137, %r1, 1;
	shl.b32 	%r139, %r1, 2;
	add.s32 	%r141, %r91, %r139;
	ld.shared.f32 	%f273, [%r141];
	add.f32 	%f274, %f273, 0f00000000;
	ld.shared.f32 	%f275, [%r141+16];
	add.f32 	%f276, %f274, %f275;
	ld.shared.f32 	%f277, [%r141+32];
	add.f32 	%f278, %f276, %f277;
	ld.shared.f32 	%f279, [%r141+48];
	add.f32 	%f280, %f278, %f279;
	mul.f32 	%f272, %f281, %f280;
	// begin inline asm
	{  cvt.rn.bf16.f32 %rs97, %f272;}

	// end inline asm
	mad.lo.s32 	%r142, %r89, %r149, %r137;
	cvt.s64.s32 	%rd37, %r142;
	mov.u32 	%r143, %ctaid.x;
	mul.lo.s32 	%r144, %r143, %r149;
	shl.b32 	%r145, %r144, 1;
	mov.u32 	%r146, %ctaid.y;
	shl.b32 	%r147, %r146, 1;
	add.s32 	%r148, %r145, %r147;
	cvt.s64.s32 	%rd38, %r148;
	add.s64 	%rd39, %rd37, %rd38;
	cvta.to.global.u64 	%rd40, %rd47;
	shl.b64 	%rd41, %rd39, 1;
	add.s64 	%rd42, %rd40, %rd41;
	st.global.u16 	[%rd42], %rs97;
$L__BB1_16:
	ret;

}
	// .globl	_Z12cudaCoreGemmI13__nv_bfloat16S0_Li3ELi2ELi128EEvPKT_S3_fPT0_iii
.visible .entry _Z12cudaCoreGemmI13__nv_bfloat16S0_Li3ELi2ELi128EEvPKT_S3_fPT0_iii(
	.param .u64 .ptr .align 1 _Z12cudaCoreGemmI13__nv_bfloat16S0_Li3ELi2ELi128EEvPKT_S3_fPT0_iii_param_0,
	.param .u64 .ptr .align 1 _Z12cudaCoreGemmI13__nv_bfloat16S0_Li3ELi2ELi128EEvPKT_S3_fPT0_iii_param_1,
	.param .f32 _Z12cudaCoreGemmI13__nv_bfloat16S0_Li3ELi2ELi128EEvPKT_S3_fPT0_iii_param_2,
	.param .u64 .ptr .align 1 _Z12cudaCoreGemmI13__nv_bfloat16S0_Li3ELi2ELi128EEvPKT_S3_fPT0_iii_param_3,
	.param .u32 _Z12cudaCoreGemmI13__nv_bfloat16S0_Li3ELi2ELi128EEvPKT_S3_fPT0_iii_param_4,
	.param .u32 _Z12cudaCoreGemmI13__nv_bfloat16S0_Li3ELi2ELi128EEvPKT_S3_fPT0_iii_param_5,
	.param .u32 _Z12cudaCoreGemmI13__nv_bfloat16S0_Li3ELi2ELi128EEvPKT_S3_fPT0_iii_param_6
)
{
	.reg .pred 	%p<10>;
	.reg .b16 	%rs<42>;
	.reg .b32 	%r<137>;
	.reg .b32 	%f<222>;
	.reg .b64 	%rd<34>;
	// demoted variable
	.shared .align 4 .b8 _ZZ12cudaCoreGemmI13__nv_bfloat16S0_Li3ELi2ELi128EEvPKT_S3_fPT0_iiiE5shmem[96];
	ld.param.u64 	%rd9, [_Z12cudaCoreGemmI13__nv_bfloat16S0_Li3ELi2ELi128EEvPKT_S3_fPT0_iii_param_0];
	ld.param.u64 	%rd10, [_Z12cudaCoreGemmI13__nv_bfloat16S0_Li3ELi2ELi128EEvPKT_S3_fPT0_iii_param_1];
	ld.param.u32 	%r10, [_Z12cudaCoreGemmI13__nv_bfloat16S0_Li3ELi2ELi128EEvPKT_S3_fPT0_iii_param_6];
	mov.u32 	%r1, %tid.x;
	mov.u32 	%r11, %ctaid.y;
	shl.b32 	%r2, %r11, 1;
	mov.u32 	%r12, %ctaid.x;
	mul.lo.s32 	%r3, %r12, 3;
	shl.b32 	%r136, %r1, 3;
	setp.ge.s32 	%p1, %r136, %r10;
	mov.f32 	%f216, 0f00000000;
	mov.f32 	%f217, %f216;
	mov.f32 	%f218, %f216;
	mov.f32 	%f219, %f216;
	mov.f32 	%f220, %f216;
	mov.f32 	%f221, %f216;
	@%p1 bra 	$L__BB2_3;
	cvta.to.global.u64 	%rd12, %rd10;
	cvta.to.global.u64 	%rd13, %rd9;
	mul.lo.s32 	%r13, %r10, %r2;
	mul.lo.s32 	%r14, %r10, %r3;
	shl.b32 	%r15, %r10, 2;
	mul.wide.s32 	%rd14, %r14, 2;
	mul.wide.u32 	%rd15, %r10, 2;
	add.s64 	%rd16, %rd14, %rd15;
	add.s64 	%rd1, %rd13, %rd16;
	mul.wide.u32 	%rd33, %r1, 16;
	cvt.u64.u32 	%rd17, %r15;
	add.s64 	%rd18, %rd14, %rd17;
	add.s64 	%rd3, %rd13, %rd18;
	add.s64 	%rd4, %rd13, %rd14;
	mul.wide.s32 	%rd19, %r13, 2;
	add.s64 	%rd20, %rd19, %rd15;
	add.s64 	%rd5, %rd12, %rd20;
	add.s64 	%rd6, %rd12, %rd19;
	mov.f32 	%f216, 0f00000000;
$L__BB2_2:
	add.s64 	%rd21, %rd6, %rd33;
	ld.global.nc.v4.u32 	{%r16, %r17, %r18, %r19}, [%rd21];
	mov.b32 	{%rs1, %rs2}, %r16;
	// begin inline asm
	{ cvt.f32.bf16 %f28, %rs1;}

	// end inline asm
	// begin inline asm
	{ cvt.f32.bf16 %f29, %rs2;}

	// end inline asm
	mov.b32 	{%rs3, %rs4}, %r17;
	// begin inline asm
	{ cvt.f32.bf16 %f30, %rs3;}

	// end inline asm
	// begin inline asm
	{ cvt.f32.bf16 %f31, %rs4;}

	// end inline asm
	mov.b32 	{%rs5, %rs6}, %r18;
	// begin inline asm
	{ cvt.f32.bf16 %f32, %rs5;}

	// end inline asm
	// begin inline asm
	{ cvt.f32.bf16 %f33, %rs6;}

	// end inline asm
	mov.b32 	{%rs7, %rs8}, %r19;
	// begin inline asm
	{ cvt.f32.bf16 %f34, %rs7;}

	// end inline asm
	// begin inline asm
	{ cvt.f32.bf16 %f35, %rs8;}

	// end inline asm
	add.s64 	%rd22, %rd5, %rd33;
	ld.global.nc.v4.u32 	{%r20, %r21, %r22, %r23}, [%rd22];
	mov.b32 	{%rs9, %rs10}, %r20;
	// begin inline asm
	{ cvt.f32.bf16 %f36, %rs9;}

	// end inline asm
	// begin inline asm
	{ cvt.f32.bf16 %f37, %rs10;}

	// end inline asm
	mov.b32 	{%rs11, %rs12}, %r21;
	// begin inline asm
	{ cvt.f32.bf16 %f38, %rs11;}

	// end inline asm
	// begin inline asm
	{ cvt.f32.bf16 %f39, %rs12;}

	// end inline asm
	mov.b32 	{%rs13, %rs14}, %r22;
	// begin inline asm
	{ cvt.f32.bf16 %f40, %rs13;}

	// end inline asm
	// begin inline asm
	{ cvt.f32.bf16 %f41, %rs14;}

	// end inline asm
	mov.b32 	{%rs15, %rs16}, %r23;
	// begin inline asm
	{ cvt.f32.bf16 %f42, %rs15;}

	// end inline asm
	// begin inline asm
	{ cvt.f32.bf16 %f43, %rs16;}

	// end inline asm
	add.s64 	%rd23, %rd4, %rd33;
	ld.global.nc.v4.u32 	{%r24, %r25, %r26, %r27}, [%rd23];
	mov.b32 	{%rs17, %rs18}, %r24;
	// begin inline asm
	{ cvt.f32.bf16 %f44, %rs17;}

	// end inline asm
	// begin inline asm
	{ cvt.f32.bf16 %f45, %rs18;}

	// end inline asm
	mov.b32 	{%rs19, %rs20}, %r25;
	// begin inline asm
	{ cvt.f32.bf16 %f46, %rs19;}

	// end inline asm
	// begin inline asm
	{ cvt.f32.bf16 %f47, %rs20;}

	// end inline asm
	mov.b32 	{%rs21, %rs22}, %r26;
	// begin inline asm
	{ cvt.f32.bf16 %f48, %rs21;}

	// end inline asm
	// begin inline asm
	{ cvt.f32.bf16 %f49, %rs22;}

	// end inline asm
	mov.b32 	{%rs23, %rs24}, %r27;
	// begin inline asm
	{ cvt.f32.bf16 %f50, %rs23;}

	// end inline asm
	// begin inline asm
	{ cvt.f32.bf16 %f51, %rs24;}

	// end inline asm
	fma.rn.f32 	%f68, %f44, %f28, %f216;
	fma.rn.f32 	%f69, %f45, %f29, %f68;
	fma.rn.f32 	%f70, %f46, %f30, %f69;
	fma.rn.f32 	%f71, %f47, %f31, %f70;
	fma.rn.f32 	%f72, %f48, %f32, %f71;
	fma.rn.f32 	%f73, %f49, %f33, %f72;
	fma.rn.f32 	%f74, %f50, %f34, %f73;
	fma.rn.f32 	%f216, %f51, %f35, %f74;
	fma.rn.f32 	%f75, %f44, %f36, %f217;
	fma.rn.f32 	%f76, %f45, %f37, %f75;
	fma.rn.f32 	%f77, %f46, %f38, %f76;
	fma.rn.f32 	%f78, %f47, %f39, %f77;
	fma.rn.f32 	%f79, %f48, %f40, %f78;
	fma.rn.f32 	%f80, %f49, %f41, %f79;
	fma.rn.f32 	%f81, %f50, %f42, %f80;
	fma.rn.f32 	%f217, %f51, %f43, %f81;
	add.s64 	%rd24, %rd1, %rd33;
	ld.global.nc.v4.u32 	{%r28, %r29, %r30, %r31}, [%rd24];
	mov.b32 	{%rs25, %rs26}, %r28;
	// begin inline asm
	{ cvt.f32.bf16 %f52, %rs25;}

	// end inline asm
	// begin inline asm
	{ cvt.f32.bf16 %f53, %rs26;}

	// end inline asm
	mov.b32 	{%rs27, %rs28}, %r29;
	// begin inline asm
	{ cvt.f32.bf16 %f54, %rs27;}

	// end inline asm
	// begin inline asm
	{ cvt.f32.bf16 %f55, %rs28;}

	// end inline asm
	mov.b32 	{%rs29, %rs30}, %r30;
	// begin inline asm
	{ cvt.f32.bf16 %f56, %rs29;}

	// end inline asm
	// begin inline asm
	{ cvt.f32.bf16 %f57, %rs30;}

	// end inline asm
	mov.b32 	{%rs31, %rs32}, %r31;
	// begin inline asm
	{ cvt.f32.bf16 %f58, %rs31;}

	// end inline asm
	// begin inline asm
	{ cvt.f32.bf16 %f59, %rs32;}

	// end inline asm
	fma.rn.f32 	%f82, %f52, %f28, %f218;
	fma.rn.f32 	%f83, %f53, %f29, %f82;
	fma.rn.f32 	%f84, %f54, %f30, %f83;
	fma.rn.f32 	%f85, %f55, %f31, %f84;
	fma.rn.f32 	%f86, %f56, %f32, %f85;
	fma.rn.f32 	%f87, %f57, %f33, %f86;
	fma.rn.f32 	%f88, %f58, %f34, %f87;
	fma.rn.f32 	%f218, %f59, %f35, %f88;
	fma.rn.f32 	%f89, %f52, %f36, %f219;
	fma.rn.f32 	%f90, %f53, %f37, %f89;
	fma.rn.f32 	%f91, %f54, %f38, %f90;
	fma.rn.f32 	%f92, %f55, %f39, %f91;
	fma.rn.f32 	%f93, %f56, %f40, %f92;
	fma.rn.f32 	%f94, %f57, %f41, %f93;
	fma.rn.f32 	%f95, %f58, %f42, %f94;
	fma.rn.f32 	%f219, %f59, %f43, %f95;
	add.s64 	%rd25, %rd3, %rd33;
	ld.global.nc.v4.u32 	{%r32, %r33, %r34, %r35}, [%rd25];
	mov.b32 	{%rs33, %rs34}, %r32;
	// begin inline asm
	{ cvt.f32.bf16 %f60, %rs33;}

	// end inline asm
	// begin inline asm
	{ cvt.f32.bf16 %f61, %rs34;}

	// end inline asm
	mov.b32 	{%rs35, %rs36}, %r33;
	// begin inline asm
	{ cvt.f32.bf16 %f62, %rs35;}

	// end inline asm
	// begin inline asm
	{ cvt.f32.bf16 %f63, %rs36;}

	// end inline asm
	mov.b32 	{%rs37, %rs38}, %r34;
	// begin inline asm
	{ cvt.f32.bf16 %f64, %rs37;}

	// end inline asm
	// begin inline asm
	{ cvt.f32.bf16 %f65, %rs38;}

	// end inline asm
	mov.b32 	{%rs39, %rs40}, %r35;
	// begin inline asm
	{ cvt.f32.bf16 %f66, %rs39;}

	// end inline asm
	// begin inline asm
	{ cvt.f32.bf16 %f67, %rs40;}

	// end inline asm
	fma.rn.f32 	%f96, %f60, %f28, %f220;
	fma.rn.f32 	%f97, %f61, %f29, %f96;
	fma.rn.f32 	%f98, %f62, %f30, %f97;
	fma.rn.f32 	%f99, %f63, %f31, %f98;
	fma.rn.f32 	%f100, %f64, %f32, %f99;
	fma.rn.f32 	%f101, %f65, %f33, %f100;
	fma.rn.f32 	%f102, %f66, %f34, %f101;
	fma.rn.f32 	%f220, %f67, %f35, %f102;
	fma.rn.f32 	%f103, %f60, %f36, %f221;
	fma.rn.f32 	%f104, %f61, %f37, %f103;
	fma.rn.f32 	%f105, %f62, %f38, %f104;
	fma.rn.f32 	%f106, %f63, %f39, %f105;
	fma.rn.f32 	%f107, %f64, %f40, %f106;
	fma.rn.f32 	%f108, %f65, %f41, %f107;
	fma.rn.f32 	%f109, %f66, %f42, %f108;
	fma.rn.f32 	%f221, %f67, %f43, %f109;
	add.s32 	%r136, %r136, 1024;
	add.s64 	%rd33, %rd33, 2048;
	setp.lt.s32 	%p2, %r136, %r10;
	@%p2 bra 	$L__BB2_2;
$L__BB2_3:
	shr.u32 	%r51, %r1, 5;
	and.b32  	%r7, %r1, 31;
	setp.ne.s32 	%p3, %r7, 0;
	mov.b32 	%r36, 1;
	mov.b32 	%r49, 31;
	mov.b32 	%r50, -1;
	// begin inline asm
	{  .reg .f32 r0;  .reg .pred p;  shfl.sync.down.b32 r0|p, %f216, %r36, %r49, %r50;  @p add.f32 r0, r0, %f216;  mov.f32 %f110, r0;}
	// end inline asm
	mov.b32 	%r39, 2;
	// begin inline asm
	{  .reg .f32 r0;  .reg .pred p;  shfl.sync.down.b32 r0|p, %f110, %r39, %r49, %r50;  @p add.f32 r0, r0, %f110;  mov.f32 %f113, r0;}
	// end inline asm
	mov.b32 	%r42, 4;
	// begin inline asm
	{  .reg .f32 r0;  .reg .pred p;  shfl.sync.down.b32 r0|p, %f113, %r42, %r49, %r50;  @p add.f32 r0, r0, %f113;  mov.f32 %f116, r0;}
	// end inline asm
	mov.b32 	%r45, 8;
	// begin inline asm
	{  .reg .f32 r0;  .reg .pred p;  shfl.sync.down.b32 r0|p, %f116, %r45, %r49, %r50;  @p add.f32 r0, r0, %f116;  mov.f32 %f119, r0;}
	// end inline asm
	mov.b32 	%r48, 16;
	// begin inline asm
	{  .reg .f32 r0;  .reg .pred p;  shfl.sync.down.b32 r0|p, %f119, %r48, %r49, %r50;  @p add.f32 r0, r0, %f119;  mov.f32 %f122, r0;}
	// end inline asm
	mov.u32 	%r52, _ZZ12cudaCoreGemmI13__nv_bfloat16S0_Li3ELi2ELi128EEvPKT_S3_fPT0_iiiE5shmem;
	mad.lo.s32 	%r8, %r51, 24, %r52;
	@%p3 bra 	$L__BB2_5;
	st.shared.f32 	[%r8], %f122;
$L__BB2_5:
	setp.ne.s32 	%p4, %r7, 0;
	mov.b32 	%r53, 1;
	mov.b32 	%r66, 31;
	mov.b32 	%r67, -1;
	// begin inline asm
	{  .reg .f32 r0;  .reg .pred p;  shfl.sync.down.b32 r0|p, %f217, %r53, %r66, %r67;  @p add.f32 r0, r0, %f217;  mov.f32 %f125, r0;}
	// end inline asm
	mov.b32 	%r56, 2;
	// begin inline asm
	{  .reg .f32 r0;  .reg .pred p;  shfl.sync.down.b32 r0|p, %f125, %r56, %r66, %r67;  @p add.f32 r0, r0, %f125;  mov.f32 %f128, r0;}
	// end inline asm
	mov.b32 	%r59, 4;
	// begin inline asm
	{  .reg .f32 r0;  .reg .pred p;  shfl.sync.down.b32 r0|p, %f128, %r59, %r66, %r67;  @p add.f32 r0, r0, %f128;  mov.f32 %f131, r0;}
	// end inline asm
	mov.b32 	%r62, 8;
	// begin inline asm
	{  .reg .f32 r0;  .reg .pred p;  shfl.sync.down.b32 r0|p, %f131, %r62, %r66, %r67;  @p add.f32 r0, r0, %f131;  mov.f32 %f134, r0;}
	// end inline asm
	mov.b32 	%r65, 16;
	// begin inline asm
	{  .reg .f32 r0;  .reg .pred p;  shfl.sync.down.b32 r0|p, %f134, %r65, %r66, %r67;  @p add.f32 r0, r0, %f134;  mov.f32 %f137, r0;}
	// end inline asm
	@%p4 bra 	$L__BB2_7;
	st.shared.f32 	[%r8+4], %f137;
$L__BB2_7:
	setp.ne.s32 	%p5, %r7, 0;
	mov.b32 	%r68, 1;
	mov.b32 	%r81, 31;
	mov.b32 	%r82, -1;
	// begin inline asm
	{  .reg .f32 r0;  .reg .pred p;  shfl.sync.down.b32 r0|p, %f218, %r68, %r81, %r82;  @p add.f32 r0, r0, %f218;  mov.f32 %f140, r0;}
	// end inline asm
	mov.b32 	%r71, 2;
	// begin inline asm
	{  .reg .f32 r0;  .reg .pred p;  shfl.sync.down.b32 r0|p, %f140, %r71, %r81, %r82;  @p add.f32 r0, r0, %f140;  mov.f32 %f143, r0;}
	// end inline asm
	mov.b32 	%r74, 4;
	// begin inline asm
	{  .reg .f32 r0;  .reg .pred p;  shfl.sync.down.b32 r0|p, %f143, %r74, %r81, %r82;  @p add.f32 r0, r0, %f143;  mov.f32 %f146, r0;}
	// end inline asm
	mov.b32 	%r77, 8;
	// begin inline asm
	{  .reg .f32 r0;  .reg .pred p;  shfl.sync.down.b32 r0|p, %f146, %r77, %r81, %r82;  @p add.f32 r0, r0, %f146;  mov.f32 %f149, r0;}
	// end inline asm
	mov.b32 	%r80, 16;
	// begin inline asm
	{  .reg .f32 r0;  .reg .pred p;  shfl.sync.down.b32 r0|p, %f149, %r80, %r81, %r82;  @p add.f32 r0, r0, %f149;  mov.f32 %f152, r0;}
	// end inline asm
	@%p5 bra 	$L__BB2_9;
	st.shared.f32 	[%r8+8], %f152;
$L__BB2_9:
	setp.ne.s32 	%p6, %r7, 0;
	mov.b32 	%r83, 1;
	mov.b32 	%r96, 31;
	mov.b32 	%r97, -1;
	// begin inline asm
	{  .reg .f32 r0;  .reg .pred p;  shfl.sync.down.b32 r0|p, %f219, %r83, %r96, %r97;  @p add.f32 r0, r0, %f219;  mov.f32 %f155, r0;}
	// end inline asm
	mov.b32 	%r86, 2;
	// begin inline asm
	{  .reg .f32 r0;  .reg .pred p;  shfl.sync.down.b32 r0|p, %f155, %r86, %r96, %r97;  @p add.f32 r0, r0, %f155;  mov.f32 %f158, r0;}
	// end inline asm
	mov.b32 	%r89, 4;
	// begin inline asm
	{  .reg .f32 r0;  .reg .pred p;  shfl.sync.down.b32 r0|p, %f158, %r89, %r96, %r97;  @p add.f32 r0, r0, %f158;  mov.f32 %f161, r0;}
	// end inline asm
	mov.b32 	%r92, 8;
	// begin inline asm
	{  .reg .f32 r0;  .reg .pred p;  shfl.sync.down.b32 r0|p, %f161, %r92, %r96, %r97;  @p add.f32 r0, r0, %f161;  mov.f32 %f164, r0;}
	// end inline asm
	mov.b32 	%r95, 16;
	// begin inline asm
	{  .reg .f32 r0;  .reg .pred p;  shfl.sync.down.b32 r0|p, %f164, %r95, %r96, %r97;  @p add.f32 r0, r0, %f164;  mov.f32 %f167, r0;}
	// end inline asm
	@%p6 bra 	$L__BB2_11;
	st.shared.f32 	[%r8+12], %f167;
$L__BB2_11:
	setp.ne.s32 	%p7, %r7, 0;
	mov.b32 	%r98, 1;
	mov.b32 	%r111, 31;
	mov.b32 	%r112, -1;
	// begin inline asm
	{  .reg .f32 r0;  .reg .pred p;  shfl.sync.down.b32 r0|p, %f220, %r98, %r111, %r112;  @p add.f32 r0, r0, %f220;  mov.f32 %f170, r0;}
	// end inline asm
	mov.b32 	%r101, 2;
	// begin inline asm
	{  .reg .f32 r0;  .reg .pred p;  shfl.sync.down.b32 r0|p, %f170, %r101, %r111, %r112;  @p add.f32 r0, r0, %f170;  mov.f32 %f173, r0;}
	// end inline asm
	mov.b32 	%r104, 4;
	// begin inline asm
	{  .reg .f32 r0;  .reg .pred p;  shfl.sync.down.b32 r0|p, %f173, %r104, %r111, %r112;  @p add.f32 r0, r0, %f173;  mov.f32 %f176, r0;}
	// end inline asm
	mov.b32 	%r107, 8;
	// begin inline asm
	{  .reg .f32 r0;  .reg .pred p;  shfl.sync.down.b32 r0|p, %f176, %r107, %r111, %r112;  @p add.f32 r0, r0, %f176;  mov.f32 %f179, r0;}
	// end inline asm
	mov.b32 	%r110, 16;
	// begin inline asm
	{  .reg .f32 r0;  .reg .pred p;  shfl.sync.down.b32 r0|p, %f179, %r110, %r111, %r112;  @p add.f32 r0, r0, %f179;  mov.f32 %f182, r0;}
	// end inline asm
	@%p7 bra 	$L__BB2_13;
	st.shared.f32 	[%r8+16], %f182;
$L__BB2_13:
	setp.ne.s32 	%p8, %r7, 0;
	mov.b32 	%r113, 1;
	mov.b32 	%r126, 31;
	mov.b32 	%r127, -1;
	// begin inline asm
	{  .reg .f32 r0;  .reg .pred p;  shfl.sync.down.b32 r0|p, %f221, %r113, %r126, %r127;  @p add.f32 r0, r0, %f221;  mov.f32 %f185, r0;}
	// end inline asm
	mov.b32 	%r116, 2;
	// begin inline asm
	{  .reg .f32 r0;  .reg .pred p;  shfl.sync.down.b32 r0|p, %f185, %r116, %r126, %r127;  @p add.f32 r0, r0, %f185;  mov.f32 %f188, r0;}
	// end inline asm
	mov.b32 	%r119, 4;
	// begin inline asm
	{  .reg .f32 r0;  .reg .pred p;  shfl.sync.down.b32 r0|p, %f188, %r119, %r126, %r127;  @p add.f32 r0, r0, %f188;  mov.f32 %f191, r0;}
	// end inline asm
	mov.b32 	%r122, 8;
	// begin inline asm
	{  .reg .f32 r0;  .reg .pred p;  shfl.sync.down.b32 r0|p, %f191, %r122, %r126, %r127;  @p add.f32 r0, r0, %f191;  mov.f32 %f194, r0;}
	// end inline asm
	mov.b32 	%r125, 16;
	// begin inline asm
	{  .reg .f32 r0;  .reg .pred p;  shfl.sync.down.b32 r0|p, %f194, %r125, %r126, %r127;  @p add.f32 r0, r0, %f194;  mov.f32 %f197, r0;}
	// end inline asm
	@%p8 bra 	$L__BB2_15;
	st.shared.f32 	[%r8+20], %f197;
$L__BB2_15:
	bar.sync 	0;
	setp.gt.u32 	%p9, %r1, 5;
	@%p9 bra 	$L__BB2_17;
	ld.param.u32 	%r135, [_Z12cudaCoreGemmI13__nv_bfloat16S0_Li3ELi2ELi128EEvPKT_S3_fPT0_iii_param_5];
	ld.param.u64 	%rd32, [_Z12cudaCoreGemmI13__nv_bfloat16S0_Li3ELi2ELi128EEvPKT_S3_fPT0_iii_param_3];
	ld.param.f32 	%f209, [_Z12cudaCoreGemmI13__nv_bfloat16S0_Li3ELi2ELi128EEvPKT_S3_fPT0_iii_param_2];
	and.b32  	%r128, %r1, 1;
	shr.u32 	%r129, %r1, 1;
	shl.b32 	%r130, %r1, 2;
	add.s32 	%r132, %r52, %r130;
	ld.shared.f32 	%f201, [%r132];
	add.f32 	%f202, %f201, 0f00000000;
	ld.shared.f32 	%f203, [%r132+24];
	add.f32 	%f204, %f202, %f203;
	ld.shared.f32 	%f205, [%r132+48];
	add.f32 	%f206, %f204, %f205;
	ld.shared.f32 	%f207, [%r132+72];
	add.f32 	%f208, %f206, %f207;
	mul.f32 	%f200, %f209, %f208;
	// begin inline asm
	{  cvt.rn.bf16.f32 %rs41, %f200;}

	// end inline asm
	mad.lo.s32 	%r133, %r129, %r135, %r128;
	cvt.s64.s32 	%rd26, %r133;
	mad.lo.s32 	%r134, %r135, %r3, %r2;
	cvt.s64.s32 	%rd27, %r134;
	add.s64 	%rd28, %rd26, %rd27;
	cvta.to.global.u64 	%rd29, %rd32;
	shl.b64 	%rd30, %rd28, 1;
	add.s64 	%rd31, %rd29, %rd30;
	st.global.u16 	[%rd31], %rs41;
$L__BB2_17:
	ret;

}
	// .globl	_Z12cudaCoreGemmI13__nv_bfloat16S0_Li4ELi2ELi128EEvPKT_S3_fPT0_iii
.visible .entry _Z12cudaCoreGemmI13__nv_bfloat16S0_Li4ELi2ELi128EEvPKT_S3_fPT0_iii(
	.param .u64 .ptr .align 1 _Z12cudaCoreGemmI13__nv_bfloat16S0_Li4ELi2ELi128EEvPKT_S3_fPT0_iii_param_0,
	.param .u64 .ptr .align 1 _Z12cudaCoreGemmI13__nv_bfloat16S0_Li4ELi2ELi128EEvPKT_S3_fPT0_iii_param_1,
	.param .f32 _Z12cudaCoreGemmI13__nv_bfloat16S0_Li4ELi2ELi128EEvPKT_S3_fPT0_iii_param_2,
	.param .u64 .ptr .align 1 _Z12cudaCoreGemmI13__nv_bfloat16S0_Li4ELi2ELi128EEvPKT_S3_fPT0_iii_param_3,
	.param .u32 _Z12cudaCoreGemmI13__nv_bfloat16S0_Li4ELi2ELi128EEvPKT_S3_fPT0_iii_param_4,
	.param .u32 _Z12cudaCoreGemmI13__nv_bfloat16S0_Li4ELi2ELi128EEvPKT_S3_fPT0_iii_param_5,
	.param .u32 _Z12cudaCoreGemmI13__nv_bfloat16S0_Li4ELi2ELi128EEvPKT_S3_fPT0_iii_param_6
)
{
	.reg .pred 	%p<12>;
	.reg .b16 	%rs<50>;
	.reg .b32 	%r<180>;
	.reg .b32 	%f<286>;
	.reg .b64 	%rd<42>;
	// demoted variable
	.shared .align 4 .b8 _ZZ12cudaCoreGemmI13__nv_bfloat16S0_Li4ELi2ELi128EEvPKT_S3_fPT0_iiiE5shmem[128];
	ld.param.u64 	%rd10, [_Z12cudaCoreGemmI13__nv_bfloat16S0_Li4ELi2ELi128EEvPKT_S3_fPT0_iii_param_1];
	ld.param.u32 	%r10, [_Z12cudaCoreGemmI13__nv_bfloat16S0_Li4ELi2ELi128EEvPKT_S3_fPT0_iii_param_6];
	mov.u32 	%r1, %tid.x;
	mov.u32 	%r11, %ctaid.y;
	shl.b32 	%r2, %r11, 1;
	mov.u32 	%r12, %ctaid.x;
	shl.b32 	%r3, %r12, 2;
	shl.b32 	%r179, %r1, 3;
	setp.ge.s32 	%p1, %r179, %r10;
	mov.f32 	%f278, 0f00000000;
	mov.f32 	%f279, %f278;
	mov.f32 	%f280, %f278;
	mov.f32 	%f281, %f278;
	mov.f32 	%f282, %f278;
	mov.f32 	%f283, %f278;
	mov.f32 	%f284, %f278;
	mov.f32 	%f285, %f278;
	@%p1 bra 	$L__BB3_3;
	ld.param.u64 	%rd38, [_Z12cudaCoreGemmI13__nv_bfloat16S0_Li4ELi2ELi128EEvPKT_S3_fPT0_iii_param_0];
	cvta.to.global.u64 	%rd12, %rd10;
	cvta.to.global.u64 	%rd13, %rd38;
	mul.lo.s32 	%r13, %r10, %r2;
	mul.lo.s32 	%r14, %r10, %r3;
	shl.b32 	%r15, %r10, 2;
	mul.lo.s32 	%r16, %r10, 3;
	mul.wide.s32 	%rd14, %r14, 2;
	mul.wide.u32 	%rd15, %r10, 2;
	add.s64 	%rd16, %rd14, %rd15;
	add.s64 	%rd1, %rd13, %rd16;
	mul.wide.u32 	%rd41, %r1, 16;
	cvt.u64.u32 	%rd17, %r15;
	add.s64 	%rd18, %rd14, %rd17;
	add.s64 	%rd3, %rd13, %rd18;
	mul.wide.u32 	%rd19, %r16, 2;
	add.s64 	%rd20, %rd14, %rd19;
	add.s64 	%rd4, %rd13, %rd20;
	mul.wide.s32 	%rd21, %r13, 2;
	add.s64 	%rd22, %rd21, %rd15;
	add.s64 	%rd5, %rd12, %rd22;
	add.s64 	%rd6, %rd12, %rd21;
	mov.f32 	%f278, 0f00000000;
	mul.lo.s32 	%r26, %r12, %r10;
	shl.b32 	%r27, %r26, 2;
$L__BB3_2:
	ld.param.u64 	%rd39, [_Z12cudaCoreGemmI13__nv_bfloat16S0_Li4ELi2ELi128EEvPKT_S3_fPT0_iii_param_0];
	add.s64 	%rd23, %rd6, %rd41;
	ld.global.nc.v4.u32 	{%r17, %r18, %r19, %r20}, [%rd23];
	mov.b32 	{%rs1, %rs2}, %r17;
	// begin inline asm
	{ cvt.f32.bf16 %f36, %rs1;}

	// end inline asm
	// begin inline asm
	{ cvt.f32.bf16 %f37, %rs2;}

	// end inline asm
	mov.b32 	{%rs3, %rs4}, %r18;
	// begin inline asm
	{ cvt.f32.bf16 %f38, %rs3;}

	// end inline asm
	// begin inline asm
	{ cvt.f32.bf16 %f39, %rs4;}

	// end inline asm
	mov.b32 	{%rs5, %rs6}, %r19;
	// begin inline asm
	{ cvt.f32.bf16 %f40, %rs5;}

	// end inline asm
	// begin inline asm
	{ cvt.f32.bf16 %f41, %rs6;}

	// end inline asm
	mov.b32 	{%rs7, %rs8}, %r20;
	// begin inline asm
	{ cvt.f32.bf16 %f42, %rs7;}

	// end inline asm
	// begin inline asm
	{ cvt.f32.bf16 %f43, %rs8;}

	// end inline asm
	add.s64 	%rd24, %rd5, %rd41;
	ld.global.nc.v4.u32 	{%r21, %r22, %r23, %r24}, [%rd24];
	mov.b32 	{%rs9, %rs10}, %r21;
	// begin inline asm
	{ cvt.f32.bf16 %f44, %rs9;}

	// end inline asm
	// begin inline asm
	{ cvt.f32.bf16 %f45, %rs10;}

	// end inline asm
	mov.b32 	{%rs11, %rs12}, %r22;
	// begin inline asm
	{ cvt.f32.bf16 %f46, %rs11;}

	// end inline asm
	// begin inline asm
	{ cvt.f32.bf16 %f47, %rs12;}

	// end inline asm
	mov.b32 	{%rs13, %rs14}, %r23;
	// begin inline asm
	{ cvt.f32.bf16 %f48, %rs13;}

	// end inline asm
	// begin inline asm
	{ cvt.f32.bf16 %f49, %rs14;}

	// end inline asm
	mov.b32 	{%rs15, %rs16}, %r24;
	// begin inline asm
	{ cvt.f32.bf16 %f50, %rs15;}

	// end inline asm
	// begin inline asm
	{ cvt.f32.bf16 %f51, %rs16;}

	// end inline asm
	cvta.to.global.u64 	%rd25, %rd39;
	mul.wide.s32 	%rd26, %r27, 2;
	add.s64 	%rd27, %rd25, %rd26;
	add.s64 	%rd28, %rd27, %rd41;
	ld.global.nc.v4.u32 	{%r28, %r29, %r30, %r31}, [%rd28];
	mov.b32 	{%rs17, %rs18}, %r28;
	// begin inline asm
	{ cvt.f32.bf16 %f52, %rs17;}

	// end inline asm
	// begin inline asm
	{ cvt.f32.bf16 %f53, %rs18;}

	// end inline asm
	mov.b32 	{%rs19, %rs20}, %r29;
	// begin inline asm
	{ cvt.f32.bf16 %f54, %rs19;}

	// end inline asm
	// begin inline asm
	{ cvt.f32.bf16 %f55, %rs20;}

	// end inline asm
	mov.b32 	{%rs21, %rs22}, %r30;
	// begin inline asm
	{ cvt.f32.bf16 %f56, %rs21;}

	// end inline asm
	// begin inline asm
	{ cvt.f32.bf16 %f57, %rs22;}

	// end inline asm
	mov.b32 	{%rs23, %rs24}, %r31;
	// begin inline asm
	{ cvt.f32.bf16 %f58, %rs23;}

	// end inline asm
	// begin inline asm
	{ cvt.f32.bf16 %f59, %rs24;}

	// end inline asm
	fma.rn.f32 	%f84, %f52, %f36, %f278;
	fma.rn.f32 	%f85, %f53, %f37, %f84;
	fma.rn.f32 	%f86, %f54, %f38, %f85;
	fma.rn.f32 	%f87, %f55, %f39, %f86;
	fma.rn.f32 	%f88, %f56, %f40, %f87;
	fma.rn.f32 	%f89, %f57, %f41, %f88;
	fma.rn.f32 	%f90, %f58, %f42, %f89;
	fma.rn.f32 	%f278, %f59, %f43, %f90;
	fma.rn.f32 	%f91, %f52, %f44, %f279;
	fma.rn.f32 	%f92, %f53, %f45, %f91;
	fma.rn.f32 	%f93, %f54, %f46, %f92;
	fma.rn.f32 	%f94, %f55, %f47, %f93;
	fma.rn.f32 	%f95, %f56, %f48, %f94;
	fma.rn.f32 	%f96, %f57, %f49, %f95;
	fma.rn.f32 	%f97, %f58, %f50, %f96;
	fma.rn.f32 	%f279, %f59, %f51, %f97;
	add.s64 	%rd29, %rd1, %rd41;
	ld.global.nc.v4.u32 	{%r32, %r33, %r34, %r35}, [%rd29];
	mov.b32 	{%rs25, %rs26}, %r32;
	// begin inline asm
	{ cvt.f32.bf16 %f60, %rs25;}

	// end inline asm
	// begin inline asm
	{ cvt.f32.bf16 %f61, %rs26;}

	// end inline asm
	mov.b32 	{%rs27, %rs28}, %r33;
	// begin inline asm
	{ cvt.f32.bf16 %f62, %rs27;}

	// end inline asm
	// begin inline asm
	{ cvt.f32.bf16 %f63, %rs28;}

	// end inline asm
	mov.b32 	{%rs29, %rs30}, %r34;
	// begin inline asm
	{ cvt.f32.bf16 %f64, %rs29;}

	// end inline asm
	// begin inline asm
	{ cvt.f32.bf16 %f65, %rs30;}

	// end inline asm
	mov.b32 	{%rs31, %rs32}, %r35;
	// begin inline asm
	{ cvt.f32.bf16 %f66, %rs31;}

	// end inline asm
	// begin inline asm
	{ cvt.f32.bf16 %f67, %rs32;}

	// end inline asm
	fma.rn.f32 	%f98, %f60, %f36, %f280;
	fma.rn.f32 	%f99, %f61, %f37, %f98;
	fma.rn.f32 	%f100, %f62, %f38, %f99;
	fma.rn.f32 	%f101, %f63, %f39, %f100;
	fma.rn.f32 	%f102, %f64, %f40, %f101;
	fma.rn.f32 	%f103, %f65, %f41, %f102;
	fma.rn.f32 	%f104, %f66, %f42, %f103;
	fma.rn.f32 	%f280, %f67, %f43, %f104;
	fma.rn.f32 	%f105, %f60, %f44, %f281;
	fma.rn.f32 	%f106, %f61, %f45, %f105;
	fma.rn.f32 	%f107, %f62, %f46, %f106;
	fma.rn.f32 	%f108, %f63, %f47, %f107;
	fma.rn.f32 	%f109, %f64, %f48, %f108;
	fma.rn.f32 	%f110, %f65, %f49, %f109;
	fma.rn.f32 	%f111, %f66, %f50, %f110;
	fma.rn.f32 	%f281, %f67, %f51, %f111;
	add.s64 	%rd30, %rd3, %rd41;
	ld.global.nc.v4.u32 	{%r36, %r37, %r38, %r39}, [%rd30];
	mov.b32 	{%rs33, %rs34}, %r36;
	// begin inline asm
	{ cvt.f32.bf16 %f68, %rs33;}

	// end inline asm
	// begin inline asm
	{ cvt.f32.bf16 %f69, %rs34;}

	// end inline asm
	mov.b32 	{%rs35, %rs36}, %r37;
	// begin inline asm
	{ cvt.f32.bf16 %f70, %rs35;}

	// end inline asm
	// begin inline asm
	{ cvt.f32.bf16 %f71, %rs36;}

	// end inline asm
	mov.b32 	{%rs37, %rs38}, %r38;
	// begin inline asm
	{ cvt.f32.bf16 %f72, %rs37;}

	// end inline asm
	// begin inline asm
	{ cvt.f32.bf16 %f73, %rs38;}

	// end inline asm
	mov.b32 	{%rs39, %rs40}, %r39;
	// begin inline asm
	{ cvt.f32.bf16 %f74, %rs39;}

	// end inline asm
	// begin inline asm
	{ cvt.f32.bf16 %f75, %rs40;}

	// end inline asm
	fma.rn.f32 	%f112, %f68, %f36, %f282;
	fma.rn.f32 	%f113, %f69, %f37, %f112;
	fma.rn.f32 	%f114, %f70, %f38, %f113;
	fma.rn.f32 	%f115, %f71, %f39, %f114;
	fma.rn.f32 	%f116, %f72, %f40, %f115;
	fma.rn.f32 	%f117, %f73, %f41, %f116;
	fma.rn.f32 	%f118, %f74, %f42, %f117;
	fma.rn.f32 	%f282, %f75, %f43, %f118;
	fma.rn.f32 	%f119, %f68, %f44, %f283;
	fma.rn.f32 	%f120, %f69, %f45, %f119;
	fma.rn.f32 	%f121, %f70, %f46, %f120;
	fma.rn.f32 	%f122, %f71, %f47, %f121;
	fma.rn.f32 	%f123, %f72, %f48, %f122;
	fma.rn.f32 	%f124, %f73, %f49, %f123;
	fma.rn.f32 	%f125, %f74, %f50, %f124;
	fma.rn.f32 	%f283, %f75, %f51, %f125;
	add.s64 	%rd31, %rd4, %rd41;
	ld.global.nc.v4.u32 	{%r40, %r41, %r42, %r43}, [%rd31];
	mov.b32 	{%rs41, %rs42}, %r40;
	// begin inline asm
	{ cvt.f32.bf16 %f76, %rs41;}

	// end inline asm
	// begin inline asm
	{ cvt.f32.bf16 %f77, %rs42;}

	// end inline asm
	mov.b32 	{%rs43, %rs44}, %r41;
	// begin inline asm
	{ cvt.f32.bf16 %f78, %rs43;}

	// end inline asm
	// begin inline asm
	{ cvt.f32.bf16 %f79, %rs44;}

	// end inline asm
	mov.b32 	{%rs45, %rs46}, %r42;
	// begin inline asm
	{ cvt.f32.bf16 %f80, %rs45;}

	// end inline asm
	// begin inline asm
	{ cvt.f32.bf16 %f81, %rs46;}

	// end inline asm
	mov.b32 	{%rs47, %rs48}, %r43;
	// begin inline asm
	{ cvt.f32.bf16 %f82, %rs47;}

	// end inline asm
	// begin inline asm
	{ cvt.f32.bf16 %f83, %rs48;}

	// end inline asm
	fma.rn.f32 	%f126, %f76, %f36, %f284;
	fma.rn.f32 	%f127, %f77, %f37, %f126;
	fma.rn.f32 	%f128, %f78, %f38, %f127;
	fma.rn.f32 	%f129, %f79, %f39, %f128;
	fma.rn.f32 	%f130, %f80, %f40, %f129;
	fma.rn.f32 	%f131, %f81, %f41, %f130;
	fma.rn.f32 	%f132, %f82, %f42, %f131;
	fma.rn.f32 	%f284, %f83, %f43, %f132;
	fma.rn.f32 	%f133, %f76, %f44, %f285;
	fma.rn.f32 	%f134, %f77, %f45, %f133;
	fma.rn.f32 	%f135, %f78, %f46, %f134;
	fma.rn.f32 	%f136, %f79, %f47, %f135;
	fma.rn.f32 	%f137, %f80, %f48, %f136;
	fma.rn.f32 	%f138, %f81, %f49, %f137;
	fma.rn.f32 	%f139, %f82, %f50, %f138;
	fma.rn.f32 	%f285, %f83, %f51, %f139;
	add.s32 	%r179, %r179, 1024;
	add.s64 	%rd41, %rd41, 2048;
	setp.lt.s32 	%p2, %r179, %r10;
	@%p2 bra 	$L__BB3_2;
$L__BB3_3:
	and.b32  	%r7, %r1, 31;
	setp.ne.s32 	%p3, %r7, 0;
	mov.b32 	%r44, 1;
	mov.b32 	%r57, 31;
	mov.b32 	%r58, -1;
	// begin inline asm
	{  .reg .f32 r0;  .reg .pred p;  shfl.sync.down.b32 r0|p, %f278, %r44, %r57, %r58;  @p add.f32 r0, r0, %f278;  mov.f32 %f140, r0;}
	// end inline asm
	mov.b32 	%r47, 2;
	// begin inline asm
	{  .reg .f32 r0;  .reg .pred p;  shfl.sync.down.b32 r0|p, %f140, %r47, %r57, %r58;  @p add.f32 r0, r0, %f140;  mov.f32 %f143, r0;}
	// end inline asm
	mov.b32 	%r50, 4;
	// begin inline asm
	{  .reg .f32 r0;  .reg .pred p;  shfl.sync.down.b32 r0|p, %f143, %r50, %r57, %r58;  @p add.f32 r0, r0, %f143;  mov.f32 %f146, r0;}
	// end inline asm
	mov.b32 	%r53, 8;
	// begin inline asm
	{  .reg .f32 r0;  .reg .pred p;  shfl.sync.down.b32 r0|p, %f146, %r53, %r57, %r58;  @p add.f32 r0, r0, %f146;  mov.f32 %f149, r0;}
	// end inline asm
	mov.b32 	%r56, 16;
	// begin inline asm
	{  .reg .f32 r0;  .reg .pred p;  shfl.sync.down.b32 r0|p, %f149, %r56, %r57, %r58;  @p add.f32 r0, r0, %f149;  mov.f32 %f152, r0;}
	// end inline asm
	and.b32  	%r59, %r1, 1020;
	mov.u32 	%r60, _ZZ12cudaCoreGemmI13__nv_bfloat16S0_Li4ELi2ELi128EEvPKT_S3_fPT0_iiiE5shmem;
	add.s32 	%r8, %r60, %r59;
	@%p3 bra 	$L__BB3_5;
	st.shared.f32 	[%r8], %f152;
$L__BB3_5:
	setp.ne.s32 	%p4, %r7, 0;
	mov.b32 	%r61, 1;
	mov.b32 	%r74, 31;
	mov.b32 	%r75, -1;
	// begin inline asm
	{  .reg .f32 r0;  .reg .pred p;  shfl.sync.down.b32 r0|p, %f279, %r61, %r74, %r75;  @p add.f32 r0, r0, %f279;  mov.f32 %f155, r0;}
	// end inline asm
	mov.b32 	%r64, 2;
	// begin inline asm
	{  .reg .f32 r0;  .reg .pred p;  shfl.sync.down.b32 r0|p, %f155, %r64, %r74, %r75;  @p add.f32 r0, r0, %f155;  mov.f32 %f158, r0;}
	// end inline asm
	mov.b32 	%r67, 4;
	// begin inline asm
	{  .reg .f32 r0;  .reg .pred p;  shfl.sync.down.b32 r0|p, %f158, %r67, %r74, %r75;  @p add.f32 r0, r0, %f158;  mov.f32 %f161, r0;}
	// end inline asm
	mov.b32 	%r70, 8;
	// begin inline asm
	{  .reg .f32 r0;  .reg .pred p;  shfl.sync.down.b32 r0|p, %f161, %r70, %r74, %r75;  @p add.f32 r0, r0, %f161;  mov.f32 %f164, r0;}
	// end inline asm
	mov.b32 	%r73, 16;
	// begin inline asm
	{  .reg .f32 r0;  .reg .pred p;  shfl.sync.down.b32 r0|p, %f164, %r73, %r74, %r75;  @p add.f32 r0, r0, %f164;  mov.f32 %f167, r0;}
	// end inline asm
	@%p4 bra 	$L__BB3_7;
	st.shared.f32 	[%r8+4], %f167;
$L__BB3_7:
	setp.ne.s32 	%p5, %r7, 0;
	mov.b32 	%r76, 1;
	mov.b32 	%r89, 31;
	mov.b32 	%r90, -1;
	// begin inline asm
	{  .reg .f32 r0;  .reg .pred p;  shfl.sync.down.b32 r0|p, %f280, %r76, %r89, %r90;  @p add.f32 r0, r0, %f280;  mov.f32 %f170, r0;}
	// end inline asm
	mov.b32 	%r79, 2;
	// begin inline asm
	{  .reg .f32 r0;  .reg .pred p;  shfl.sync.down.b32 r0|p, %f170, %r79, %r89, %r90;  @p add.f32 r0, r0, %f170;  mov.f32 %f173, r0;}
	// end inline asm
	mov.b32 	%r82, 4;
	// begin inline asm
	{  .reg .f32 r0;  .reg .pred p;  shfl.sync.down.b32 r0|p, %f173, %r82, %r89, %r90;  @p add.f32 r0, r0, %f173;  mov.f32 %f176, r0;}
	// end inline asm
	mov.b32 	%r85, 8;
	// begin inline asm
	{  .reg .f32 r0;  .reg .pred p;  shfl.sync.down.b32 r0|p, %f176, %r85, %r89, %r90;  @p add.f32 r0, r0, %f176;  mov.f32 %f179, r0;}
	// end inline asm
	mov.b32 	%r88, 16;
	// begin inline asm
	{  .reg .f32 r0;  .reg .pred p;  shfl.sync.down.b32 r0|p, %f179, %r88, %r89, %r90;  @p add.f32 r0, r0, %f179;  mov.f32 %f182, r0;}
	// end inline asm
	@%p5 bra 	$L__BB3_9;
	st.shared.f32 	[%r8+8], %f182;
$L__BB3_9:
	setp.ne.s32 	%p6, %r7, 0;
	mov.b32 	%r91, 1;
	mov.b32 	%r104, 31;
	mov.b32 	%r105, -1;
	// begin inline asm
	{  .reg .f32 r0;  .reg .pred p;  shfl.sync.down.b32 r0|p, %f281, %r91, %r104, %r105;  @p add.f32 r0, r0, %f281;  mov.f32 %f185, r0;}
	// end inline asm
	mov.b32 	%r94, 2;
	// begin inline asm
	{  .reg .f32 r0;  .reg .pred p;  shfl.sync.down.b32 r0|p, %f185, %r94, %r104, %r105;  @p add.f32 r0, r0, %f185;  mov.f32 %f188, r0;}
	// end inline asm
	mov.b32 	%r97, 4;
	// begin inline asm
	{  .reg .f32 r0;  .reg .pred p;  shfl.sync.down.b32 r0|p, %f188, %r97, %r104, %r105;  @p add.f32 r0, r0, %f188;  mov.f32 %f191, r0;}
	// end inline asm
	mov.b32 	%r100, 8;
	// begin inline asm
	{  .reg .f32 r0;  .reg .pred p;  shfl.sync.down.b32 r0|p, %f191, %r100, %r104, %r105;  @p add.f32 r0, r0, %f191;  mov.f32 %f194, r0;}
	// end inline asm
	mov.b32 	%r103, 16;
	// begin inline asm
	{  .reg .f32 r0;  .reg .pred p;  shfl.sync.down.b32 r0|p, %f194, %r103, %r104, %r105;  @p add.f32 r0, r0, %f194;  mov.f32 %f197, r0;}
	// end inline asm
	@%p6 bra 	$L__BB3_11;
	st.shared.f32 	[%r8+12], %f197;
$L__BB3_11:
	setp.ne.s32 	%p7, %r7, 0;
	mov.b32 	%r106, 1;
	mov.b32 	%r119, 31;
	mov.b32 	%r120, -1;
	// begin inline asm
	{  .reg .f32 r0;  .reg .pred p;  shfl.sync.down.b32 r0|p, %f282, %r106, %r119, %r120;  @p add.f32 r0, r0, %f282;  mov.f32 %f200, r0;}
	// end inline asm
	mov.b32 	%r109, 2;
	// begin inline asm
	{  .reg .f32 r0;  .reg .pred p;  shfl.sync.down.b32 r0|p, %f200, %r109, %r119, %r120;  @p add.f32 r0, r0, %f200;  mov.f32 %f203, r0;}
	// end inline asm
	mov.b32 	%r112, 4;
	// begin inline asm
	{  .reg .f32 r0;  .reg .pred p;  shfl.sync.down.b32 r0|p, %f203, %r112, %r119, %r120;  @p add.f32 r0, r0, %f203;  mov.f32 %f206, r0;}
	// end inline asm
	mov.b32 	%r115, 8;
	// begin inline asm
	{  .reg .f32 r0;  .reg .pred p;  shfl.sync.down.b32 r0|p, %f206, %r115, %r119, %r120;  @p add.f32 r0, r0, %f206;  mov.f32 %f209, r0;}
	// end inline asm
	mov.b32 	%r118, 16;
	// begin inline asm
	{  .reg .f32 r0;  .reg .pred p;  shfl.sync.down.b32 r0|p, %f209, %r118, %r119, %r120;  @p add.f32 r0, r0, %f209;  mov.f32 %f212, r0;}
	// end inline asm
	@%p7 bra 	$L__BB3_13;
	st.shared.f32 	[%r8+16], %f212;
$L__BB3_13:
	setp.ne.s32 	%p8, %r7, 0;
	mov.b32 	%r121, 1;
	mov.b32 	%r134, 31;
	mov.b32 	%r135, -1;
	// begin inline asm
	{  .reg .f32 r0;  .reg .pred p;  shfl.sync.down.b32 r0|p, %f283, %r121, %r134, %r135;  @p add.f32 r0, r0, %f283;  mov.f32 %f215, r0;}
	// end inline asm
	mov.b32 	%r124, 2;
	// begin inline asm
	{  .reg .f32 r0;  .reg .pred p;  shfl.sync.down.b32 r0|p, %f215, %r124, %r134, %r135;  @p add.f32 r0, r0, %f215;  mov.f32 %f218, r0;}
	// end inline asm
	mov.b32 	%r127, 4;
	// begin inline asm
	{  .reg .f32 r0;  .reg .pred p;  shfl.sync.down.b32 r0|p, %f218, %r127, %r134, %r135;  @p add.f32 r0, r0, %f218;  mov.f32 %f221, r0;}
	// end inline asm
	mov.b32 	%r130, 8;
	// begin inline asm
	{  .reg .f32 r0;  .reg .pred p;  shfl.sync.down.b32 r0|p, %f221, %r130, %r134, %r135;  @p add.f32 r0, r0, %f221;  mov.f32 %f224, r0;}
	// end inline asm
	mov.b32 	%r133, 16;
	// begin inline asm
	{  .reg .f32 r0;  .reg .pred p;  shfl.sync.down.b32 r0|p, %f224, %r133, %r134, %r135;  @p add.f32 r0, r0, %f224;  mov.f32 %f227, r0;}
	// end inline asm
	@%p8 bra 	$L__BB3_15;
	st.shared.f32 	[%r8+20], %f227;
$L__BB3_15:
	setp.ne.s32 	%p9, %r7, 0;
	mov.b32 	%r136, 1;
	mov.b32 	%r149, 31;
	mov.b32 	%r150, -1;
	// begin inline asm
	{  .reg .f32 r0;  .reg .pred p;  shfl.sync.down.b32 r0|p, %f284, %r136, %r149, %r150;  @p add.f32 r0, r0, %f284;  mov.f32 %f230, r0;}
	// end inline asm
	mov.b32 	%r139, 2;
	// begin inline asm
	{  .reg .f32 r0;  .reg .pred p;  shfl.sync.down.b32 r0|p, %f230, %r139, %r149, %r150;  @p add.f32 r0, r0, %f230;  mov.f32 %f233, r0;}
	// end inline asm
	mov.b32 	%r142, 4;
	// begin inline asm
	{  .reg .f32 r0;  .reg .pred p;  shfl.sync.down.b32 r0|p, %f233, %r142, %r149, %r150;  @p add.f32 r0, r0, %f233;  mov.f32 %f236, r0;}
	// end inline asm
	mov.b32 	%r145, 8;
	// begin inline asm
	{  .reg .f32 r0;  .reg .pred p;  shfl.sync.down.b32 r0|p, %f236, %r145, %r149, %r150;  @p add.f32 r0, r0, %f236;  mov.f32 %f239, r0;}
	// end inline asm
	mov.b32 	%r148, 16;
	// begin inline asm
	{  .reg .f32 r0;  .reg .pred p;  shfl.sync.down.b32 r0|p, %f239, %r148, %r149, %r150;  @p add.f32 r0, r0, %f239;  mov.f32 %f242, r0;}
	// end inline asm
	@%p9 bra 	$L__BB3_17;
	st.shared.f32 	[%r8+24], %f242;
$L__BB3_17:
	setp.ne.s32 	%p10, %r7, 0;
	mov.b32 	%r151, 1;
	mov.b32 	%r164, 31;
	mov.b32 	%r165, -1;
	// begin inline asm
	{  .reg .f32 r0;  .reg .pred p;  shfl.sync.down.b32 r0|p, %f285, %r151, %r164, %r165;  @p add.f32 r0, r0, %f285;  mov.f32 %f245, r0;}
	// end inline asm
	mov.b32 	%r154, 2;
	// begin inline asm
	{  .reg .f32 r0;  .reg .pred p;  shfl.sync.down.b32 r0|p, %f245, %r154, %r164, %r165;  @p add.f32 r0, r0, %f245;  mov.f32 %f248, r0;}
	// end inline asm
	mov.b32 	%r157, 4;
	// begin inline asm
	{  .reg .f32 r0;  .reg .pred p;  shfl.sync.down.b32 r0|p, %f248, %r157, %r164, %r165;  @p add.f32 r0, r0, %f248;  mov.f32 %f251, r0;}
	// end inline asm
	mov.b32 	%r160, 8;
	// begin inline asm
	{  .reg .f32 r0;  .reg .pred p;  shfl.sync.down.b32 r0|p, %f251, %r160, %r164, %r165;  @p add.f32 r0, r0, %f251;  mov.f32 %f254, r0;}
	// end inline asm
	mov.b32 	%r163, 16;
	// begin inline asm
	{  .reg .f32 r0;  .reg .pred p;  shfl.sync.down.b32 r0|p, %f254, %r163, %r164, %r165;  @p add.f32 r0, r0, %f254;  mov.f32 %f257, r0;}
	// end inline asm
	@%p10 bra 	$L__BB3_19;
	st.shared.f32 	[%r8+28], %f257;
$L__BB3_19:
	bar.sync 	0;
	setp.gt.u32 	%p11, %r1, 7;
	@%p11 bra 	$L__BB3_21;
	ld.param.u32 	%r178, [_Z12cudaCoreGemmI13__nv_bfloat16S0_Li4ELi2ELi128EEvPKT_S3_fPT0_iii_param_5];
	ld.param.u64 	%rd40, [_Z12cudaCoreGemmI13__nv_bfloat16S0_Li4ELi2ELi128EEvPKT_S3_fPT0_iii_param_3];
	ld.param.f32 	%f269, [_Z12cudaCoreGemmI13__nv_bfloat16S0_Li4ELi2ELi128EEvPKT_S3_fPT0_iii_param_2];
	and.b32  	%r166, %r1, 1;
	shr.u32 	%r167, %r1, 1;
	shl.b32 	%r168, %r1, 2;
	add.s32 	%r170, %r60, %r168;
	ld.shared.f32 	%f261, [%r170];
	add.f32 	%f262, %f261, 0f00000000;
	ld.shared.f32 	%f263, [%r170+32];
	add.f32 	%f264, %f262, %f263;
	ld.shared.f32 	%f265, [%r170+64];
	add.f32 	%f266, %f264, %f265;
	ld.shared.f32 	%f267, [%r170+96];
	add.f32 	%f268, %f266, %f267;
	mul.f32 	%f260, %f269, %f268;
	// begin inline asm
	{  cvt.rn.bf16.f32 %rs49, %f260;}

	// end inline asm
	mad.lo.s32 	%r171, %r167, %r178, %r166;
	cvt.s64.s32 	%rd32, %r171;
	mov.u32 	%r172, %ctaid.x;
	mul.lo.s32 	%r173, %r172, %r178;
	shl.b32 	%r174, %r173, 2;
	mov.u32 	%r175, %ctaid.y;
	shl.b32 	%r176, %r175, 1;
	add.s32 	%r177, %r174, %r176;
	cvt.s64.s32 	%rd33, %r177;
	add.s64 	%rd34, %rd32, %rd33;
	cvta.to.global.u64 	%rd35, %rd40;
	shl.b64 	%rd36, %rd34, 1;
	add.s64 	%rd37, %rd35, %rd36;
	st.global.u16 	[%rd37], %rs49;
$L__BB3_21:
	ret;

}
	// .globl	_Z12cudaCoreGemmI13__nv_bfloat16S0_Li5ELi2ELi128EEvPKT_S3_fPT0_iii
.visible .entry _Z12cudaCoreGemmI13__nv_bfloat16S0_Li5ELi2ELi128EEvPKT_S3_fPT0_iii(
	.param .u64 .ptr .align 1 _Z12cudaCoreGemmI13__nv_bfloat16S0_Li5ELi2ELi128EEvPKT_S3_fPT0_iii_param_0,
	.param .u64 .ptr .align 1 _Z12cudaCoreGemmI13__nv_bfloat16S0_Li5ELi2ELi128EEvPKT_S3_fPT0_iii_param_1,
	.param .f32 _Z12cudaCoreGemmI13__nv_bfloat16S0_Li5ELi2ELi128EEvPKT_S3_fPT0_iii_param_2,
	.param .u64 .ptr .align 1 _Z12cudaCoreGemmI13__nv_bfloat16S0_Li5ELi2ELi128EEvPKT_S3_fPT0_iii_param_3,
	.param .u32 _Z12cudaCoreGemmI13__nv_bfloat16S0_Li5ELi2ELi128EEvPKT_S3_fPT0_iii_param_4,
	.param .u32 _Z12cudaCoreGemmI13__nv_bfloat16S0_Li5ELi2ELi128EEvPKT_S3_fPT0_iii_param_5,
	.param .u32 _Z12cudaCoreGemmI13__nv_bfloat16S0_Li5ELi2ELi128EEvPKT_S3_fPT0_iii_param_6
)
{
	.reg .pred 	%p<14>;
	.reg .b16 	%rs<58>;
	.reg .b32 	%r<219>;
	.reg .b32 	%f<350>;
	.reg .b64 	%rd<50>;
	// demoted variable
	.shared .align 4 .b8 _ZZ12cudaCoreGemmI13__nv_bfloat16S0_Li5ELi2ELi128EEvPKT_S3_fPT0_iiiE5shmem[160];
	ld.param.u32 	%r11, [_Z12cudaCoreGemmI13__nv_bfloat16S0_Li5ELi2ELi128EEvPKT_S3_fPT0_iii_param_6];
	mov.u32 	%r1, %tid.x;
	mov.u32 	%r12, %ctaid.y;
	shl.b32 	%r2, %r12, 1;
	mov.u32 	%r13, %ctaid.x;
	mul.lo.s32 	%r3, %r13, 5;
	shl.b32 	%r218, %r1, 3;
	setp.ge.s32 	%p1, %r218, %r11;
	mov.f32 	%f340, 0f00000000;
	mov.f32 	%f341, %f340;
	mov.f32 	%f342, %f340;
	mov.f32 	%f343, %f340;
	mov.f32 	%f344, %f340;
	mov.f32 	%f345, %f340;
	mov.f32 	%f346, %f340;
	mov.f32 	%f347, %f340;
	mov.f32 	%f348, %f340;
	mov.f32 	%f349, %f340;
	@%p1 bra 	$L__BB4_3;
	ld.param.u32 	%r216, [_Z12cudaCoreGemmI13__nv_bfloat16S0_Li5ELi2ELi128EEvPKT_S3_fPT0_iii_param_6];
	ld.param.u64 	%rd46, [_Z12cudaCoreGemmI13__nv_bfloat16S0_Li5ELi2ELi128EEvPKT_S3_fPT0_iii_param_1];
	ld.param.u64 	%rd44, [_Z12cudaCoreGemmI13__nv_bfloat16S0_Li5ELi2ELi128EEvPKT_S3_fPT0_iii_param_0];
	cvta.to.global.u64 	%rd12, %rd46;
	cvta.to.global.u64 	%rd13, %rd44;
	mul.lo.s32 	%r14, %r216, %r2;
	mul.lo.s32 	%r15, %r216, %r3;
	shl.b32 	%r16, %r216, 2;
	mul.lo.s32 	%r17, %r216, 3;
	cvt.u64.u32 	%rd14, %r16;
	mul.wide.s32 	%rd15, %r15, 2;
	mul.wide.u32 	%rd16, %r216, 2;
	add.s64 	%rd17, %rd15, %rd16;
	add.s64 	%rd1, %rd13, %rd17;
	mul.wide.u32 	%rd49, %r1, 16;
	add.s64 	%rd18, %rd15, %rd14;
	add.s64 	%rd3, %rd13, %rd18;
	mul.wide.u32 	%rd19, %r17, 2;
	add.s64 	%rd20, %rd15, %rd19;
	add.s64 	%rd4, %rd13, %rd20;
	mul.wide.u32 	%rd21, %r16, 2;
	add.s64 	%rd22, %rd15, %rd21;
	add.s64 	%rd5, %rd13, %rd22;
	mul.wide.s32 	%rd23, %r14, 2;
	add.s64 	%rd24, %rd23, %rd16;
	add.s64 	%rd6, %rd12, %rd24;
	mov.f32 	%f340, 0f00000000;
$L__BB4_2:
	ld.param.u32 	%r217, [_Z12cudaCoreGemmI13__nv_bfloat16S0_Li5ELi2ELi128EEvPKT_S3_fPT0_iii_param_6];
	ld.param.u64 	%rd47, [_Z12cudaCoreGemmI13__nv_bfloat16S0_Li5ELi2ELi128EEvPKT_S3_fPT0_iii_param_1];
	ld.param.u64 	%rd45, [_Z12cudaCoreGemmI13__nv_bfloat16S0_Li5ELi2ELi128EEvPKT_S3_fPT0_iii_param_0];
	cvta.to.global.u64 	%rd25, %rd47;
	mul.lo.s32 	%r19, %r12, %r217;
	shl.b32 	%r20, %r19, 1;
	mul.wide.s32 	%rd26, %r20, 2;
	add.s64 	%rd27, %rd25, %rd26;
	add.s64 	%rd28, %rd27, %rd49;
	ld.global.nc.v4.u32 	{%r21, %r22, %r23, %r24}, [%rd28];
	mov.b32 	{%rs1, %rs2}, %r21;
	// begin inline asm
	{ cvt.f32.bf16 %f44, %rs1;}

	// end inline asm
	// begin inline asm
	{ cvt.f32.bf16 %f45, %rs2;}

	// end inline asm
	mov.b32 	{%rs3, %rs4}, %r22;
	// begin inline asm
	{ cvt.f32.bf16 %f46, %rs3;}

	// end inline asm
	// begin inline asm
	{ cvt.f32.bf16 %f47, %rs4;}

	// end inline asm
	mov.b32 	{%rs5, %rs6}, %r23;
	// begin inline asm
	{ cvt.f32.bf16 %f48, %rs5;}

	// end inline asm
	// begin inline asm
	{ cvt.f32.bf16 %f49, %rs6;}

	// end inline asm
	mov.b32 	{%rs7, %rs8}, %r24;
	// begin inline asm
	{ cvt.f32.bf16 %f50, %rs7;}

	// end inline asm
	// begin inline asm
	{ cvt.f32.bf16 %f51, %rs8;}

	// end inline asm
	add.s64 	%rd29, %rd6, %rd49;
	ld.global.nc.v4.u32 	{%r25, %r26, %r27, %r28}, [%rd29];
	mov.b32 	{%rs9, %rs10}, %r25;
	// begin inline asm
	{ cvt.f32.bf16 %f52, %rs9;}

	// end inline asm
	// begin inline asm
	{ cvt.f32.bf16 %f53, %rs10;}

	// end inline asm
	mov.b32 	{%rs11, %rs12}, %r26;
	// begin inline asm
	{ cvt.f32.bf16 %f54, %rs11;}

	// end inline asm
	// begin inline asm
	{ cvt.f32.bf16 %f55, %rs12;}

	// end inline asm
	mov.b32 	{%rs13, %rs14}, %r27;
	// begin inline asm
	{ cvt.f32.bf16 %f56, %rs13;}

	// end inline asm
	// begin inline asm
	{ cvt.f32.bf16 %f57, %rs14;}

	// end inline asm
	mov.b32 	{%rs15, %rs16}, %r28;
	// begin inline asm
	{ cvt.f32.bf16 %f58, %rs15;}

	// end inline asm
	// begin inline asm
	{ cvt.f32.bf16 %f59, %rs16;}

	// end inline asm
	cvta.to.global.u64 	%rd30, %rd45;
	mul.lo.s32 	%r30, %r13, %r217;
	mul.lo.s32 	%r31, %r30, 5;
	mul.wide.s32 	%rd31, %r31, 2;
	add.s64 	%rd32, %rd30, %rd31;
	add.s64 	%rd33, %rd32, %rd49;
	ld.global.nc.v4.u32 	{%r32, %r33, %r34, %r35}, [%rd33];
	mov.b32 	{%rs17, %rs18}, %r32;
	// begin inline asm
	{ cvt.f32.bf16 %f60, %rs17;}

	// end inline asm
	// begin inline asm
	{ cvt.f32.bf16 %f61, %rs18;}

	// end inline asm
	mov.b32 	{%rs19, %rs20}, %r33;
	// begin inline asm
	{ cvt.f32.bf16 %f62, %rs19;}

	// end inline asm
	// begin inline asm
	{ cvt.f32.bf16 %f63, %rs20;}

	// end inline asm
	mov.b32 	{%rs21, %rs22}, %r34;
	// begin inline asm
	{ cvt.f32.bf16 %f64, %rs21;}

	// end inline asm
	// begin inline asm
	{ cvt.f32.bf16 %f65, %rs22;}

	// end inline asm
	mov.b32 	{%rs23, %rs24}, %r35;
	// begin inline asm
	{ cvt.f32.bf16 %f66, %rs23;}

	// end inline asm
	// begin inline asm
	{ cvt.f32.bf16 %f67, %rs24;}

	// end inline asm
	fma.rn.f32 	%f100, %f60, %f44, %f341;
	fma.rn.f32 	%f101, %f61, %f45, %f100;
	fma.rn.f32 	%f102, %f62, %f46, %f101;
	fma.rn.f32 	%f103, %f63, %f47, %f102;
	fma.rn.f32 	%f104, %f64, %f48, %f103;
	fma.rn.f32 	%f105, %f65, %f49, %f104;
	fma.rn.f32 	%f106, %f66, %f50, %f105;
	fma.rn.f32 	%f341, %f67, %f51, %f106;
	fma.rn.f32 	%f107, %f60, %f52, %f340;
	fma.rn.f32 	%f108, %f61, %f53, %f107;
	fma.rn.f32 	%f109, %f62, %f54, %f108;
	fma.rn.f32 	%f110, %f63, %f55, %f109;
	fma.rn.f32 	%f111, %f64, %f56, %f110;
	fma.rn.f32 	%f112, %f65, %f57, %f111;
	fma.rn.f32 	%f113, %f66, %f58, %f112;
	fma.rn.f32 	%f340, %f67, %f59, %f113;
	add.s64 	%rd34, %rd1, %rd49;
	ld.global.nc.v4.u32 	{%r36, %r37, %r38, %r39}, [%rd34];
	mov.b32 	{%rs25, %rs26}, %r36;
	// begin inline asm
	{ cvt.f32.bf16 %f68, %rs25;}

	// end inline asm
	// begin inline asm
	{ cvt.f32.bf16 %f69, %rs26;}

	// end inline asm
	mov.b32 	{%rs27, %rs28}, %r37;
	// begin inline asm
	{ cvt.f32.bf16 %f70, %rs27;}

	// end inline asm
	// begin inline asm
	{ cvt.f32.bf16 %f71, %rs28;}

	// end inline asm
	mov.b32 	{%rs29, %rs30}, %r38;
	// begin inline asm
	{ cvt.f32.bf16 %f72, %rs29;}

	// end inline asm
	// begin inline asm
	{ cvt.f32.bf16 %f73, %rs30;}

	// end inline asm
	mov.b32 	{%rs31, %rs32}, %r39;
	// begin inline asm
	{ cvt.f32.bf16 %f74, %rs31;}

	// end inline asm
	// begin inline asm
	{ cvt.f32.bf16 %f75, %rs32;}

	// end inline asm
	fma.rn.f32 	%f114, %f68, %f44, %f342;
	fma.rn.f32 	%f115, %f69, %f45, %f114;
	fma.rn.f32 	%f116, %f70, %f46, %f115;
	fma.rn.f32 	%f117, %f71, %f47, %f116;
	fma.rn.f32 	%f118, %f72, %f48, %f117;
	fma.rn.f32 	%f119, %f73, %f49, %f118;
	fma.rn.f32 	%f120, %f74, %f50, %f119;
	fma.rn.f32 	%f342, %f75, %f51, %f120;
	fma.rn.f32 	%f121, %f68, %f52, %f343;
	fma.rn.f32 	%f122, %f69, %f53, %f121;
	fma.rn.f32 	%f123, %f70, %f54, %f122;
	fma.rn.f32 	%f124, %f71, %f55, %f123;
	fma.rn.f32 	%f125, %f72, %f56, %f124;
	fma.rn.f32 	%f126, %f73, %f57, %f125;
	fma.rn.f32 	%f127, %f74, %f58, %f126;
	fma.rn.f32 	%f343, %f75, %f59, %f127;
	add.s64 	%rd35, %rd3, %rd49;
	ld.global.nc.v4.u32 	{%r40, %r41, %r42, %r43}, [%rd35];
	mov.b32 	{%rs33, %rs34}, %r40;
	// begin inline asm
	{ cvt.f32.bf16 %f76, %rs33;}

	// end inline asm
	// begin inline asm
	{ cvt.f32.bf16 %f77, %rs34;}

	// end inline asm
	mov.b32 	{%rs35, %rs36}, %r41;
	// begin inline asm
	{ cvt.f32.bf16 %f78, %rs35;}

	// end inline asm
	// begin inline asm
	{ cvt.f32.bf16 %f79, %rs36;}

	// end inline asm
	mov.b32 	{%rs37, %rs38}, %r42;
	// begin inline asm
	{ cvt.f32.bf16 %f80, %rs37;}

	// end inline asm
	// begin inline asm
	{ cvt.f32.bf16 %f81, %rs38;}

	// end inline asm
	mov.b32 	{%rs39, %rs40}, %r43;
	// begin inline asm
	{ cvt.f32.bf16 %f82, %rs39;}

	// end inline asm
	// begin inline asm
	{ cvt.f32.bf16 %f83, %rs40;}

	// end inline asm
	fma.rn.f32 	%f128, %f76, %f44, %f344;
	fma.rn.f32 	%f129, %f77, %f45, %f128;
	fma.rn.f32 	%f130, %f78, %f46, %f129;
	fma.rn.f32 	%f131, %f79, %f47, %f130;
	fma.rn.f32 	%f132, %f80, %f48, %f131;
	fma.rn.f32 	%f133, %f81, %f49, %f132;
	fma.rn.f32 	%f134, %f82, %f50, %f133;
	fma.rn.f32 	%f344, %f83, %f51, %f134;
	fma.rn.f32 	%f135, %f76, %f52, %f345;
	fma.rn.f32 	%f136, %f77, %f53, %f135;
	fma.rn.f32 	%f137, %f78, %f54, %f136;
	fma.rn.f32 	%f138, %f79, %f55, %f137;
	fma.rn.f32 	%f139, %f80, %f56, %f138;
	fma.rn.f32 	%f140, %f81, %f57, %f139;
	fma.rn.f32 	%f141, %f82, %f58, %f140;
	fma.rn.f32 	%f345, %f83, %f59, %f141;
	add.s64 	%rd36, %rd4, %rd49;
	ld.global.nc.v4.u32 	{%r44, %r45, %r46, %r47}, [%rd36];
	mov.b32 	{%rs41, %rs42}, %r44;
	// begin inline asm
	{ cvt.f32.bf16 %f84, %rs41;}

	// end inline asm
	// begin inline asm
	{ cvt.f32.bf16 %f85, %rs42;}

	// end inline asm
	mov.b32 	{%rs43, %rs44}, %r45;
	// begin inline asm
	{ cvt.f32.bf16 %f86, %rs43;}

	// end inline asm
	// begin inline asm
	{ cvt.f32.bf16 %f87, %rs44;}

	// end inline asm
	mov.b32 	{%rs45, %rs46}, %r46;
	// begin inline asm
	{ cvt.f32.bf16 %f88, %rs45;}

	// end inline asm
	// begin inline asm
	{ cvt.f32.bf16 %f89, %rs46;}

	// end inline asm
	mov.b32 	{%rs47, %rs48}, %r47;
	// begin inline asm
	{ cvt.f32.bf16 %f90, %rs47;}

	// end inline asm
	// begin inline asm
	{ cvt.f32.bf16 %f91, %rs48;}

	// end inline asm
	fma.rn.f32 	%f142, %f84, %f44, %f346;
	fma.rn.f32 	%f143, %f85, %f45, %f142;
	fma.rn.f32 	%f144, %f86, %f46, %f143;
	fma.rn.f32 	%f145, %f87, %f47, %f144;
	fma.rn.f32 	%f146, %f88, %f48, %f145;
	fma.rn.f32 	%f147, %f89, %f49, %f146;
	fma.rn.f32 	%f148, %f90, %f50, %f147;
	fma.rn.f32 	%f346, %f91, %f51, %f148;
	fma.rn.f32 	%f149, %f84, %f52, %f347;
	fma.rn.f32 	%f150, %f85, %f53, %f149;
	fma.rn.f32 	%f151, %f86, %f54, %f150;
	fma.rn.f32 	%f152, %f87, %f55, %f151;
	fma.rn.f32 	%f153, %f88, %f56, %f152;
	fma.rn.f32 	%f154, %f89, %f57, %f153;
	fma.rn.f32 	%f155, %f90, %f58, %f154;
	fma.rn.f32 	%f347, %f91, %f59, %f155;
	add.s64 	%rd37, %rd5, %rd49;
	ld.global.nc.v4.u32 	{%r48, %r49, %r50, %r51}, [%rd37];
	mov.b32 	{%rs49, %rs50}, %r48;
	// begin inline asm
	{ cvt.f32.bf16 %f92, %rs49;}

	// end inline asm
	// begin inline asm
	{ cvt.f32.bf16 %f93, %rs50;}

	// end inline asm
	mov.b32 	{%rs51, %rs52}, %r49;
	// begin inline asm
	{ cvt.f32.bf16 %f94, %rs51;}

	// end inline asm
	// begin inline asm
	{ cvt.f32.bf16 %f95, %rs52;}

	// end inline asm
	mov.b32 	{%rs53, %rs54}, %r50;
	// begin inline asm
	{ cvt.f32.bf16 %f96, %rs53;}

	// end inline asm
	// begin inline asm
	{ cvt.f32.bf16 %f97, %rs54;}

	// end inline asm
	mov.b32 	{%rs55, %rs56}, %r51;
	// begin inline asm
	{ cvt.f32.bf16 %f98, %rs55;}

	// end inline asm
	// begin inline asm
	{ cvt.f32.bf16 %f99, %rs56;}

	// end inline asm
	fma.rn.f32 	%f156, %f92, %f44, %f348;
	fma.rn.f32 	%f157, %f93, %f45, %f156;
	fma.rn.f32 	%f158, %f94, %f46, %f157;
	fma.rn.f32 	%f159, %f95, %f47, %f158;
	fma.rn.f32 	%f160, %f96, %f48, %f159;
	fma.rn.f32 	%f161, %f97, %f49, %f160;
	fma.rn.f32 	%f162, %f98, %f50, %f161;
	fma.rn.f32 	%f348, %f99, %f51, %f162;
	fma.rn.f32 	%f163, %f92, %f52, %f349;
	fma.rn.f32 	%f164, %f93, %f53, %f163;
	fma.rn.f32 	%f165, %f94, %f54, %f164;
	fma.rn.f32 	%f166, %f95, %f55, %f165;
	fma.rn.f32 	%f167, %f96, %f56, %f166;
	fma.rn.f32 	%f168, %f97, %f57, %f167;
	fma.rn.f32 	%f169, %f98, %f58, %f168;
	fma.rn.f32 	%f349, %f99, %f59, %f169;
	add.s32 	%r218, %r218, 1024;
	add.s64 	%rd49, %rd49, 2048;
	setp.lt.s32 	%p2, %r218, %r217;
	@%p2 bra 	$L__BB4_2;
$L__BB4_3:
	mov.u32 	%r7, %tid.x;
	shr.u32 	%r67, %r7, 5;
	and.b32  	%r8, %r7, 31;
	setp.ne.s32 	%p3, %r8, 0;
	mov.b32 	%r52, 1;
	mov.b32 	%r65, 31;
	mov.b32 	%r66, -1;
	// begin inline asm
	{  .reg .f32 r0;  .reg .pred p;  shfl.sync.down.b32 r0|p, %f341, %r52, %r65, %r66;  @p add.f32 r0, r0, %f341;  mov.f32 %f170, r0;}
	// end inline asm
	mov.b32 	%r55, 2;
	// begin inline asm
	{  .reg .f32 r0;  .reg .pred p;  shfl.sync.down.b32 r0|p, %f170, %r55, %r65, %r66;  @p add.f32 r0, r0, %f170;  mov.f32 %f173, r0;}
	// end inline asm
	mov.b32 	%r58, 4;
	// begin inline asm
	{  .reg .f32 r0;  .reg .pred p;  shfl.sync.down.b32 r0|p, %f173, %r58, %r65, %r66;  @p add.f32 r0, r0, %f173;  mov.f32 %f176, r0;}
	// end inline asm
	mov.b32 	%r61, 8;
	// begin inline asm
	{  .reg .f32 r0;  .reg .pred p;  shfl.sync.down.b32 r0|p, %f176, %r61, %r65, %r66;  @p add.f32 r0, r0, %f176;  mov.f32 %f179, r0;}
	// end inline asm
	mov.b32 	%r64, 16;
	// begin inline asm
	{  .reg .f32 r0;  .reg .pred p;  shfl.sync.down.b32 r0|p, %f179, %r64, %r65, %r66;  @p add.f32 r0, r0, %f179;  mov.f32 %f182, r0;}
	// end inline asm
	mov.u32 	%r68, _ZZ12cudaCoreGemmI13__nv_bfloat16S0_Li5ELi2ELi128EEvPKT_S3_fPT0_iiiE5shmem;
	mad.lo.s32 	%r9, %r67, 40, %r68;
	@%p3 bra 	$L__BB4_5;
	st.shared.f32 	[%r9], %f182;
$L__BB4_5:
	setp.ne.s32 	%p4, %r8, 0;
	mov.b32 	%r69, 1;
	mov.b32 	%r82, 31;
	mov.b32 	%r83, -1;
	// begin inline asm
	{  .reg .f32 r0;  .reg .pred p;  shfl.sync.down.b32 r0|p, %f340, %r69, %r82, %r83;  @p add.f32 r0, r0, %f340;  mov.f32 %f185, r0;}
	// end inline asm
	mov.b32 	%r72, 2;
	// begin inline asm
	{  .reg .f32 r0;  .reg .pred p;  shfl.sync.down.b32 r0|p, %f185, %r72, %r82, %r83;  @p add.f32 r0, r0, %f185;  mov.f32 %f188, r0;}
	// end inline asm
	mov.b32 	%r75, 4;
	// begin inline asm
	{  .reg .f32 r0;  .reg .pred p;  shfl.sync.down.b32 r0|p, %f188, %r75, %r82, %r83;  @p add.f32 r0, r0, %f188;  mov.f32 %f191, r0;}
	// end inline asm
	mov.b32 	%r78, 8;
	// begin inline asm
	{  .reg .f32 r0;  .reg .pred p;  shfl.sync.down.b32 r0|p, %f191, %r78, %r82, %r83;  @p add.f32 r0, r0, %f191;  mov.f32 %f194, r0;}
	// end inline asm
	mov.b32 	%r81, 16;
	// begin inline asm
	{  .reg .f32 r0;  .reg .pred p;  shfl.sync.down.b32 r0|p, %f194, %r81, %r82, %r83;  @p add.f32 r0, r0, %f194;  mov.f32 %f197, r0;}
	// end inline asm
	@%p4 bra 	$L__BB4_7;
	st.shared.f32 	[%r9+4], %f197;
$L__BB4_7:
	setp.ne.s32 	%p5, %r8, 0;
	mov.b32 	%r84, 1;
	mov.b32 	%r97, 31;
	mov.b32 	%r98, -1;
	// begin inline asm
	{  .reg .f32 r0;  .reg .pred p;  shfl.sync.down.b32 r0|p, %f342, %r84, %r97, %r98;  @p add.f32 r0, r0, %f342;  mov.f32 %f200, r0;}
	// end inline asm
	mov.b32 	%r87, 2;
	// begin inline asm
	{  .reg .f32 r0;  .reg .pred p;  shfl.sync.down.b32 r0|p, %f200, %r87, %r97, %r98;  @p add.f32 r0, r0, %f200;  mov.f32 %f203, r0;}
	// end inline asm
	mov.b32 	%r90, 4;
	// begin inline asm
	{  .reg .f32 r0;  .reg .pred p;  shfl.sync.down.b32 r0|p, %f203, %r90, %r97, %r98;  @p add.f32 r0, r0, %f203;  mov.f32 %f206, r0;}
	// end inline asm
	mov.b32 	%r93, 8;
	// begin inline asm
	{  .reg .f32 r0;  .reg .pred p;  shfl.sync.down.b32 r0|p, %f206, %r93, %r97, %r98;  @p add.f32 r0, r0, %f206;  mov.f32 %f209, r0;}
	// end inline asm
	mov.b32 	%r96, 16;
	// begin inline asm
	{  .reg .f32 r0;  .reg .pred p;  shfl.sync.down.b32 r0|p, %f209, %r96, %r97, %r98;  @p add.f32 r0, r0, %f209;  mov.f32 %f212, r0;}
	// end inline asm
	@%p5 bra 	$L__BB4_9;
	st.shared.f32 	[%r9+8], %f212;
$L__BB4_9:
	setp.ne.s32 	%p6, %r8, 0;
	mov.b32 	%r99, 1;
	mov.b32 	%r112, 31;
	mov.b32 	%r113, -1;
	// begin inline asm
	{  .reg .f32 r0;  .reg .pred p;  shfl.sync.down.b32 r0|p, %f343, %r99, %r112, %r113;  @p add.f32 r0, r0, %f343;  mov.f32 %f215, r0;}
	// end inline asm
	mov.b32 	%r102, 2;
	// begin inline asm
	{  .reg .f32 r0;  .reg .pred p;  shfl.sync.down.b32 r0|p, %f215, %r102, %r112, %r113;  @p add.f32 r0, r0, %f215;  mov.f32 %f218, r0;}
	// end inline asm
	mov.b32 	%r105, 4;
	// begin inline asm
	{  .reg .f32 r0;  .reg .pred p;  shfl.sync.down.b32 r0|p, %f218, %r105, %r112, %r113;  @p add.f32 r0, r0, %f218;  mov.f32 %f221, r0;}
	// end inline asm
	mov.b32 	%r108, 8;
	// begin inline asm
	{  .reg .f32 r0;  .reg .pred p;  shfl.sync.down.b32 r0|p, %f221, %r108, %r112, %r113;  @p add.f32 r0, r0, %f221;  mov.f32 %f224, r0;}
	// end inline asm
	mov.b32 	%r111, 16;
	// begin inline asm
	{  .reg .f32 r0;  .reg .pred p;  shfl.sync.down.b32 r0|p, %f224, %r111, %r112, %r113;  @p add.f32 r0, r0, %f224;  mov.f32 %f227, r0;}
	// end inline asm
	@%p6 bra 	$L__BB4_11;
	st.shared.f32 	[%r9+12], %f227;
$L__BB4_11:
	setp.ne.s32 	%p7, %r8, 0;
	mov.b32 	%r114, 1;
	mov.b32 	%r127, 31;
	mov.b32 	%r128, -1;
	// begin inline asm
	{  .reg .f32 r0;  .reg .pred p;  shfl.sync.down.b32 r0|p, %f344, %r114, %r127, %r128;  @p add.f32 r0, r0, %f344;  mov.f32 %f230, r0;}
	// end inline asm
	mov.b32 	%r117, 2;
	// begin inline asm
	{  .reg .f32 r0;  .reg .pred p;  shfl.sync.down.b32 r0|p, %f230, %r117, %r127, %r128;  @p add.f32 r0, r0, %f230;  mov.f32 %f233, r0;}
	// end inline asm
	mov.b32 	%r120, 4;
	// begin inline asm
	{  .reg .f32 r0;  .reg .pred p;  shfl.sync.down.b32 r0|p, %f233, %r120, %r127, %r128;  @p add.f32 r0, r0, %f233;  mov.f32 %f236, r0;}
	// end inline asm
	mov.b32 	%r123, 8;
	// begin inline asm
	{  .reg .f32 r0;  .reg .pred p;  shfl.sync.down.b32 r0|p, %f236, %r123, %r127, %r128;  @p add.f32 r0, r0, %f236;  mov.f32 %f239, r0;}
	// end inline asm
	mov.b32 	%r126, 16;
	// begin inline asm
	{  .reg .f32 r0;  .reg .pred p;  shfl.sync.down.b32 r0|p, %f239, %r126, %r127, %r128;  @p add.f32 r0, r0, %f239;  mov.f32 %f242, r0;}
	// end inline asm
	@%p7 bra 	$L__BB4_13;
	st.shared.f32 	[%r9+16], %f242;
$L__BB4_13:
	setp.ne.s32 	%p8, %r8, 0;
	mov.b32 	%r129, 1;
	mov.b32 	%r142, 31;
	mov.b32 	%r143, -1;
	// begin inline asm
	{  .reg .f32 r0;  .reg .pred p;  shfl.sync.down.b32 r0|p, %f345, %r129, %r142, %r143;  @p add.f32 r0, r0, %f345;  mov.f32 %f245, r0;}
	// end inline asm
	mov.b32 	%r132, 2;
	// begin inline asm
	{  .reg .f32 r0;  .reg .pred p;  shfl.sync.down.b32 r0|p, %f245, %r132, %r142, %r143;  @p add.f32 r0, r0, %f245;  mov.f32 %f248, r0;}
	// end inline asm
	mov.b32 	%r135, 4;
	// begin inline asm
	{  .reg .f32 r0;  .reg .pred p;  shfl.sync.down.b32 r0|p, %f248, %r135, %r142, %r143;  @p add.f32 r0, r0, %f248;  mov.f32 %f251, r0;}
	// end inline asm
	mov.b32 	%r138, 8;
	// begin inline asm
	{  .reg .f32 r0;  .reg .pred p;  shfl.sync.down.b32 r0|p, %f251, %r138, %r142, %r143;  @p add.f32 r0, r0, %f251;  mov.f32 %f254, r0;}
	// end inline asm
	mov.b32 	%r141, 16;
	// begin inline asm
	{  .reg .f32 r0;  .reg .pred p;  shfl.sync.down.b32 r0|p, %f254, %r141, %r142, %r143;  @p add.f32 r0, r0, %f254;  mov.f32 %f257, r0;}
	// end inline asm
	@%p8 bra 	$L__BB4_15;
	st.shared.f32 	[%r9+20], %f257;
$L__BB4_15:
	setp.ne.s32 	%p9, %r8, 0;
	mov.b32 	%r144, 1;
	mov.b32 	%r157, 31;
	mov.b32 	%r158, -1;
	// begin inline asm
	{  .reg .f32 r0;  .reg .pred p;  shfl.sync.down.b32 r0|p, %f346, %r144, %r157, %r158;  @p add.f32 r0, r0, %f346;  mov.f32 %f260, r0;}
	// end inline asm
	mov.b32 	%r147, 2;
	// begin inline asm
	{  .reg .f32 r0;  .reg .pred p;  shfl.sync.down.b32 r0|p, %f260, %r147, %r157, %r158;  @p add.f32 r0, r0, %f260;  mov.f32 %f263, r0;}
	// end inline asm
	mov.b32 	%r150, 4;
	// begin inline asm
	{  .reg .f32 r0;  .reg .pred p;  shfl.sync.down.b32 r0|p, %f263, %r150, %r157, %r158;  @p add.f32 r0, r0, %f263;  mov.f32 %f266, r0;}
	// end inline asm
	mov.b32 	%r153, 8;
	// begin inline asm
	{  .reg .f32 r0;  .reg .pred p;  shfl.sync.down.b32 r0|p, %f266, %r153, %r157, %r158;  @p add.f32 r0, r0, %f266;  mov.f32 %f269, r0;}
	// end inline asm
	mov.b32 	%r156, 16;
	// begin inline asm
	{  .reg .f32 r0;  .reg .pred p;  shfl.sync.down.b32 r0|p, %f269, %r156, %r157, %r158;  @p add.f32 r0, r0, %f269;  mov.f32 %f272, r0;}
	// end inline asm
	@%p9 bra 	$L__BB4_17;
	st.shared.f32 	[%r9+24], %f272;
$L__BB4_17:
	setp.ne.s32 	%p10, %r8, 0;
	mov.b32 	%r159, 1;
	mov.b32 	%r172, 31;
	mov.b32 	%r173, -1;
	// begin inline asm
	{  .reg .f32 r0;  .reg .pred p;  shfl.sync.down.b32 r0|p, %f347, %r159, %r172, %r173;  @p add.f32 r0, r0, %f347;  mov.f32 %f275, r0;}
	// end inline asm
	mov.b32 	%r162, 2;
	// begin inline asm
	{  .reg .f32 r0;  .reg .pred p;  shfl.sync.down.b32 r0|p, %f275, %r162, %r172, %r173;  @p add.f32 r0, r0, %f275;  mov.f32 %f278, r0;}
	// end inline asm
	mov.b32 	%r165, 4;
	// begin inline asm
	{  .reg .f32 r0;  .reg .pred p;  shfl.sync.down.b32 r0|p, %f278, %r165, %r172, %r173;  @p add.f32 r0, r0, %f278;  mov.f32 %f281, r0;}
	// end inline asm
	mov.b32 	%r168, 8;
	// begin inline asm
	{  .reg .f32 r0;  .reg .pred p;  shfl.sync.down.b32 r0|p, %f281, %r168, %r172, %r173;  @p add.f32 r0, r0, %f281;  mov.f32 %f284, r0;}
	// end inline asm
	mov.b32 	%r171, 16;
	// begin inline asm
	{  .reg .f32 r0;  .reg .pred p;  shfl.sync.down.b32 r0|p, %f284, %r171, %r172, %r173;  @p add.f32 r0, r0, %f284;  mov.f32 %f287, r0;}
	// end inline asm
	@%p10 bra 	$L__BB4_19;
	st.shared.f32 	[%r9+28], %f287;
$L__BB4_19:
	setp.ne.s32 	%p11, %r8, 0;
	mov.b32 	%r174, 1;
	mov.b32 	%r187, 31;
	mov.b32 	%r188, -1;
	// begin inline asm
	{  .reg .f32 r0;  .reg .pred p;  shfl.sync.down.b32 r0|p, %f348, %r174, %r187, %r188;  @p add.f32 r0, r0, %f348;  mov.f32 %f290, r0;}
	// end inline asm
	mov.b32 	%r177, 2;
	// begin inline asm
	{  .reg .f32 r0;  .reg .pred p;  shfl.sync.down.b32 r0|p, %f290, %r177, %r187, %r188;  @p add.f32 r0, r0, %f290;  mov.f32 %f293, r0;}
	// end inline asm
	mov.b32 	%r180, 4;
	// begin inline asm
	{  .reg .f32 r0;  .reg .pred p;  shfl.sync.down.b32 r0|p, %f293, %r180, %r187, %r188;  @p add.f32 r0, r0, %f293;  mov.f32 %f296, r0;}
	// end inline asm
	mov.b32 	%r183, 8;
	// begin inline asm
	{  .reg .f32 r0;  .reg .pred p;  shfl.sync.down.b32 r0|p, %f296, %r183, %r187, %r188;  @p add.f32 r0, r0, %f296;  mov.f32 %f299, r0;}
	// end inline asm
	mov.b32 	%r186, 16;
	// begin inline asm
	{  .reg .f32 r0;  .reg .pred p;  shfl.sync.down.b32 r0|p, %f299, %r186, %r187, %r188;  @p add.f32 r0, r0, %f299;  mov.f32 %f302, r0;}
	// end inline asm
	@%p11 bra 	$L__BB4_21;
	st.shared.f32 	[%r9+32], %f302;
$L__BB4_21:
	setp.ne.s32 	%p12, %r8, 0;
	mov.b32 	%r189, 1;
	mov.b32 	%r202, 31;
	mov.b32 	%r203, -1;
	// begin inline asm
	{  .reg .f32 r0;  .reg .pred p;  shfl.sync.down.b32 r0|p, %f349, %r189, %r202, %r203;  @p add.f32 r0, r0, %f349;  mov.f32 %f305, r0;}
	// end inline asm
	mov.b32 	%r192, 2;
	// begin inline asm
	{  .reg .f32 r0;  .reg .pred p;  shfl.sync.down.b32 r0|p, %f305, %r192, %r202, %r203;  @p add.f32 r0, r0, %f305;  mov.f32 %f308, r0;}
	// end inline asm
	mov.b32 	%r195, 4;
	// begin inline asm
	{  .reg .f32 r0;  .reg .pred p;  shfl.sync.down.b32 r0|p, %f308, %r195, %r202, %r203;  @p add.f32 r0, r0, %f308;  mov.f32 %f311, r0;}
	// end inline asm
	mov.b32 	%r198, 8;
	// begin inline asm
	{  .reg .f32 r0;  .reg .pred p;  shfl.sync.down.b32 r0|p, %f311, %r198, %r202, %r203;  @p add.f32 r0, r0, %f311;  mov.f32 %f314, r0;}
	// end inline asm
	mov.b32 	%r201, 16;
	// begin inline asm
	{  .reg .f32 r0;  .reg .pred p;  shfl.sync.down.b32 r0|p, %f314, %r201, %r202, %r203;  @p add.f32 r0, r0, %f314;  mov.f32 %f317, r0;}
	// end inline asm
	@%p12 bra 	$L__BB4_23;
	st.shared.f32 	[%r9+36], %f317;
$L__BB4_23:
	bar.sync 	0;
	setp.gt.u32 	%p13, %r7, 9;
	@%p13 bra 	$L__BB4_25;
	ld.param.u32 	%r215, [_Z12cudaCoreGemmI13__nv_bfloat16S0_Li5ELi2ELi128EEvPKT_S3_fPT0_iii_param_5];
	ld.param.u64 	%rd48, [_Z12cudaCoreGemmI13__nv_bfloat16S0_Li5ELi2ELi128EEvPKT_S3_fPT0_iii_param_3];
	ld.param.f32 	%f329, [_Z12cudaCoreGemmI13__nv_bfloat16S0_Li5ELi2ELi128EEvPKT_S3_fPT0_iii_param_2];
	and.b32  	%r204, %r7, 1;
	shr.u32 	%r205, %r7, 1;
	shl.b32 	%r206, %r7, 2;
	add.s32 	%r208, %r68, %r206;
	ld.shared.f32 	%f321, [%r208];
	add.f32 	%f322, %f321, 0f00000000;
	ld.shared.f32 	%f323, [%r208+40];
	add.f32 	%f324, %f322, %f323;
	ld.shared.f32 	%f325, [%r208+80];
	add.f32 	%f326, %f324, %f325;
	ld.shared.f32 	%f327, [%r208+120];
	add.f32 	%f328, %f326, %f327;
	mul.f32 	%f320, %f329, %f328;
	// begin inline asm
	{  cvt.rn.bf16.f32 %rs57, %f320;}

	// end inline asm
	mad.lo.s32 	%r209, %r205, %r215, %r204;
	cvt.s64.s32 	%rd38, %r209;
	mov.u32 	%r210, %ctaid.x;
	mul.lo.s32 	%r211, %r210, %r215;
	mov.u32 	%r212, %ctaid.y;
	shl.b32 	%r213, %r212, 1;
	mad.lo.s32 	%r214, %r211, 5, %r213;
	cvt.s64.s32 	%rd39, %r214;
	add.s64 	%rd40, %rd38, %rd39;
	cvta.to.global.u64 	%rd41, %rd48;
	shl.b64 	%rd42, %rd40, 1;
	add.s64 	%rd43, %rd41, %rd42;
	st.global.u16 	[%rd43], %rs57;
$L__BB4_25:
	ret;

}
	// .globl	_Z12cudaCoreGemmI13__nv_bfloat16S0_Li6ELi2ELi128EEvPKT_S3_fPT0_iii
.visible .entry _Z12cudaCoreGemmI13__nv_bfloat16S0_Li6ELi2ELi128EEvPKT_S3_fPT0_iii(
	.param .u64 .ptr .align 1 _Z12cudaCoreGemmI13__nv_bfloat16S0_Li6ELi2ELi128EEvPKT_S3_fPT0_iii_param_0,
	.param .u64 .ptr .align 1 _Z12cudaCoreGemmI13__nv_bfloat16S0_Li6ELi2ELi128EEvPKT_S3_fPT0_iii_param_1,
	.param .f32 _Z12cudaCoreGemmI13__nv_bfloat16S0_Li6ELi2ELi128EEvPKT_S3_fPT0_iii_param_2,
	.param .u64 .ptr .align 1 _Z12cudaCoreGemmI13__nv_bfloat16S0_Li6ELi2ELi128EEvPKT_S3_fPT0_iii_param_3,
	.param .u32 _Z12cudaCoreGemmI13__nv_bfloat16S0_Li6ELi2ELi128EEvPKT_S3_fPT0_iii_param_4,
	.param .u32 _Z12cudaCoreGemmI13__nv_bfloat16S0_Li6ELi2ELi128EEvPKT_S3_fPT0_iii_param_5,
	.param .u32 _Z12cudaCoreGemmI13__nv_bfloat16S0_Li6ELi2ELi128EEvPKT_S3_fPT0_iii_param_6
)
{
	.reg .pred 	%p<16>;
	.reg .b16 	%rs<66>;
	.reg .b32 	%r<254>;
	.reg .b32 	%f<414>;
	.reg .b64 	%rd<54>;
	// demoted variable
	.shared .align 4 .b8 _ZZ12cudaCoreGemmI13__nv_bfloat16S0_Li6ELi2ELi128EEvPKT_S3_fPT0_iiiE5shmem[192];
	ld.param.u32 	%r11, [_Z12cudaCoreGemmI13__nv_bfloat16S0_Li6ELi2ELi128EEvPKT_S3_fPT0_iii_param_6];
	mov.u32 	%r1, %tid.x;
	mov.u32 	%r12, %ctaid.y;
	shl.b32 	%r2, %r12, 1;
	mov.u32 	%r13, %ctaid.x;
	mul.lo.s32 	%r3, %r13, 6;
	shl.b32 	%r253, %r1, 3;
	setp.ge.s32 	%p1, %r253, %r11;
	mov.f32 	%f402, 0f00000000;
	mov.f32 	%f403, %f402;
	mov.f32 	%f404, %f402;
	mov.f32 	%f405, %f402;
	mov.f32 	%f406, %f402;
	mov.f32 	%f407, %f402;
	mov.f32 	%f408, %f402;
	mov.f32 	%f409, %f402;
	mov.f32 	%f410, %f402;
	mov.f32 	%f411, %f402;
	mov.f32 	%f412, %f402;
	mov.f32 	%f413, %f402;
	@%p1 bra 	$L__BB5_3;
	ld.param.u32 	%r251, [_Z12cudaCoreGemmI13__nv_bfloat16S0_Li6ELi2ELi128EEvPKT_S3_fPT0_iii_param_6];
	ld.param.u64 	%rd50, [_Z12cudaCoreGemmI13__nv_bfloat16S0_Li6ELi2ELi128EEvPKT_S3_fPT0_iii_param_1];
	ld.param.u64 	%rd48, [_Z12cudaCoreGemmI13__nv_bfloat16S0_Li6ELi2ELi128EEvPKT_S3_fPT0_iii_param_0];
	cvta.to.global.u64 	%rd13, %rd50;
	cvta.to.global.u64 	%rd14, %rd48;
	mul.lo.s32 	%r14, %r251, %r2;
	mul.lo.s32 	%r15, %r251, %r3;
	shl.b32 	%r16, %r251, 2;
	mul.lo.s32 	%r17, %r251, 3;
	cvt.u64.u32 	%rd15, %r16;
	mul.lo.s32 	%r18, %r251, 5;
	mul.wide.s32 	%rd16, %r15, 2;
	mul.wide.u32 	%rd17, %r251, 2;
	add.s64 	%rd18, %rd16, %rd17;
	add.s64 	%rd1, %rd14, %rd18;
	mul.wide.u32 	%rd53, %r1, 16;
	add.s64 	%rd19, %rd16, %rd15;
	add.s64 	%rd3, %rd14, %rd19;
	mul.wide.u32 	%rd20, %r17, 2;
	add.s64 	%rd21, %rd16, %rd20;
	add.s64 	%rd4, %rd14, %rd21;
	mul.wide.u32 	%rd22, %r16, 2;
	add.s64 	%rd23, %rd16, %rd22;
	add.s64 	%rd5, %rd14, %rd23;
	mul.wide.u32 	%rd24, %r18, 2;
	add.s64 	%rd25, %rd16, %rd24;
	add.s64 	%rd6, %rd14, %rd25;
	mul.wide.s32 	%rd26, %r14, 2;
	add.s64 	%rd27, %rd26, %rd17;
	add.s64 	%rd7, %rd13, %rd27;
	mov.f32 	%f402, 0f00000000;
$L__BB5_2:
	ld.param.u32 	%r252, [_Z12cudaCoreGemmI13__nv_bfloat16S0_Li6ELi2ELi128EEvPKT_S3_fPT0_iii_param_6];
	ld.param.u64 	%rd51, [_Z12cudaCoreGemmI13__nv_bfloat16S0_Li6ELi2ELi128EEvPKT_S3_fPT0_iii_param_1];
	ld.param.u64 	%rd49, [_Z12cudaCoreGemmI13__nv_bfloat16S0_Li6ELi2ELi128EEvPKT_S3_fPT0_iii_param_0];
	cvta.to.global.u64 	%rd28, %rd51;
	mul.lo.s32 	%r20, %r12, %r252;
	shl.b32 	%r21, %r20, 1;
	mul.wide.s32 	%rd29, %r21, 2;
	add.s64 	%rd30, %rd28, %rd29;
	add.s64 	%rd31, %rd30, %rd53;
	ld.global.nc.v4.u32 	{%r22, %r23, %r24, %r25}, [%rd31];
	mov.b32 	{%rs1, %rs2}, %r22;
	// begin inline asm
	{ cvt.f32.bf16 %f52, %rs1;}

	// end inline asm
	// begin inline asm
	{ cvt.f32.bf16 %f53, %rs2;}

	// end inline asm
	mov.b32 	{%rs3, %rs4}, %r23;
	// begin inline asm
	{ cvt.f32.bf16 %f54, %rs3;}

	// end inline asm
	// begin inline asm
	{ cvt.f32.bf16 %f55, %rs4;}

	// end inline asm
	mov.b32 	{%rs5, %rs6}, %r24;
	// begin inline asm
	{ cvt.f32.bf16 %f56, %rs5;}

	// end inline asm
	// begin inline asm
	{ cvt.f32.bf16 %f57, %rs6;}

	// end inline asm
	mov.b32 	{%rs7, %rs8}, %r25;
	// begin inline asm
	{ cvt.f32.bf16 %f58, %rs7;}

	// end inline asm
	// begin inline asm
	{ cvt.f32.bf16 %f59, %rs8;}

	// end inline asm
	add.s64 	%rd32, %rd7, %rd53;
	ld.global.nc.v4.u32 	{%r26, %r27, %r28, %r29}, [%rd32];
	mov.b32 	{%rs9, %rs10}, %r26;
	// begin inline asm
	{ cvt.f32.bf16 %f60, %rs9;}

	// end inline asm
	// begin inline asm
	{ cvt.f32.bf16 %f61, %rs10;}

	// end inline asm
	mov.b32 	{%rs11, %rs12}, %r27;
	// begin inline asm
	{ cvt.f32.bf16 %f62, %rs11;}

	// end inline asm
	// begin inline asm
	{ cvt.f32.bf16 %f63, %rs12;}

	// end inline asm
	mov.b32 	{%rs13, %rs14}, %r28;
	// begin inline asm
	{ cvt.f32.bf16 %f64, %rs13;}

	// end inline asm
	// begin inline asm
	{ cvt.f32.bf16 %f65, %rs14;}

	// end inline asm
	mov.b32 	{%rs15, %rs16}, %r29;
	// begin inline asm
	{ cvt.f32.bf16 %f66, %rs15;}

	// end inline asm
	// begin inline asm
	{ cvt.f32.bf16 %f67, %rs16;}

	// end inline asm
	cvta.to.global.u64 	%rd33, %rd49;
	mul.lo.s32 	%r31, %r13, %r252;
	mul.lo.s32 	%r32, %r31, 6;
	mul.wide.s32 	%rd34, %r32, 2;
	add.s64 	%rd35, %rd33, %rd34;
	add.s64 	%rd36, %rd35, %rd53;
	ld.global.nc.v4.u32 	{%r33, %r34, %r35, %r36}, [%rd36];
	mov.b32 	{%rs17, %rs18}, %r33;
	// begin inline asm
	{ cvt.f32.bf16 %f68, %rs17;}

	// end inline asm
	// begin inline asm
	{ cvt.f32.bf16 %f69, %rs18;}

	// end inline asm
	mov.b32 	{%rs19, %rs20}, %r34;
	// begin inline asm
	{ cvt.f32.bf16 %f70, %rs19;}

	// end inline asm
	// begin inline asm
	{ cvt.f32.bf16 %f71, %rs20;}

	// end inline asm
	mov.b32 	{%rs21, %rs22}, %r35;
	// begin inline asm
	{ cvt.f32.bf16 %f72, %rs21;}

	// end inline asm
	// begin inline asm
	{ cvt.f32.bf16 %f73, %rs22;}

	// end inline asm
	mov.b32 	{%rs23, %rs24}, %r36;
	// begin inline asm
	{ cvt.f32.bf16 %f74, %rs23;}

	// end inline asm
	// begin inline asm
	{ cvt.f32.bf16 %f75, %rs24;}

	// end inline asm
	fma.rn.f32 	%f116, %f68, %f52, %f405;
	fma.rn.f32 	%f117, %f69, %f53, %f116;
	fma.rn.f32 	%f118, %f70, %f54, %f117;
	fma.rn.f32 	%f119, %f71, %f55, %f118;
	fma.rn.f32 	%f120, %f72, %f56, %f119;
	fma.rn.f32 	%f121, %f73, %f57, %f120;
	fma.rn.f32 	%f122, %f74, %f58, %f121;
	fma.rn.f32 	%f405, %f75, %f59, %f122;
	fma.rn.f32 	%f123, %f68, %f60, %f404;
	fma.rn.f32 	%f124, %f69, %f61, %f123;
	fma.rn.f32 	%f125, %f70, %f62, %f124;
	fma.rn.f32 	%f126, %f71, %f63, %f125;
	fma.rn.f32 	%f127, %f72, %f64, %f126;
	fma.rn.f32 	%f128, %f73, %f65, %f127;
	fma.rn.f32 	%f129, %f74, %f66, %f128;
	fma.rn.f32 	%f404, %f75, %f67, %f129;
	add.s64 	%rd37, %rd1, %rd53;
	ld.global.nc.v4.u32 	{%r37, %r38, %r39, %r40}, [%rd37];
	mov.b32 	{%rs25, %rs26}, %r37;
	// begin inline asm
	{ cvt.f32.bf16 %f76, %rs25;}

	// end inline asm
	// begin inline asm
	{ cvt.f32.bf16 %f77, %rs26;}

	// end inline asm
	mov.b32 	{%rs27, %rs28}, %r38;
	// begin inline asm
	{ cvt.f32.bf16 %f78, %rs27;}

	// end inline asm
	// begin inline asm
	{ cvt.f32.bf16 %f79, %rs28;}

	// end inline asm
	mov.b32 	{%rs29, %rs30}, %r39;
	// begin inline asm
	{ cvt.f32.bf16 %f80, %rs29;}

	// end inline asm
	// begin inline asm
	{ cvt.f32.bf16 %f81, %rs30;}

	// end inline asm
	mov.b32 	{%rs31, %rs32}, %r40;
	// begin inline asm
	{ cvt.f32.bf16 %f82, %rs31;}

	// end inline asm
	// begin inline asm
	{ cvt.f32.bf16 %f83, %rs32;}

	// end inline asm
	fma.rn.f32 	%f130, %f76, %f52, %f403;
	fma.rn.f32 	%f131, %f77, %f53, %f130;
	fma.rn.f32 	%f132, %f78, %f54, %f131;
	fma.rn.f32 	%f133, %f79, %f55, %f132;
	fma.rn.f32 	%f134, %f80, %f56, %f133;
	fma.rn.f32 	%f135, %f81, %f57, %f134;
	fma.rn.f32 	%f136, %f82, %f58, %f135;
	fma.rn.f32 	%f403, %f83, %f59, %f136;
	fma.rn.f32 	%f137, %f76, %f60, %f402;
	fma.rn.f32 	%f138, %f77, %f61, %f137;
	fma.rn.f32 	%f139, %f78, %f62, %f138;
	fma.rn.f32 	%f140, %f79, %f63, %f139;
	fma.rn.f32 	%f141, %f80, %f64, %f140;
	fma.rn.f32 	%f142, %f81, %f65, %f141;
	fma.rn.f32 	%f143, %f82, %f66, %f142;
	fma.rn.f32 	%f402, %f83, %f67, %f143;
	add.s64 	%rd38, %rd3, %rd53;
	ld.global.nc.v4.u32 	{%r41, %r42, %r43, %r44}, [%rd38];
	mov.b32 	{%rs33, %rs34}, %r41;
	// begin inline asm
	{ cvt.f32.bf16 %f84, %rs33;}

	// end inline asm
	// begin inline asm
	{ cvt.f32.bf16 %f85, %rs34;}

	// end inline asm
	mov.b32 	{%rs35, %rs36}, %r42;
	// begin inline asm
	{ cvt.f32.bf16 %f86, %rs35;}

	// end inline asm
	// begin inline asm
	{ cvt.f32.bf16 %f87, %rs36;}

	// end inline asm
	mov.b32 	{%rs37, %rs38}, %r43;
	// begin inline asm
	{ cvt.f32.bf16 %f88, %rs37;}

	// end inline asm
	// begin inline asm
	{ cvt.f32.bf16 %f89, %rs38;}

	// end inline asm
	mov.b32 	{%rs39, %rs40}, %r44;
	// begin inline asm
	{ cvt.f32.bf16 %f90, %rs39;}

	// end inline asm
	// begin inline asm
	{ cvt.f32.bf16 %f91, %rs40;}

	// end inline asm
	fma.rn.f32 	%f144, %f84, %f52, %f406;
	fma.rn.f32 	%f145, %f85, %f53, %f144;
	fma.rn.f32 	%f146, %f86, %f54, %f145;
	fma.rn.f32 	%f147, %f87, %f55, %f146;
	fma.rn.f32 	%f148, %f88, %f56, %f147;
	fma.rn.f32 	%f149, %f89, %f57, %f148;
	fma.rn.f32 	%f150, %f90, %f58, %f149;
	fma.rn.f32 	%f406, %f91, %f59, %f150;
	fma.rn.f32 	%f151, %f84, %f60, %f407;
	fma.rn.f32 	%f152, %f85, %f61, %f151;
	fma.rn.f32 	%f153, %f86, %f62, %f152;
	fma.rn.f32 	%f154, %f87, %f63, %f153;
	fma.rn.f32 	%f155, %f88, %f64, %f154;
	fma.rn.f32 	%f156, %f89, %f65, %f155;
	fma.rn.f32 	%f157, %f90, %f66, %f156;
	fma.rn.f32 	%f407, %f91, %f67, %f157;
	add.s64 	%rd39, %rd4, %rd53;
	ld.global.nc.v4.u32 	{%r45, %r46, %r47, %r48}, [%rd39];
	mov.b32 	{%rs41, %rs42}, %r45;
	// begin inline asm
	{ cvt.f32.bf16 %f92, %rs41;}

	// end inline asm
	// begin inline asm
	{ cvt.f32.bf16 %f93, %rs42;}

	// end inline asm
	mov.b32 	{%rs43, %rs44}, %r46;
	// begin inline asm
	{ cvt.f32.bf16 %f94, %rs43;}

	// end inline asm
	// begin inline asm
	{ cvt.f32.bf16 %f95, %rs44;}

	// end inline asm
	mov.b32 	{%rs45, %rs46}, %r47;
	// begin inline asm
	{ cvt.f32.bf16 %f96, %rs45;}

	// end inline asm
	// begin inline asm
	{ cvt.f32.bf16 %f97, %rs46;}

	// end inline asm
	mov.b32 	{%rs47, %rs48}, %r48;
	// begin inline asm
	{ cvt.f32.bf16 %f98, %rs47;}

	// end inline asm
	// begin inline asm
	{ cvt.f32.bf16 %f99, %rs48;}

	// end inline asm
	fma.rn.f32 	%f158, %f92, %f52, %f408;
	fma.rn.f32 	%f159, %f93, %f53, %f158;
	fma.rn.f32 	%f160, %f94, %f54, %f159;
	fma.rn.f32 	%f161, %f95, %f55, %f160;
	fma.rn.f32 	%f162, %f96, %f56, %f161;
	fma.rn.f32 	%f163, %f97, %f57, %f162;
	fma.rn.f32 	%f164, %f98, %f58, %f163;
	fma.rn.f32 	%f408, %f99, %f59, %f164;
	fma.rn.f32 	%f165, %f92, %f60, %f409;
	fma.rn.f32 	%f166, %f93, %f61, %f165;
	fma.rn.f32 	%f167, %f94, %f62, %f166;
	fma.rn.f32 	%f168, %f95, %f63, %f167;
	fma.rn.f32 	%f169, %f96, %f64, %f168;
	fma.rn.f32 	%f170, %f97, %f65, %f169;
	fma.rn.f32 	%f171, %f98, %f66, %f170;
	fma.rn.f32 	%f409, %f99, %f67, %f171;
	add.s64 	%rd40, %rd5, %rd53;
	ld.global.nc.v4.u32 	{%r49, %r50, %r51, %r52}, [%rd40];
	mov.b32 	{%rs49, %rs50}, %r49;
	// begin inline asm
	{ cvt.f32.bf16 %f100, %rs49;}

	// end inline asm
	// begin inline asm
	{ cvt.f32.bf16 %f101, %rs50;}

	// end inline asm
	mov.b32 	{%rs51, %rs52}, %r50;
	// begin inline asm
	{ cvt.f32.bf16 %f102, %rs51;}

	// end inline asm
	// begin inline asm
	{ cvt.f32.bf16 %f103, %rs52;}

	// end inline asm
	mov.b32 	{%rs53, %rs54}, %r51;
	// begin inline asm
	{ cvt.f32.bf16 %f104, %rs53;}

	// end inline asm
	// begin inline asm
	{ cvt.f32.bf16 %f105, %rs54;}

	// end inline asm
	mov.b32 	{%rs55, %rs56}, %r52;
	// begin inline asm
	{ cvt.f32.bf16 %f106, %rs55;}

	// end inline asm
	// begin inline asm
	{ cvt.f32.bf16 %f107, %rs56;}

	// end inline asm
	fma.rn.f32 	%f172, %f100, %f52, %f410;
	fma.rn.f32 	%f173, %f101, %f53, %f172;
	fma.rn.f32 	%f174, %f102, %f54, %f173;
	fma.rn.f32 	%f175, %f103, %f55, %f174;
	fma.rn.f32 	%f176, %f104, %f56, %f175;
	fma.rn.f32 	%f177, %f105, %f57, %f176;
	fma.rn.f32 	%f178, %f106, %f58, %f177;
	fma.rn.f32 	%f410, %f107, %f59, %f178;
	fma.rn.f32 	%f179, %f100, %f60, %f411;
	fma.rn.f32 	%f180, %f101, %f61, %f179;
	fma.rn.f32 	%f181, %f102, %f62, %f180;
	fma.rn.f32 	%f182, %f103, %f63, %f181;
	fma.rn.f32 	%f183, %f104, %f64, %f182;
	fma.rn.f32 	%f184, %f105, %f65, %f183;
	fma.rn.f32 	%f185, %f106, %f66, %f184;
	fma.rn.f32 	%f411, %f107, %f67, %f185;
	add.s64 	%rd41, %rd6, %rd53;
	ld.global.nc.v4.u32 	{%r53, %r54, %r55, %r56}, [%rd41];
	mov.b32 	{%rs57, %rs58}, %r53;
	// begin inline asm
	{ cvt.f32.bf16 %f108, %rs57;}

	// end inline asm
	// begin inline asm
	{ cvt.f32.bf16 %f109, %rs58;}

	// end inline asm
	mov.b32 	{%rs59, %rs60}, %r54;
	// begin inline asm
	{ cvt.f32.bf16 %f110, %rs59;}

	// end inline asm
	// begin inline asm
	{ cvt.f32.bf16 %f111, %rs60;}

	// end inline asm
	mov.b32 	{%rs61, %rs62}, %r55;
	// begin inline asm
	{ cvt.f32.bf16 %f112, %rs61;}

	// end inline asm
	// begin inline asm
	{ cvt.f32.bf16 %f113, %rs62;}

	// end inline asm
	mov.b32 	{%rs63, %rs64}, %r56;
	// begin inline asm
	{ cvt.f32.bf16 %f114, %rs63;}

	// end inline asm
	// begin inline asm
	{ cvt.f32.bf16 %f115, %rs64;}

	// end inline asm
	fma.rn.f32 	%f186, %f108, %f52, %f412;
	fma.rn.f32 	%f187, %f109, %f53, %f186;
	fma.rn.f32 	%f188, %f110, %f54, %f187;
	fma.rn.f32 	%f189, %f111, %f55, %f188;
	fma.rn.f32 	%f190, %f112, %f56, %f189;
	fma.rn.f32 	%f191, %f113, %f57, %f190;
	fma.rn.f32 	%f192, %f114, %f58, %f191;
	fma.rn.f32 	%f412, %f115, %f59, %f192;
	fma.rn.f32 	%f193, %f108, %f60, %f413;
	fma.rn.f32 	%f194, %f109, %f61, %f193;
	fma.rn.f32 	%f195, %f110, %f62, %f194;
	fma.rn.f32 	%f196, %f111, %f63, %f195;
	fma.rn.f32 	%f197, %f112, %f64, %f196;
	fma.rn.f32 	%f198, %f113, %f65, %f197;
	fma.rn.f32 	%f199, %f114, %f66, %f198;
	fma.rn.f32 	%f413, %f115, %f67, %f199;
	add.s32 	%r253, %r253, 1024;
	add.s64 	%rd53, %rd53, 2048;
	setp.lt.s32 	%p2, %r253, %r252;
	@%p2 bra 	$L__BB5_2;
$L__BB5_3:
	mov.u32 	%r7, %tid.x;
	shr.u32 	%r72, %r7, 5;
	and.b32  	%r8, %r7, 31;
	setp.ne.s32 	%p3, %r8, 0;
	mov.b32 	%r57, 1;
	mov.b32 	%r70, 31;
	mov.b32 	%r71, -1;
	// begin inline asm
	{  .reg .f32 r0;  .reg .pred p;  shfl.sync.down.b32 r0|p, %f405, %r57, %r70, %r71;  @p add.f32 r0, r0, %f405;  mov.f32 %f200, r0;}
	// end inline asm
	mov.b32 	%r60, 2;
	// begin inline asm
	{  .reg .f32 r0;  .reg .pred p;  shfl.sync.down.b32 r0|p, %f200, %r60, %r70, %r71;  @p add.f32 r0, r0, %f200;  mov.f32 %f203, r0;}
	// end inline asm
	mov.b32 	%r63, 4;
	// begin inline asm
	{  .reg .f32 r0;  .reg .pred p;  shfl.sync.down.b32 r0|p, %f203, %r63, %r70, %r71;  @p add.f32 r0, r0, %f203;  mov.f32 %f206, r0;}
	// end inline asm
	mov.b32 	%r66, 8;
	// begin inline asm
	{  .reg .f32 r0;  .reg .pred p;  shfl.sync.down.b32 r0|p, %f206, %r66, %r70, %r71;  @p add.f32 r0, r0, %f206;  mov.f32 %f209, r0;}
	// end inline asm
	mov.b32 	%r69, 16;
	// begin inline asm
	{  .reg .f32 r0;  .reg .pred p;  shfl.sync.down.b32 r0|p, %f209, %r69, %r70, %r71;  @p add.f32 r0, r0, %f209;  mov.f32 %f212, r0;}
	// end inline asm
	mov.u32 	%r73, _ZZ12cudaCoreGemmI13__nv_bfloat16S0_Li6ELi2ELi128EEvPKT_S3_fPT0_iiiE5shmem;
	mad.lo.s32 	%r9, %r72, 48, %r73;
	@%p3 bra 	$L__BB5_5;
	st.shared.f32 	[%r9], %f212;
$L__BB5_5:
	setp.ne.s32 	%p4, %r8, 0;
	mov.b32 	%r74, 1;
	mov.b32 	%r87, 31;
	mov.b32 	%r88, -1;
	// begin inline asm
	{  .reg .f32 r0;  .reg .pred p;  shfl.sync.down.b32 r0|p, %f404, %r74, %r87, %r88;  @p add.f32 r0, r0, %f404;  mov.f32 %f215, r0;}
	// end inline asm
	mov.b32 	%r77, 2;
	// begin inline asm
	{  .reg .f32 r0;  .reg .pred p;  shfl.sync.down.b32 r0|p, %f215, %r77, %r87, %r88;  @p add.f32 r0, r0, %f215;  mov.f32 %f218, r0;}
	// end inline asm
	mov.b32 	%r80, 4;
	// begin inline asm
	{  .reg .f32 r0;  .reg .pred p;  shfl.sync.down.b32 r0|p, %f218, %r80, %r87, %r88;  @p add.f32 r0, r0, %f218;  mov.f32 %f221, r0;}
	// end inline asm
	mov.b32 	%r83, 8;
	// begin inline asm
	{  .reg .f32 r0;  .reg .pred p;  shfl.sync.down.b32 r0|p, %f221, %r83, %r87, %r88;  @p add.f32 r0, r0, %f221;  mov.f32 %f224, r0;}
	// end inline asm
	mov.b32 	%r86, 16;
	// begin inline asm
	{  .reg .f32 r0;  .reg .pred p;  shfl.sync.down.b32 r0|p, %f224, %r86, %r87, %r88;  @p add.f32 r0, r0, %f224;  mov.f32 %f227, r0;}
	// end inline asm
	@%p4 bra 	$L__BB5_7;
	st.shared.f32 	[%r9+4], %f227;
$L__BB5_7:
	setp.ne.s32 	%p5, %r8, 0;
	mov.b32 	%r89, 1;
	mov.b32 	%r102, 31;
	mov.b32 	%r103, -1;
	// begin inline asm
	{  .reg .f32 r0;  .reg .pred p;  shfl.sync.down.b32 r0|p, %f403, %r89, %r102, %r103;  @p add.f32 r0, r0, %f403;  mov.f32 %f230, r0;}
	// end inline asm
	mov.b32 	%r92, 2;
	// begin inline asm
	{  .reg .f32 r0;  .reg .pred p;  shfl.sync.down.b32 r0|p, %f230, %r92, %r102, %r103;  @p add.f32 r0, r0, %f230;  mov.f32 %f233, r0;}
	// end inline asm
	mov.b32 	%r95, 4;
	// begin inline asm
	{  .reg .f32 r0;  .reg .pred p;  shfl.sync.down.b32 r0|p, %f233, %r95, %r102, %r103;  @p add.f32 r0, r0, %f233;  mov.f32 %f236, r0;}
	// end inline asm
	mov.b32 	%r98, 8;
	// begin inline asm
	{  .reg .f32 r0;  .reg .pred p;  shfl.sync.down.b32 r0|p, %f236, %r98, %r102, %r103;  @p add.f32 r0, r0, %f236;  mov.f32 %f239, r0;}
	// end inline asm
	mov.b32 	%r101, 16;
	// begin inline asm
	{  .reg .f32 r0;  .reg .pred p;  shfl.sync.down.b32 r0|p, %f239, %r101, %r102, %r103;  @p add.f32 r0, r0, %f239;  mov.f32 %f242, r0;}
	// end inline asm
	@%p5 bra 	$L__BB5_9;
	st.shared.f32 	[%r9+8], %f242;
$L__BB5_9:
	setp.ne.s32 	%p6, %r8, 0;
	mov.b32 	%r104, 1;
	mov.b32 	%r117, 31;
	mov.b32 	%r118, -1;
	// begin inline asm
	{  .reg .f32 r0;  .reg .pred p;  shfl.sync.down.b32 r0|p, %f402, %r104, %r117, %r118;  @p add.f32 r0, r0, %f402;  mov.f32 %f245, r0;}
	// end inline asm
	mov.b32 	%r107, 2;
	// begin inline asm
	{  .reg .f32 r0;  .reg .pred p;  shfl.sync.down.b32 r0|p, %f245, %r107, %r117, %r118;  @p add.f32 r0, r0, %f245;  mov.f32 %f248, r0;}
	// end inline asm
	mov.b32 	%r110, 4;
	// begin inline asm
	{  .reg .f32 r0;  .reg .pred p;  shfl.sync.down.b32 r0|p, %f248, %r110, %r117, %r118;  @p add.f32 r0, r0, %f248;  mov.f32 %f251, r0;}
	// end inline asm
	mov.b32 	%r113, 8;
	// begin inline asm
	{  .reg .f32 r0;  .reg .pred p;  shfl.sync.down.b32 r0|p, %f251, %r113, %r117, %r118;  @p add.f32 r0, r0, %f251;  mov.f32 %f254, r0;}
	// end inline asm
	mov.b32 	%r116, 16;
	// begin inline asm
	{  .reg .f32 r0;  .reg .pred p;  shfl.sync.down.b32 r0|p, %f254, %r116, %r117, %r118;  @p add.f32 r0, r0, %f254;  mov.f32 %f257, r0;}
	// end inline asm
	@%p6 bra 	$L__BB5_11;
	st.shared.f32 	[%r9+12], %f257;
$L__BB5_11:
	setp.ne.s32 	%p7, %r8, 0;
	mov.b32 	%r119, 1;
	mov.b32 	%r132, 31;
	mov.b32 	%r133, -1;
	// begin inline asm
	{  .reg .f32 r0;  .reg .pred p;  shfl.sync.down.b32 r0|p, %f406, %r119, %r132, %r133;  @p add.f32 r0, r0, %f406;  mov.f32 %f260, r0;}
	// end inline asm
	mov.b32 	%r122, 2;
	// begin inline asm
	{  .reg .f32 r0;  .reg .pred p;  shfl.sync.down.b32 r0|p, %f260, %r122, %r132, %r133;  @p add.f32 r0, r0, %f260;  mov.f32 %f263, r0;}
	// end inline asm
	mov.b32 	%r125, 4;
	// begin inline asm
	{  .reg .f32 r0;  .reg .pred p;  shfl.sync.down.b32 r0|p, %f263, %r125, %r132, %r133;  @p add.f32 r0, r0, %f263;  mov.f32 %f266, r0;}
	// end inline asm
	mov.b32 	%r128, 8;
	// begin inline asm
	{  .reg .f32 r0;  .reg .pred p;  shfl.sync.down.b32 r0|p, %f266, %r128, %r132, %r133;  @p add.f32 r0, r0, %f266;  mov.f32 %f269, r0;}
	// end inline asm
	mov.b32 	%r131, 16;
	// begin inline asm
	{  .reg .f32 r0;  .reg .pred p;  shfl.sync.down.b32 r0|p, %f269, %r131, %r132, %r133;  @p add.f32 r0, r0, %f269;  mov.f32 %f272, r0;}
	// end inline asm
	@%p7 bra 	$L__BB5_13;
	st.shared.f32 	[%r9+16], %f272;
$L__BB5_13:
	setp.ne.s32 	%p8, %r8, 0;
	mov.b32 	%r134, 1;
	mov.b32 	%r147, 31;
	mov.b32 	%r148, -1;
	// begin inline asm
	{  .reg .f32 r0;  .reg .pred p;  shfl.sync.down.b32 r0|p, %f407, %r134, %r147, %r148;  @p add.f32 r0, r0, %f407;  mov.f32 %f275, r0;}
	// end inline asm
	mov.b32 	%r137, 2;
	// begin inline asm
	{  .reg .f32 r0;  .reg .pred p;  shfl.sync.down.b32 r0|p, %f275, %r137, %r147, %r148;  @p add.f32 r0, r0, %f275;  mov.f32 %f278, r0;}
	// end inline asm
	mov.b32 	%r140, 4;
	// begin inline asm
	{  .reg .f32 r0;  .reg .pred p;  shfl.sync.down.b32 r0|p, %f278, %r140, %r147, %r148;  @p add.f32 r0, r0, %f278;  mov.f32 %f281, r0;}
	// end inline asm
	mov.b32 	%r143, 8;
	// begin inline asm
	{  .reg .f32 r0;  .reg .pred p;  shfl.sync.down.b32 r0|p, %f281, %r143, %r147, %r148;  @p add.f32 r0, r0, %f281;  mov.f32 %f284, r0;}
	// end inline asm
	mov.b32 	%r146, 16;
	// begin inline asm
	{  .reg .f32 r0;  .reg .pred p;  shfl.sync.down.b32 r0|p, %f284, %r146, %r147, %r148;  @p add.f32 r0, r0, %f284;  mov.f32 %f287, r0;}
	// end inline asm
	@%p8 bra 	$L__BB5_15;
	st.shared.f32 	[%r9+20], %f287;
$L__BB5_15:
	setp.ne.s32 	%p9, %r8, 0;
	mov.b32 	%r149, 1;
	mov.b32 	%r162, 31;
	mov.b32 	%r163, -1;
	// begin inline asm
	{  .reg .f32 r0;  .reg .pred p;  shfl.sync.down.b32 r0|p, %f408, %r149, %r162, %r163;  @p add.f32 r0, r0, %f408;  mov.f32 %f290, r0;}
	// end inline asm
	mov.b32 	%r152, 2;
	// begin inline asm
	{  .reg .f32 r0;  .reg .pred p;  shfl.sync.down.b32 r0|p, %f290, %r152, %r162, %r163;  @p add.f32 r0, r0, %f290;  mov.f32 %f293, r0;}
	// end inline asm
	mov.b32 	%r155, 4;
	// begin inline asm
	{  .reg .f32 r0;  .reg .pred p;  shfl.sync.down.b32 r0|p, %f293, %r155, %r162, %r163;  @p add.f32 r0, r0, %f293;  mov.f32 %f296, r0;}
	// end inline asm
	mov.b32 	%r158, 8;
	// begin inline asm
	{  .reg .f32 r0;  .reg .pred p;  shfl.sync.down.b32 r0|p, %f296, %r158, %r162, %r163;  @p add.f32 r0, r0, %f296;  mov.f32 %f299, r0;}
	// end inline asm
	mov.b32 	%r161, 16;
	// begin inline asm
	{  .reg .f32 r0;  .reg .pred p;  shfl.sync.down.b32 r0|p, %f299, %r161, %r162, %r163;  @p add.f32 r0, r0, %f299;  mov.f32 %f302, r0;}
	// end inline asm
	@%p9 bra 	$L__BB5_17;
	st.shared.f32 	[%r9+24], %f302;
$L__BB5_17:
	setp.ne.s32 	%p10, %r8, 0;
	mov.b32 	%r164, 1;
	mov.b32 	%r177, 31;
	mov.b32 	%r178, -1;
	// begin inline asm
	{  .reg .f32 r0;  .reg .pred p;  shfl.sync.down.b32 r0|p, %f409, %r164, %r177, %r178;  @p add.f32 r0, r0, %f409;  mov.f32 %f305, r0;}
	// end inline asm
	mov.b32 	%r167, 2;
	// begin inline asm
	{  .reg .f32 r0;  .reg .pred p;  shfl.sync.down.b32 r0|p, %f305, %r167, %r177, %r178;  @p add.f32 r0, r0, %f305;  mov.f32 %f308, r0;}
	// end inline asm
	mov.b32 	%r170, 4;
	// begin inline asm
	{  .reg .f32 r0;  .reg .pred p;  shfl.sync.down.b32 r0|p, %f308, %r170, %r177, %r178;  @p add.f32 r0, r0, %f308;  mov.f32 %f311, r0;}
	// end inline asm
	mov.b32 	%r173, 8;
	// begin inline asm
	{  .reg .f32 r0;  .reg .pred p;  shfl.sync.down.b32 r0|p, %f311, %r173, %r177, %r178;  @p add.f32 r0, r0, %f311;  mov.f32 %f314, r0;}
	// end inline asm
	mov.b32 	%r176, 16;
	// begin inline asm
	{  .reg .f32 r0;  .reg .pred p;  shfl.sync.down.b32 r0|p, %f314, %r176, %r177, %r178;  @p add.f32 r0, r0, %f314;  mov.f32 %f317, r0;}
	// end inline asm
	@%p10 bra 	$L__BB5_19;
	st.shared.f32 	[%r9+28], %f317;
$L__BB5_19:
	setp.ne.s32 	%p11, %r8, 0;
	mov.b32 	%r179, 1;
	mov.b32 	%r192, 31;
	mov.b32 	%r193, -1;
	// begin inline asm
	{  .reg .f32 r0;  .reg .pred p;  shfl.sync.down.b32 r0|p, %f410, %r179, %r192, %r193;  @p add.f32 r0, r0, %f410;  mov.f32 %f320, r0;}
	// end inline asm
	mov.b32 	%r182, 2;
	// begin inline asm
	{  .reg .f32 r0;  .reg .pred p;  shfl.sync.down.b32 r0|p, %f320, %r182, %r192, %r193;  @p add.f32 r0, r0, %f320;  mov.f32 %f323, r0;}
	// end inline asm
	mov.b32 	%r185, 4;
	// begin inline asm
	{  .reg .f32 r0;  .reg .pred p;  shfl.sync.down.b32 r0|p, %f323, %r185, %r192, %r193;  @p add.f32 r0, r0, %f323;  mov.f32 %f326, r0;}
	// end inline asm
	mov.b32 	%r188, 8;
	// begin inline asm
	{  .reg .f32 r0;  .reg .pred p;  shfl.sync.down.b32 r0|p, %f326, %r188, %r192, %r193;  @p add.f32 r0, r0, %f326;  mov.f32 %f329, r0;}
	// end inline asm
	mov.b32 	%r191, 16;
	// begin inline asm
	{  .reg .f32 r0;  .reg .pred p;  shfl.sync.down.b32 r0|p, %f329, %r191, %r192, %r193;  @p add.f32 r0, r0, %f329;  mov.f32 %f332, r0;}
	// end inline asm
	@%p11 bra 	$L__BB5_21;
	st.shared.f32 	[%r9+32], %f332;
$L__BB5_21:
	setp.ne.s32 	%p12, %r8, 0;
	mov.b32 	%r194, 1;
	mov.b32 	%r207, 31;
	mov.b32 	%r208, -1;
	// begin inline asm
	{  .reg .f32 r0;  .reg .pred p;  shfl.sync.down.b32 r0|p, %f411, %r194, %r207, %r208;  @p add.f32 r0, r0, %f411;  mov.f32 %f335, r0;}
	// end inline asm
	mov.b32 	%r197, 2;
	// begin inline asm
	{  .reg .f32 r0;  .reg .pred p;  shfl.sync.down.b32 r0|p, %f335, %r197, %r207, %r208;  @p add.f32 r0, r0, %f335;  mov.f32 %f338, r0;}
	// end inline asm
	mov.b32 	%r200, 4;
	// begin inline asm
	{  .reg .f32 r0;  .reg .pred p;  shfl.sync.down.b32 r0|p, %f338, %r200, %r207, %r208;  @p add.f32 r0, r0, %f338;  mov.f32 %f341, r0;}
	// end inline asm
	mov.b32 	%r203, 8;
	// begin inline asm
	{  .reg .f32 r0;  .reg .pred p;  shfl.sync.down.b32 r0|p, %f341, %r203, %r207, %r208;  @p add.f32 r0, r0, %f341;  mov.f32 %f344, r0;}
	// end inline asm
	mov.b32 	%r206, 16;
	// begin inline asm
	{  .reg .f32 r0;  .reg .pred p;  shfl.sync.down.b32 r0|p, %f344, %r206, %r207, %r208;  @p add.f32 r0, r0, %f344;  mov.f32 %f347, r0;}
	// end inline asm
	@%p12 bra 	$L__BB5_23;
	st.shared.f32 	[%r9+36], %f347;
$L__BB5_23:
	setp.ne.s32 	%p13, %r8, 0;
	mov.b32 	%r209, 1;
	mov.b32 	%r222, 31;
	mov.b32 	%r223, -1;
	// begin inline asm
	{  .reg .f32 r0;  .reg .pred p;  shfl.sync.down.b32 r0|p, %f412, %r209, %r222, %r223;  @p add.f32 r0, r0, %f412;  mov.f32 %f350, r0;}
	// end inline asm
	mov.b32 	%r212, 2;
	// begin inline asm
	{  .reg .f32 r0;  .reg .pred p;  shfl.sync.down.b32 r0|p, %f350, %r212, %r222, %r223;  @p add.f32 r0, r0, %f350;  mov.f32 %f353, r0;}
	// end inline asm
	mov.b32 	%r215, 4;
	// begin inline asm
	{  .reg .f32 r0;  .reg .pred p;  shfl.sync.down.b32 r0|p, %f353, %r215, %r222, %r223;  @p add.f32 r0, r0, %f353;  mov.f32 %f356, r0;}
	// end inline asm
	mov.b32 	%r218, 8;
	// begin inline asm
	{  .reg .f32 r0;  .reg .pred p;  shfl.sync.down.b32 r0|p, %f356, %r218, %r222, %r223;  @p add.f32 r0, r0, %f356;  mov.f32 %f359, r0;}
	// end inline asm
	mov.b32 	%r221, 16;
	// begin inline asm
	{  .reg .f32 r0;  .reg .pred p;  shfl.sync.down.b32 r0|p, %f359, %r221, %r222, %r223;  @p add.f32 r0, r0, %f359;  mov.f32 %f362, r0;}
	// end inline asm
	@%p13 bra 	$L__BB5_25;
	st.shared.f32 	[%r9+40], %f362;
$L__BB5_25:
	setp.ne.s32 	%p14, %r8, 0;
	mov.b32 	%r224, 1;
	mov.b32 	%r237, 31;
	mov.b32 	%r238, -1;
	// begin inline asm
	{  .reg .f32 r0;  .reg .pred p;  shfl.sync.down.b32 r0|p, %f413, %r224, %r237, %r238;  @p add.f32 r0, r0, %f413;  mov.f32 %f365, r0;}
	// end inline asm
	mov.b32 	%r227, 2;
	// begin inline asm
	{  .reg .f32 r0;  .reg .pred p;  shfl.sync.down.b32 r0|p, %f365, %r227, %r237, %r238;  @p add.f32 r0, r0, %f365;  mov.f32 %f368, r0;}
	// end inline asm
	mov.b32 	%r230, 4;
	// begin inline asm
	{  .reg .f32 r0;  .reg .pred p;  shfl.sync.down.b32 r0|p, %f368, %r230, %r237, %r238;  @p add.f32 r0, r0, %f368;  mov.f32 %f371, r0;}
	// end inline asm
	mov.b32 	%r233, 8;
	// begin inline asm
	{  .reg .f32 r0;  .reg .pred p;  shfl.sync.down.b32 r0|p, %f371, %r233, %r237, %r238;  @p add.f32 r0, r0, %f371;  mov.f32 %f374, r0;}
	// end inline asm
	mov.b32 	%r236, 16;
	// begin inline asm
	{  .reg .f32 r0;  .reg .pred p;  shfl.sync.down.b32 r0|p, %f374, %r236, %r237, %r238;  @p add.f32 r0, r0, %f374;  mov.f32 %f377, r0;}
	// end inline asm
	@%p14 bra 	$L__BB5_27;
	st.shared.f32 	[%r9+44], %f377;
$L__BB5_27:
	bar.sync 	0;
	setp.gt.u32 	%p15, %r7, 11;
	@%p15 bra 	$L__BB5_29;
	ld.param.u32 	%r250, [_Z12cudaCoreGemmI13__nv_bfloat16S0_Li6ELi2ELi128EEvPKT_S3_fPT0_iii_param_5];
	ld.param.u64 	%rd52, [_Z12cudaCoreGemmI13__nv_bfloat16S0_Li6ELi2ELi128EEvPKT_S3_fPT0_iii_param_3];
	ld.param.f32 	%f389, [_Z12cudaCoreGemmI13__nv_bfloat16S0_Li6ELi2ELi128EEvPKT_S3_fPT0_iii_param_2];
	and.b32  	%r239, %r7, 1;
	shr.u32 	%r240, %r7, 1;
	shl.b32 	%r241, %r7, 2;
	add.s32 	%r243, %r73, %r241;
	ld.shared.f32 	%f381, [%r243];
	add.f32 	%f382, %f381, 0f00000000;
	ld.shared.f32 	%f383, [%r243+48];
	add.f32 	%f384, %f382, %f383;
	ld.shared.f32 	%f385, [%r243+96];
	add.f32 	%f386, %f384, %f385;
	ld.shared.f32 	%f387, [%r243+144];
	add.f32 	%f388, %f386, %f387;
	mul.f32 	%f380, %f389, %f388;
	// begin inline asm
	{  cvt.rn.bf16.f32 %rs65, %f380;}

	// end inline asm
	mad.lo.s32 	%r244, %r240, %r250, %r239;
	cvt.s64.s32 	%rd42, %r244;
	mov.u32 	%r245, %ctaid.x;
	mul.lo.s32 	%r246, %r245, %r250;
	mov.u32 	%r247, %ctaid.y;
	shl.b32 	%r248, %r247, 1;
	mad.lo.s32 	%r249, %r246, 6, %r248;
	cvt.s64.s32 	%rd43, %r249;
	add.s64 	%rd44, %rd42, %rd43;
	cvta.to.global.u64 	%rd45, %rd52;
	shl.b64 	%rd46, %rd44, 1;
	add.s64 	%rd47, %rd45, %rd46;
	st.global.u16 	[%rd47], %rs65;
$L__BB5_29:
	ret;

}
	// .globl	_Z12cudaCoreGemmI13__nv_bfloat16S0_Li7ELi2ELi128EEvPKT_S3_fPT0_iii
.visible .entry _Z12cudaCoreGemmI13__nv_bfloat16S0_Li7ELi2ELi128EEvPKT_S3_fPT0_iii(
	.param .u64 .ptr .align 1 _Z12cudaCoreGemmI13__nv_bfloat16S0_Li7ELi2ELi128EEvPKT_S3_fPT0_iii_param_0,
	.param .u64 .ptr .align 1 _Z12cudaCoreGemmI13__nv_bfloat16S0_Li7ELi2ELi128EEvPKT_S3_fPT0_iii_param_1,
	.param .f32 _Z12cudaCoreGemmI13__nv_bfloat16S0_Li7ELi2ELi128EEvPKT_S3_fPT0_iii_param_2,
	.param .u64 .ptr .align 1 _Z12cudaCoreGemmI13__nv_bfloat16S0_Li7ELi2ELi128EEvPKT_S3_fPT0_iii_param_3,
	.param .u32 _Z12cudaCoreGemmI13__nv_bfloat16S0_Li7ELi2ELi128EEvPKT_S3_fPT0_iii_param_4,
	.param .u32 _Z12cudaCoreGemmI13__nv_bfloat16S0_Li7ELi2ELi128EEvPKT_S3_fPT0_iii_param_5,
	.param .u32 _Z12cudaCoreGemmI13__nv_bfloat16S0_Li7ELi2ELi128EEvPKT_S3_fPT0_iii_param_6
)
{
	.reg .pred 	%p<18>;
	.reg .b16 	%rs<74>;
	.reg .b32 	%r<276>;
	.reg .b32 	%f<478>;
	.reg .b64 	%rd<50>;
	// demoted variable
	.shared .align 4 .b8 _ZZ12cudaCoreGemmI13__nv_bfloat16S0_Li7ELi2ELi128EEvPKT_S3_fPT0_iiiE5shmem[224];
	ld.param.u64 	%rd13, [_Z12cudaCoreGemmI13__nv_bfloat16S0_Li7ELi2ELi128EEvPKT_S3_fPT0_iii_param_0];
	ld.param.u64 	%rd14, [_Z12cudaCoreGemmI13__nv_bfloat16S0_Li7ELi2ELi128EEvPKT_S3_fPT0_iii_param_1];
	ld.param.u32 	%r10, [_Z12cudaCoreGemmI13__nv_bfloat16S0_Li7ELi2ELi128EEvPKT_S3_fPT0_iii_param_6];
	mov.u32 	%r1, %tid.x;
	mov.u32 	%r11, %ctaid.y;
	shl.b32 	%r2, %r11, 1;
	mov.u32 	%r12, %ctaid.x;
	mul.lo.s32 	%r3, %r12, 7;
	shl.b32 	%r275, %r1, 3;
	setp.ge.s32 	%p1, %r275, %r10;
	mov.f32 	%f464, 0f00000000;
	mov.f32 	%f465, %f464;
	mov.f32 	%f466, %f464;
	mov.f32 	%f467, %f464;
	mov.f32 	%f468, %f464;
	mov.f32 	%f469, %f464;
	mov.f32 	%f470, %f464;
	mov.f32 	%f471, %f464;
	mov.f32 	%f472, %f464;
	mov.f32 	%f473, %f464;
	mov.f32 	%f474, %f464;
	mov.f32 	%f475, %f464;
	mov.f32 	%f476, %f464;
	mov.f32 	%f477, %f464;
	@%p1 bra 	$L__BB6_3;
	cvta.to.global.u64 	%rd16, %rd14;
	cvta.to.global.u64 	%rd17, %rd13;
	mul.lo.s32 	%r13, %r10, %r2;
	mul.lo.s32 	%r14, %r10, %r3;
	shl.b32 	%r15, %r10, 2;
	mul.lo.s32 	%r16, %r10, 3;
	cvt.u64.u32 	%rd18, %r15;
	mul.lo.s32 	%r17, %r10, 5;
	mul.lo.s32 	%r18, %r10, 6;
	mul.wide.s32 	%rd19, %r14, 2;
	mul.wide.u32 	%rd20, %r10, 2;
	add.s64 	%rd21, %rd19, %rd20;
	add.s64 	%rd1, %rd17, %rd21;
	mul.wide.u32 	%rd49, %r1, 16;
	add.s64 	%rd22, %rd19, %rd18;
	add.s64 	%rd3, %rd17, %rd22;
	mul.wide.u32 	%rd23, %r16, 2;
	add.s64 	%rd24, %rd19, %rd23;
	add.s64 	%rd4, %rd17, %rd24;
	mul.wide.u32 	%rd25, %r15, 2;
	add.s64 	%rd26, %rd19, %rd25;
	add.s64 	%rd5, %rd17, %rd26;
	mul.wide.u32 	%rd27, %r17, 2;
	add.s64 	%rd28, %rd19, %rd27;
	add.s64 	%rd6, %rd17, %rd28;
	mul.wide.u32 	%rd29, %r18, 2;
	add.s64 	%rd30, %rd19, %rd29;
	add.s64 	%rd7, %rd17, %rd30;
	add.s64 	%rd8, %rd17, %rd19;
	mul.wide.s32 	%rd31, %r13, 2;
	add.s64 	%rd32, %rd31, %rd20;
	add.s64 	%rd9, %rd16, %rd32;
	add.s64 	%rd10, %rd16, %rd31;
	mov.f32 	%f464, 0f00000000;
$L__BB6_2:
	add.s64 	%rd33, %rd10, %rd49;
	ld.global.nc.v4.u32 	{%r19, %r20, %r21, %r22}, [%rd33];
	mov.b32 	{%rs1, %rs2}, %r19;
	// begin inline asm
	{ cvt.f32.bf16 %f60, %rs1;}

	// end inline asm
	// begin inline asm
	{ cvt.f32.bf16 %f61, %rs2;}

	// end inline asm
	mov.b32 	{%rs3, %rs4}, %r20;
	// begin inline asm
	{ cvt.f32.bf16 %f62, %rs3;}

	// end inline asm
	// begin inline asm
	{ cvt.f32.bf16 %f63, %rs4;}

	// end inline asm
	mov.b32 	{%rs5, %rs6}, %r21;
	// begin inline asm
	{ cvt.f32.bf16 %f64, %rs5;}

	// end inline asm
	// begin inline asm
	{ cvt.f32.bf16 %f65, %rs6;}

	// end inline asm
	mov.b32 	{%rs7, %rs8}, %r22;
	// begin inline asm
	{ cvt.f32.bf16 %f66, %rs7;}

	// end inline asm
	// begin inline asm
	{ cvt.f32.bf16 %f67, %rs8;}

	// end inline asm
	add.s64 	%rd34, %rd9, %rd49;
	ld.global.nc.v4.u32 	{%r23, %r24, %r25, %r26}, [%rd34];
	mov.b32 	{%rs9, %rs10}, %r23;
	// begin inline asm
	{ cvt.f32.bf16 %f68, %rs9;}

	// end inline asm
	// begin inline asm
	{ cvt.f32.bf16 %f69, %rs10;}

	// end inline asm
	mov.b32 	{%rs11, %rs12}, %r24;
	// begin inline asm
	{ cvt.f32.bf16 %f70, %rs11;}

	// end inline asm
	// begin inline asm
	{ cvt.f32.bf16 %f71, %rs12;}

	// end inline asm
	mov.b32 	{%rs13, %rs14}, %r25;
	// begin inline asm
	{ cvt.f32.bf16 %f72, %rs13;}

	// end inline asm
	// begin inline asm
	{ cvt.f32.bf16 %f73, %rs14;}

	// end inline asm
	mov.b32 	{%rs15, %rs16}, %r26;
	// begin inline asm
	{ cvt.f32.bf16 %f74, %rs15;}

	// end inline asm
	// begin inline asm
	{ cvt.f32.bf16 %f75, %rs16;}

	// end inline asm
	add.s64 	%rd35, %rd8, %rd49;
	ld.global.nc.v4.u32 	{%r27, %r28, %r29, %r30}, [%rd35];
	mov.b32 	{%rs17, %rs18}, %r27;
	// begin inline asm
	{ cvt.f32.bf16 %f76, %rs17;}

	// end inline asm
	// begin inline asm
	{ cvt.f32.bf16 %f77, %rs18;}

	// end inline asm
	mov.b32 	{%rs19, %rs20}, %r28;
	// begin inline asm
	{ cvt.f32.bf16 %f78, %rs19;}

	// end inline asm
	// begin inline asm
	{ cvt.f32.bf16 %f79, %rs20;}

	// end inline asm
	mov.b32 	{%rs21, %rs22}, %r29;
	// begin inline asm
	{ cvt.f32.bf16 %f80, %rs21;}

	// end inline asm
	// begin inline asm
	{ cvt.f32.bf16 %f81, %rs22;}

	// end inline asm
	mov.b32 	{%rs23, %rs24}, %r30;
	// begin inline asm
	{ cvt.f32.bf16 %f82, %rs23;}

	// end inline asm
	// begin inline asm
	{ cvt.f32.bf16 %f83, %rs24;}

	// end inline asm
	fma.rn.f32 	%f132, %f76, %f60, %f469;
	fma.rn.f32 	%f133, %f77, %f61, %f132;
	fma.rn.f32 	%f134, %f78, %f62, %f133;
	fma.rn.f32 	%f135, %f79, %f63, %f134;
	fma.rn.f32 	%f136, %f80, %f64, %f135;
	fma.rn.f32 	%f137, %f81, %f65, %f136;
	fma.rn.f32 	%f138, %f82, %f66, %f137;
	fma.rn.f32 	%f469, %f83, %f67, %f138;
	fma.rn.f32 	%f139, %f76, %f68, %f468;
	fma.rn.f32 	%f140, %f77, %f69, %f139;
	fma.rn.f32 	%f141, %f78, %f70, %f140;
	fma.rn.f32 	%f142, %f79, %f71, %f141;
	fma.rn.f32 	%f143, %f80, %f72, %f142;
	fma.rn.f32 	%f144, %f81, %f73, %f143;
	fma.rn.f32 	%f145, %f82, %f74, %f144;
	fma.rn.f32 	%f468, %f83, %f75, %f145;
	add.s64 	%rd36, %rd1, %rd49;
	ld.global.nc.v4.u32 	{%r31, %r32, %r33, %r34}, [%rd36];
	mov.b32 	{%rs25, %rs26}, %r31;
	// begin inline asm
	{ cvt.f32.bf16 %f84, %rs25;}

	// end inline asm
	// begin inline asm
	{ cvt.f32.bf16 %f85, %rs26;}

	// end inline asm
	mov.b32 	{%rs27, %rs28}, %r32;
	// begin inline asm
	{ cvt.f32.bf16 %f86, %rs27;}

	// end inline asm
	// begin inline asm
	{ cvt.f32.bf16 %f87, %rs28;}

	// end inline asm
	mov.b32 	{%rs29, %rs30}, %r33;
	// begin inline asm
	{ cvt.f32.bf16 %f88, %rs29;}

	// end inline asm
	// begin inline asm
	{ cvt.f32.bf16 %f89, %rs30;}

	// end inline asm
	mov.b32 	{%rs31, %rs32}, %r34;
	// begin inline asm
	{ cvt.f32.bf16 %f90, %rs31;}

	// end inline asm
	// begin inline asm
	{ cvt.f32.bf16 %f91, %rs32;}

	// end inline asm
	fma.rn.f32 	%f146, %f84, %f60, %f467;
	fma.rn.f32 	%f147, %f85, %f61, %f146;
	fma.rn.f32 	%f148, %f86, %f62, %f147;
	fma.rn.f32 	%f149, %f87, %f63, %f148;
	fma.rn.f32 	%f150, %f88, %f64, %f149;
	fma.rn.f32 	%f151, %f89, %f65, %f150;
	fma.rn.f32 	%f152, %f90, %f66, %f151;
	fma.rn.f32 	%f467, %f91, %f67, %f152;
	fma.rn.f32 	%f153, %f84, %f68, %f466;
	fma.rn.f32 	%f154, %f85, %f69, %f153;
	fma.rn.f32 	%f155, %f86, %f70, %f154;
	fma.rn.f32 	%f156, %f87, %f71, %f155;
	fma.rn.f32 	%f157, %f88, %f72, %f156;
	fma.rn.f32 	%f158, %f89, %f73, %f157;
	fma.rn.f32 	%f159, %f90, %f74, %f158;
	fma.rn.f32 	%f466, %f91, %f75, %f159;
	add.s64 	%rd37, %rd3, %rd49;
	ld.global.nc.v4.u32 	{%r35, %r36, %r37, %r38}, [%rd37];
	mov.b32 	{%rs33, %rs34}, %r35;
	// begin inline asm
	{ cvt.f32.bf16 %f92, %rs33;}

	// end inline asm
	// begin inline asm
	{ cvt.f32.bf16 %f93, %rs34;}

	// end inline asm
	mov.b32 	{%rs35, %rs36}, %r36;
	// begin inline asm
	{ cvt.f32.bf16 %f94, %rs35;}

	// end inline asm
	// begin inline asm
	{ cvt.f32.bf16 %f95, %rs36;}

	// end inline asm
	mov.b32 	{%rs37, %rs38}, %r37;
	// begin inline asm
	{ cvt.f32.bf16 %f96, %rs37;}

	// end inline asm
	// begin inline asm
	{ cvt.f32.bf16 %f97, %rs38;}

	// end inline asm
	mov.b32 	{%rs39, %rs40}, %r38;
	// begin inline asm
	{ cvt.f32.bf16 %f98, %rs39;}

	// end inline asm
	// begin inline asm
	{ cvt.f32.bf16 %f99, %rs40;}

	// end inline asm
	fma.rn.f32 	%f160, %f92, %f60, %f465;
	fma.rn.f32 	%f161, %f93, %f61, %f160;
	fma.rn.f32 	%f162, %f94, %f62, %f161;
	fma.rn.f32 	%f163, %f95, %f63, %f162;
	fma.rn.f32 	%f164, %f96, %f64, %f163;
	fma.rn.f32 	%f165, %f97, %f65, %f164;
	fma.rn.f32 	%f166, %f98, %f66, %f165;
	fma.rn.f32 	%f465, %f99, %f67, %f166;
	fma.rn.f32 	%f167, %f92, %f68, %f464;
	fma.rn.f32 	%f168, %f93, %f69, %f167;
	fma.rn.f32 	%f169, %f94, %f70, %f168;
	fma.rn.f32 	%f170, %f95, %f71, %f169;
	fma.rn.f32 	%f171, %f96, %f72, %f170;
	fma.rn.f32 	%f172, %f97, %f73, %f171;
	fma.rn.f32 	%f173, %f98, %f74, %f172;
	fma.rn.f32 	%f464, %f99, %f75, %f173;
	add.s64 	%rd38, %rd4, %rd49;
	ld.global.nc.v4.u32 	{%r39, %r40, %r41, %r42}, [%rd38];
	mov.b32 	{%rs41, %rs42}, %r39;
	// begin inline asm
	{ cvt.f32.bf16 %f100, %rs41;}

	// end inline asm
	// begin inline asm
	{ cvt.f32.bf16 %f101, %rs42;}

	// end inline asm
	mov.b32 	{%rs43, %rs44}, %r40;
	// begin inline asm
	{ cvt.f32.bf16 %f102, %rs43;}

	// end inline asm
	// begin inline asm
	{ cvt.f32.bf16 %f103, %rs44;}

	// end inline asm
	mov.b32 	{%rs45, %rs46}, %r41;
	// begin inline asm
	{ cvt.f32.bf16 %f104, %rs45;}

	// end inline asm
	// begin inline asm
	{ cvt.f32.bf16 %f105, %rs46;}

	// end inline asm
	mov.b32 	{%rs47, %rs48}, %r42;
	// begin inline asm
	{ cvt.f32.bf16 %f106, %rs47;}

	// end inline asm
	// begin inline asm
	{ cvt.f32.bf16 %f107, %rs48;}

	// end inline asm
	fma.rn.f32 	%f174, %f100, %f60, %f470;
	fma.rn.f32 	%f175, %f101, %f61, %f174;
	fma.rn.f32 	%f176, %f102, %f62, %f175;
	fma.rn.f32 	%f177, %f103, %f63, %f176;
	fma.rn.f32 	%f178, %f104, %f64, %f177;
	fma.rn.f32 	%f179, %f105, %f65, %f178;
	fma.rn.f32 	%f180, %f106, %f66, %f179;
	fma.rn.f32 	%f470, %f107, %f67, %f180;
	fma.rn.f32 	%f181, %f100, %f68, %f471;
	fma.rn.f32 	%f182, %f101, %f69, %f181;
	fma.rn.f32 	%f183, %f102, %f70, %f182;
	fma.rn.f32 	%f184, %f103, %f71, %f183;
	fma.rn.f32 	%f185, %f104, %f72, %f184;
	fma.rn.f32 	%f186, %f105, %f73, %f185;
	fma.rn.f32 	%f187, %f106, %f74, %f186;
	fma.rn.f32 	%f471, %f107, %f75, %f187;
	add.s64 	%rd39, %rd5, %rd49;
	ld.global.nc.v4.u32 	{%r43, %r44, %r45, %r46}, [%rd39];
	mov.b32 	{%rs49, %rs50}, %r43;
	// begin inline asm
	{ cvt.f32.bf16 %f108, %rs49;}

	// end inline asm
	// begin inline asm
	{ cvt.f32.bf16 %f109, %rs50;}

	// end inline asm
	mov.b32 	{%rs51, %rs52}, %r44;
	// begin inline asm
	{ cvt.f32.bf16 %f110, %rs51;}

	// end inline asm
	// begin inline asm
	{ cvt.f32.bf16 %f111, %rs52;}

	// end inline asm
	mov.b32 	{%rs53, %rs54}, %r45;
	// begin inline asm
	{ cvt.f32.bf16 %f112, %rs53;}

	// end inline asm
	// begin inline asm
	{ cvt.f32.bf16 %f113, %rs54;}

	// end inline asm
	mov.b32 	{%rs55, %rs56}, %r46;
	// begin inline asm
	{ cvt.f32.bf16 %f114, %rs55;}

	// end inline asm
	// begin inline asm
	{ cvt.f32.bf16 %f115, %rs56;}

	// end inline asm
	fma.rn.f32 	%f188, %f108, %f60, %f472;
	fma.rn.f32 	%f189, %f109, %f61, %f188;
	fma.rn.f32 	%f190, %f110, %f62, %f189;
	fma.rn.f32 	%f191, %f111, %f63, %f190;
	fma.rn.f32 	%f192, %f112, %f64, %f191;
	fma.rn.f32 	%f193, %f113, %f65, %f192;
	fma.rn.f32 	%f194, %f114, %f66, %f193;
	fma.rn.f32 	%f472, %f115, %f67, %f194;
	fma.rn.f32 	%f195, %f108, %f68, %f473;
	fma.rn.f32 	%f196, %f109, %f69, %f195;
	fma.rn.f32 	%f197, %f110, %f70, %f196;
	fma.rn.f32 	%f198, %f111, %f71, %f197;
	fma.rn.f32 	%f199, %f112, %f72, %f198;
	fma.rn.f32 	%f200, %f113, %f73, %f199;
	fma.rn.f32 	%f201, %f114, %f74, %f200;
	fma.rn.f32 	%f473, %f115, %f75, %f201;
	add.s64 	%rd40, %rd6, %rd49;
	ld.global.nc.v4.u32 	{%r47, %r48, %r49, %r50}, [%rd40];
	mov.b32 	{%rs57, %rs58}, %r47;
	// begin inline asm
	{ cvt.f32.bf16 %f116, %rs57;}

	// end inline asm
	// begin inline asm
	{ cvt.f32.bf16 %f117, %rs58;}

	// end inline asm
	mov.b32 	{%rs59, %rs60}, %r48;
	// begin inline asm
	{ cvt.f32.bf16 %f118, %rs59;}

	// end inline asm
	// begin inline asm
	{ cvt.f32.bf16 %f119, %rs60;}

	// end inline asm
	mov.b32 	{%rs61, %rs62}, %r49;
	// begin inline asm
	{ cvt.f32.bf16 %f120, %rs61;}

	// end inline asm
	// begin inline asm
	{ cvt.f32.bf16 %f121, %rs62;}

	// end inline asm
	mov.b32 	{%rs63, %rs64}, %r50;
	// begin inline asm
	{ cvt.f32.bf16 %f122, %rs63;}

	// end inline asm
	// begin inline asm
	{ cvt.f32.bf16 %f123, %rs64;}

	// end inline asm
	fma.rn.f32 	%f202, %f116, %f60, %f474;
	fma.rn.f32 	%f203, %f117, %f61, %f202;
	fma.rn.f32 	%f204, %f118, %f62, %f203;
	fma.rn.f32 	%f205, %f119, %f63, %f204;
	fma.rn.f32 	%f206, %f120, %f64, %f205;
	fma.rn.f32 	%f207, %f121, %f65, %f206;
	fma.rn.f32 	%f208, %f122, %f66, %f207;
	fma.rn.f32 	%f474, %f123, %f67, %f208;
	fma.rn.f32 	%f209, %f116, %f68, %f475;
	fma.rn.f32 	%f210, %f117, %f69, %f209;
	fma.rn.f32 	%f211, %f118, %f70, %f210;
	fma.rn.f32 	%f212, %f119, %f71, %f211;
	fma.rn.f32 	%f213, %f120, %f72, %f212;
	fma.rn.f32 	%f214, %f121, %f73, %f213;
	fma.rn.f32 	%f215, %f122, %f74, %f214;
	fma.rn.f32 	%f475, %f123, %f75, %f215;
	add.s64 	%rd41, %rd7, %rd49;
	ld.global.nc.v4.u32 	{%r51, %r52, %r53, %r54}, [%rd41];
	mov.b32 	{%rs65, %rs66}, %r51;
	// begin inline asm
	{ cvt.f32.bf16 %f124, %rs65;}

	// end inline asm
	// begin inline asm
	{ cvt.f32.bf16 %f125, %rs66;}

	// end inline asm
	mov.b32 	{%rs67, %rs68}, %r52;
	// begin inline asm
	{ cvt.f32.bf16 %f126, %rs67;}

	// end inline asm
	// begin inline asm
	{ cvt.f32.bf16 %f127, %rs68;}

	// end inline asm
	mov.b32 	{%rs69, %rs70}, %r53;
	// begin inline asm
	{ cvt.f32.bf16 %f128, %rs69;}

	// end inline asm
	// begin inline asm
	{ cvt.f32.bf16 %f129, %rs70;}

	// end inline asm
	mov.b32 	{%rs71, %rs72}, %r54;
	// begin inline asm
	{ cvt.f32.bf16 %f130, %rs71;}

	// end inline asm
	// begin inline asm
	{ cvt.f32.bf16 %f131, %rs72;}

	// end inline asm
	fma.rn.f32 	%f216, %f124, %f60, %f476;
	fma.rn.f32 	%f217, %f125, %f61, %f216;
	fma.rn.f32 	%f218, %f126, %f62, %f217;
	fma.rn.f32 	%f219, %f127, %f63, %f218;
	fma.rn.f32 	%f220, %f128, %f64, %f219;
	fma.rn.f32 	%f221, %f129, %f65, %f220;
	fma.rn.f32 	%f222, %f130, %f66, %f221;
	fma.rn.f32 	%f476, %f131, %f67, %f222;
	fma.rn.f32 	%f223, %f124, %f68, %f477;
	fma.rn.f32 	%f224, %f125, %f69, %f223;
	fma.rn.f32 	%f225, %f126, %f70, %f224;
	fma.rn.f32 	%f226, %f127, %f71, %f225;
	fma.rn.f32 	%f227, %f128, %f72, %f226;
	fma.rn.f32 	%f228, %f129, %f73, %f227;
	fma.rn.f32 	%f229, %f130, %f74, %f228;
	fma.rn.f32 	%f477, %f131, %f75, %f229;
	add.s32 	%r275, %r275, 1024;
	add.s64 	%rd49, %rd49, 2048;
	setp.lt.s32 	%p2, %r275, %r10;
	@%p2 bra 	$L__BB6_2;
$L__BB6_3:
	shr.u32 	%r70, %r1, 5;
	and.b32  	%r7, %r1, 31;
	setp.ne.s32 	%p3, %r7, 0;
	mov.b32 	%r55, 1;
	mov.b32 	%r68, 31;
	mov.b32 	%r69, -1;
	// begin inline asm
	{  .reg .f32 r0;  .reg .pred p;  shfl.sync.down.b32 r0|p, %f469, %r55, %r68, %r69;  @p add.f32 r0, r0, %f469;  mov.f32 %f230, r0;}
	// end inline asm
	mov.b32 	%r58, 2;
	// begin inline asm
	{  .reg .f32 r0;  .reg .pred p;  shfl.sync.down.b32 r0|p, %f230, %r58, %r68, %r69;  @p add.f32 r0, r0, %f230;  mov.f32 %f233, r0;}
	// end inline asm
	mov.b32 	%r61, 4;
	// begin inline asm
	{  .reg .f32 r0;  .reg .pred p;  shfl.sync.down.b32 r0|p, %f233, %r61, %r68, %r69;  @p add.f32 r0, r0, %f233;  mov.f32 %f236, r0;}
	// end inline asm
	mov.b32 	%r64, 8;
	// begin inline asm
	{  .reg .f32 r0;  .reg .pred p;  shfl.sync.down.b32 r0|p, %f236, %r64, %r68, %r69;  @p add.f32 r0, r0, %f236;  mov.f32 %f239, r0;}
	// end inline asm
	mov.b32 	%r67, 16;
	// begin inline asm
	{  .reg .f32 r0;  .reg .pred p;  shfl.sync.down.b32 r0|p, %f239, %r67, %r68, %r69;  @p add.f32 r0, r0, %f239;  mov.f32 %f242, r0;}
	// end inline asm
	mov.u32 	%r71, _ZZ12cudaCoreGemmI13__nv_bfloat16S0_Li7ELi2ELi128EEvPKT_S3_fPT0_iiiE5shmem;
	mad.lo.s32 	%r8, %r70, 56, %r71;
	@%p3 bra 	$L__BB6_5;
	st.shared.f32 	[%r8], %f242;
$L__BB6_5:
	setp.ne.s32 	%p4, %r7, 0;
	mov.b32 	%r72, 1;
	mov.b32 	%r85, 31;
	mov.b32 	%r86, -1;
	// begin inline asm
	{  .reg .f32 r0;  .reg .pred p;  shfl.sync.down.b32 r0|p, %f468, %r72, %r85, %r86;  @p add.f32 r0, r0, %f468;  mov.f32 %f245, r0;}
	// end inline asm
	mov.b32 	%r75, 2;
	// begin inline asm
	{  .reg .f32 r0;  .reg .pred p;  shfl.sync.down.b32 r0|p, %f245, %r75, %r85, %r86;  @p add.f32 r0, r0, %f245;  mov.f32 %f248, r0;}
	// end inline asm
	mov.b32 	%r78, 4;
	// begin inline asm
	{  .reg .f32 r0;  .reg .pred p;  shfl.sync.down.b32 r0|p, %f248, %r78, %r85, %r86;  @p add.f32 r0, r0, %f248;  mov.f32 %f251, r0;}
	// end inline asm
	mov.b32 	%r81, 8;
	// begin inline asm
	{  .reg .f32 r0;  .reg .pred p;  shfl.sync.down.b32 r0|p, %f251, %r81, %r85, %r86;  @p add.f32 r0, r0, %f251;  mov.f32 %f254, r0;}
	// end inline asm
	mov.b32 	%r84, 16;
	// begin inline asm
	{  .reg .f32 r0;  .reg .pred p;  shfl.sync.down.b32 r0|p, %f254, %r84, %r85, %r86;  @p add.f32 r0, r0, %f254;  mov.f32 %f257, r0;}
	// end inline asm
	@%p4 bra 	$L__BB6_7;
	st.shared.f32 	[%r8+4], %f257;
$L__BB6_7:
	setp.ne.s32 	%p5, %r7, 0;
	mov.b32 	%r87, 1;
	mov.b32 	%r100, 31;
	mov.b32 	%r101, -1;
	// begin inline asm
	{  .reg .f32 r0;  .reg .pred p;  shfl.sync.down.b32 r0|p, %f467, %r87, %r100, %r101;  @p add.f32 r0, r0, %f467;  mov.f32 %f260, r0;}
	// end inline asm
	mov.b32 	%r90, 2;
	// begin inline asm
	{  .reg .f32 r0;  .reg .pred p;  shfl.sync.down.b32 r0|p, %f260, %r90, %r100, %r101;  @p add.f32 r0, r0, %f260;  mov.f32 %f263, r0;}
	// end inline asm
	mov.b32 	%r93, 4;
	// begin inline asm
	{  .reg .f32 r0;  .reg .pred p;  shfl.sync.down.b32 r0|p, %f263, %r93, %r100, %r101;  @p add.f32 r0, r0, %f263;  mov.f32 %f266, r0;}
	// end inline asm
	mov.b32 	%r96, 8;
	// begin inline asm
	{  .reg .f32 r0;  .reg .pred p;  shfl.sync.down.b32 r0|p, %f266, %r96, %r100, %r101;  @p add.f32 r0, r0, %f266;  mov.f32 %f269, r0;}
	// end inline asm
	mov.b32 	%r99, 16;
	// begin inline asm
	{  .reg .f32 r0;  .reg .pred p;  shfl.sync.down.b32 r0|p, %f269, %r99, %r100, %r101;  @p add.f32 r0, r0, %f269;  mov.f32 %f272, r0;}
	// end inline asm
	@%p5 bra 	$L__BB6_9;
	st.shared.f32 	[%r8+8], %f272;
$L__BB6_9:
	setp.ne.s32 	%p6, %r7, 0;
	mov.b32 	%r102, 1;
	mov.b32 	%r115, 31;
	mov.b32 	%r116, -1;
	// begin inline asm
	{  .reg .f32 r0;  .reg .pred p;  shfl.sync.down.b32 r0|p, %f466, %r102, %r115, %r116;  @p add.f32 r0, r0, %f466;  mov.f32 %f275, r0;}
	// end inline asm
	mov.b32 	%r105, 2;
	// begin inline asm
	{  .reg .f32 r0;  .reg .pred p;  shfl.sync.down.b32 r0|p, %f275, %r105, %r115, %r116;  @p add.f32 r0, r0, %f275;  mov.f32 %f278, r0;}
	// end inline asm
	mov.b32 	%r108, 4;
	// begin inline asm
	{  .reg .f32 r0;  .reg .pred p;  shfl.sync.down.b32 r0|p, %f278, %r108, %r115, %r116;  @p add.f32 r0, r0, %f278;  mov.f32 %f281, r0;}
	// end inline asm
	mov.b32 	%r111, 8;
	// begin inline asm
	{  .reg .f32 r0;  .reg .pred p;  shfl.sync.down.b32 r0|p, %f281, %r111, %r115, %r116;  @p add.f32 r0, r0, %f281;  mov.f32 %f284, r0;}
	// end inline asm
	mov.b32 	%r114, 16;
	// begin inline asm
	{  .reg .f32 r0;  .reg .pred p;  shfl.sync.down.b32 r0|p, %f284, %r114, %r115, %r116;  @p add.f32 r0, r0, %f284;  mov.f32 %f287, r0;}
	// end inline asm
	@%p6 bra 	$L__BB6_11;
	st.shared.f32 	[%r8+12], %f287;
$L__BB6_11:
	setp.ne.s32 	%p7, %r7, 0;
	mov.b32 	%r117, 1;
	mov.b32 	%r130, 31;
	mov.b32 	%r131, -1;
	// begin inline asm
	{  .reg .f32 r0;  .reg .pred p;  shfl.sync.down.b32 r0|p, %f465, %r117, %r130, %r131;  @p add.f32 r0, r0, %f465;  mov.f32 %f290, r0;}
	// end inline asm
	mov.b32 	%r120, 2;
	// begin inline asm
	{  .reg .f32 r0;  .reg .pred p;  shfl.sync.down.b32 r0|p, %f290, %r120, %r130, %r131;  @p add.f32 r0, r0, %f290;  mov.f32 %f293, r0;}
	// end inline asm
	mov.b32 	%r123, 4;
	// begin inline asm
	{  .reg .f32 r0;  .reg .pred p;  shfl.sync.down.b32 r0|p, %f293, %r123, %r130, %r131;  @p add.f32 r0, r0, %f293;  mov.f32 %f296, r0;}
	// end inline asm
	mov.b32 	%r126, 8;
	// begin inline asm
	{  .reg .f32 r0;  .reg .pred p;  shfl.sync.down.b32 r0|p, %f296, %r126, %r130, %r131;  @p add.f32 r0, r0, %f296;  mov.f32 %f299, r0;}
	// end inline asm
	mov.b32 	%r129, 16;
	// begin inline asm
	{  .reg .f32 r0;  .reg .pred p;  shfl.sync.down.b32 r0|p, %f299, %r129, %r130, %r131;  @p add.f32 r0, r0, %f299;  mov.f32 %f302, r0;}
	// end inline asm
	@%p7 bra 	$L__BB6_13;
	st.shared.f32 	[%r8+16], %f302;
$L__BB6_13:
	setp.ne.s32 	%p8, %r7, 0;
	mov.b32 	%r132, 1;
	mov.b32 	%r145, 31;
	mov.b32 	%r146, -1;
	// begin inline asm
	{  .reg .f32 r0;  .reg .pred p;  shfl.sync.down.b32 r0|p, %f464, %r132, %r145, %r146;  @p add.f32 r0, r0, %f464;  mov.f32 %f305, r0;}
	// end inline asm
	mov.b32 	%r135, 2;
	// begin inline asm
	{  .reg .f32 r0;  .reg .pred p;  shfl.sync.down.b32 r0|p, %f305, %r135, %r145, %r146;  @p add.f32 r0, r0, %f305;  mov.f32 %f308, r0;}
	// end inline asm
	mov.b32 	%r138, 4;
	// begin inline asm
	{  .reg .f32 r0;  .reg .pred p;  shfl.sync.down.b32 r0|p, %f308, %r138, %r145, %r146;  @p add.f32 r0, r0, %f308;  mov.f32 %f311, r0;}
	// end inline asm
	mov.b32 	%r141, 8;
	// begin inline asm
	{  .reg .f32 r0;  .reg .pred p;  shfl.sync.down.b32 r0|p, %f311, %r141, %r145, %r146;  @p add.f32 r0, r0, %f311;  mov.f32 %f314, r0;}
	// end inline asm
	mov.b32 	%r144, 16;
	// begin inline asm
	{  .reg .f32 r0;  .reg .pred p;  shfl.sync.down.b32 r0|p, %f314, %r144, %r145, %r146;  @p add.f32 r0, r0, %f314;  mov.f32 %f317, r0;}
	// end inline asm
	@%p8 bra 	$L__BB6_15;
	st.shared.f32 	[%r8+20], %f317;
$L__BB6_15:
	setp.ne.s32 	%p9, %r7, 0;
	mov.b32 	%r147, 1;
	mov.b32 	%r160, 31;
	mov.b32 	%r161, -1;
	// begin inline asm
	{  .reg .f32 r0;  .reg .pred p;  shfl.sync.down.b32 r0|p, %f470, %r147, %r160, %r161;  @p add.f32 r0, r0, %f470;  mov.f32 %f320, r0;}
	// end inline asm
	mov.b32 	%r150, 2;
	// begin inline asm
	{  .reg .f32 r0;  .reg .pred p;  shfl.sync.down.b32 r0|p, %f320, %r150, %r160, %r161;  @p add.f32 r0, r0, %f320;  mov.f32 %f323, r0;}
	// end inline asm
	mov.b32 	%r153, 4;
	// begin inline asm
	{  .reg .f32 r0;  .reg .pred p;  shfl.sync.down.b32 r0|p, %f323, %r153, %r160, %r161;  @p add.f32 r0, r0, %f323;  mov.f32 %f326, r0;}
	// end inline asm
	mov.b32 	%r156, 8;
	// begin inline asm
	{  .reg .f32 r0;  .reg .pred p;  shfl.sync.down.b32 r0|p, %f326, %r156, %r160, %r161;  @p add.f32 r0, r0, %f326;  mov.f32 %f329, r0;}
	// end inline asm
	mov.b32 	%r159, 16;
	// begin inline asm
	{  .reg .f32 r0;  .reg .pred p;  shfl.sync.down.b32 r0|p, %f329, %r159, %r160, %r161;  @p add.f32 r0, r0, %f329;  mov.f32 %f332, r0;}
	// end inline asm
	@%p9 bra 	$L__BB6_17;
	st.shared.f32 	[%r8+24], %f332;
$L__BB6_17:
	setp.ne.s32 	%p10, %r7, 0;
	mov.b32 	%r162, 1;
	mov.b32 	%r175, 31;
	mov.b32 	%r176, -1;
	// begin inline asm
	{  .reg .f32 r0;  .reg .pred p;  shfl.sync.down.b32 r0|p, %f471, %r162, %r175, %r176;  @p add.f32 r0, r0, %f471;  mov.f32 %f335, r0;}
	// end inline asm
	mov.b32 	%r165, 2;
	// begin inline asm
	{  .reg .f32 r0;  .reg .pred p;  shfl.sync.down.b32 r0|p, %f335, %r165, %r175, %r176;  @p add.f32 r0, r0, %f335;  mov.f32 %f338, r0;}
	// end inline asm
	mov.b32 	%r168, 4;
	// begin inline asm
	{  .reg .f32 r0;  .reg .pred p;  shfl.sync.down.b32 r0|p, %f338, %r168, %r175, %r176;  @p add.f32 r0, r0, %f338;  mov.f32 %f341, r0;}
	// end inline asm
	mov.b32 	%r171, 8;
	// begin inline asm
	{  .reg .f32 r0;  .reg .pred p;  shfl.sync.down.b32 r0|p, %f341, %r171, %r175, %r176;  @p add.f32 r0, r0, %f341;  mov.f32 %f344, r0;}
	// end inline asm
	mov.b32 	%r174, 16;
	// begin inline asm
	{  .reg .f32 r0;  .reg .pred p;  shfl.sync.down.b32 r0|p, %f344, %r174, %r175, %r176;  @p add.f32 r0, r0, %f344;  mov.f32 %f347, r0;}
	// end inline asm
	@%p10 bra 	$L__BB6_19;
	st.shared.f32 	[%r8+28], %f347;
$L__BB6_19:
	setp.ne.s32 	%p11, %r7, 0;
	mov.b32 	%r177, 1;
	mov.b32 	%r190, 31;
	mov.b32 	%r191, -1;
	// begin inline asm
	{  .reg .f32 r0;  .reg .pred p;  shfl.sync.down.b32 r0|p, %f472, %r177, %r190, %r191;  @p add.f32 r0, r0, %f472;  mov.f32 %f350, r0;}
	// end inline asm
	mov.b32 	%r180, 2;
	// begin inline asm
	{  .reg .f32 r0;  .reg .pred p;  shfl.sync.down.b32 r0|p, %f350, %r180, %r190, %r191;  @p add.f32 r0, r0, %f350;  mov.f32 %f353, r0;}
	// end inline asm
	mov.b32 	%r183, 4;
	// begin inline asm
	{  .reg .f32 r0;  .reg .pred p;  shfl.sync.down.b32 r0|p, %f353, %r183, %r190, %r191;  @p add.f32 r0, r0, %f353;  mov.f32 %f356, r0;}
	// end inline asm
	mov.b32 	%r186, 8;
	// begin inline asm
	{  .reg .f32 r0;  .reg .pred p;  shfl.sync.down.b32 r0|p, %f356, %r186, %r190, %r191;  @p add.f32 r0, r0, %f356;  mov.f32 %f359, r0;}
	// end inline asm
	mov.b32 	%r189, 16;
	// begin inline asm
	{  .reg .f32 r0;  .reg .pred p;  shfl.sync.down.b32 r0|p, %f359, %r189, %r190, %r191;  @p add.f32 r0, r0, %f359;  mov.f32 %f362, r0;}
	// end inline asm
	@%p11 bra 	$L__BB6_21;
	st.shared.f32 	[%r8+32], %f362;
$L__BB6_21:
	setp.ne.s32 	%p12, %r7, 0;
	mov.b32 	%r192, 1;
	mov.b32 	%r205, 31;
	mov.b32 	%r206, -1;
	// begin inline asm
	{  .reg .f32 r0;  .reg .pred p;  shfl.sync.down.b32 r0|p, %f473, %r192, %r205, %r206;  @p add.f32 r0, r0, %f473;  mov.f32 %f365, r0;}
	// end inline asm
	mov.b32 	%r195, 2;
	// begin inline asm
	{  .reg .f32 r0;  .reg .pred p;  shfl.sync.down.b32 r0|p, %f365, %r195, %r205, %r206;  @p add.f32 r0, r0, %f365;  mov.f32 %f368, r0;}
	// end inline asm
	mov.b32 	%r198, 4;
	// begin inline asm
	{  .reg .f32 r0;  .reg .pred p;  shfl.sync.down.b32 r0|p, %f368, %r198, %r205, %r206;  @p add.f32 r0, r0, %f368;  mov.f32 %f371, r0;}
	// end inline asm
	mov.b32 	%r201, 8;
	// begin inline asm
	{  .reg .f32 r0;  .reg .pred p;  shfl.sync.down.b32 r0|p, %f371, %r201, %r205, %r206;  @p add.f32 r0, r0, %f371;  mov.f32 %f374, r0;}
	// end inline asm
	mov.b32 	%r204, 16;
	// begin inline asm
	{  .reg .f32 r0;  .reg .pred p;  shfl.sync.down.b32 r0|p, %f374, %r204, %r205, %r206;  @p add.f32 r0, r0, %f374;  mov.f32 %f377, r0;}
	// end inline asm
	@%p12 bra 	$L__BB6_23;
	st.shared.f32 	[%r8+36], %f377;
$L__BB6_23:
	setp.ne.s32 	%p13, %r7, 0;
	mov.b32 	%r207, 1;
	mov.b32 	%r220, 31;
	mov.b32 	%r221, -1;
	// begin inline asm
	{  .reg .f32 r0;  .reg .pred p;  shfl.sync.down.b32 r0|p, %f474, %r207, %r220, %r221;  @p add.f32 r0, r0, %f474;  mov.f32 %f380, r0;}
	// end inline asm
	mov.b32 	%r210, 2;
	// begin inline asm
	{  .reg .f32 r0;  .reg .pred p;  shfl.sync.down.b32 r0|p, %f380, %r210, %r220, %r221;  @p add.f32 r0, r0, %f380;  mov.f32 %f383, r0;}
	// end inline asm
	mov.b32 	%r213, 4;
	// begin inline asm
	{  .reg .f32 r0;  .reg .pred p;  shfl.sync.down.b32 r0|p, %f383, %r213, %r220, %r221;  @p add.f32 r0, r0, %f383;  mov.f32 %f386, r0;}
	// end inline asm
	mov.b32 	%r216, 8;
	// begin inline asm
	{  .reg .f32 r0;  .reg .pred p;  shfl.sync.down.b32 r0|p, %f386, %r216, %r220, %r221;  @p add.f32 r0, r0, %f386;  mov.f32 %f389, r0;}
	// end inline asm
	mov.b32 	%r219, 16;
	// begin inline asm
	{  .reg .f32 r0;  .reg .pred p;  shfl.sync.down.b32 r0|p, %f389, %r219, %r220, %r221;  @p add.f32 r0, r0, %f389;  mov.f32 %f392, r0;}
	// end inline asm
	@%p13 bra 	$L__BB6_25;
	st.shared.f32 	[%r8+40], %f392;
$L__BB6_25:
	setp.ne.s32 	%p14, %r7, 0;
	mov.b32 	%r222, 1;
	mov.b32 	%r235, 31;
	mov.b32 	%r236, -1;
	// begin inline asm
	{  .reg .f32 r0;  .reg .pred p;  shfl.sync.down.b32 r0|p, %f475, %r222, %r235, %r236;  @p add.f32 r0, r0, %f475;  mov.f32 %f395, r0;}
	// end inline asm
	mov.b32 	%r225, 2;
	// begin inline asm
	{  .reg .f32 r0;  .reg .pred p;  shfl.sync.down.b32 r0|p, %f395, %r225, %r235, %r236;  @p add.f32 r0, r0, %f395;  mov.f32 %f398, r0;}
	// end inline asm
	mov.b32 	%r228, 4;
	// begin inline asm
	{  .reg .f32 r0;  .reg .pred p;  shfl.sync.down.b32 r0|p, %f398, %r228, %r235, %r236;  @p add.f32 r0, r0, %f398;  mov.f32 %f401, r0;}
	// end inline asm
	mov.b32 	%r231, 8;
	// begin inline asm
	{  .reg .f32 r0;  .reg .pred p;  shfl.sync.down.b32 r0|p, %f401, %r231, %r235, %r236;  @p add.f32 r0, r0, %f401;  mov.f32 %f404, r0;}
	// end inline asm
	mov.b32 	%r234, 16;
	// begin inline asm
	{  .reg .f32 r0;  .reg .pred p;  shfl.sync.down.b32 r0|p, %f404, %r234, %r235, %r236;  @p add.f32 r0, r0, %f404;  mov.f32 %f407, r0;}
	// end inline asm
	@%p14 bra 	$L__BB6_27;
	st.shared.f32 	[%r8+44], %f407;
$L__BB6_27:
	setp.ne.s32 	%p15, %r7, 0;
	mov.b32 	%r237, 1;
	mov.b32 	%r250, 31;
	mov.b32 	%r251, -1;
	// begin inline asm
	{  .reg .f32 r0;  .reg .pred p;  shfl.sync.down.b32 r0|p, %f476, %r237, %r250, %r251;  @p add.f32 r0, r0, %f476;  mov.f32 %f410, r0;}
	// end inline asm
	mov.b32 	%r240, 2;
	// begin inline asm
	{  .reg .f32 r0;  .reg .pred p;  shfl.sync.down.b32 r0|p, %f410, %r240, %r250, %r251;  @p add.f32 r0, r0, %f410;  mov.f32 %f413, r0;}
	// end inline asm
	mov.b32 	%r243, 4;
	// begin inline asm
	{  .reg .f32 r0;  .reg .pred p;  shfl.sync.down.b32 r0|p, %f413, %r243, %r250, %r251;  @p add.f32 r0, r0, %f413;  mov.f32 %f416, r0;}
	// end inline asm
	mov.b32 	%r246, 8;
	// begin inline asm
	{  .reg .f32 r0;  .reg .pred p;  shfl.sync.down.b32 r0|p, %f416, %r246, %r250, %r251;  @p add.f32 r0, r0, %f416;  mov.f32 %f419, r0;}
	// end inline asm
	mov.b32 	%r249, 16;
	// begin inline asm
	{  .reg .f32 r0;  .reg .pred p;  shfl.sync.down.b32 r0|p, %f419, %r249, %r250, %r251;  @p add.f32 r0, r0, %f419;  mov.f32 %f422, r0;}
	// end inline asm
	@%p15 bra 	$L__BB6_29;
	st.shared.f32 	[%r8+48], %f422;
$L__BB6_29:
	setp.ne.s32 	%p16, %r7, 0;
	mov.b32 	%r252, 1;
	mov.b32 	%r265, 31;
	mov.b32 	%r266, -1;
	// begin inline asm
	{  .reg .f32 r0;  .reg .pred p;  shfl.sync.down.b32 r0|p, %f477, %r252, %r265, %r266;  @p add.f32 r0, r0, %f477;  mov.f32 %f425, r0;}
	// end inline asm
	mov.b32 	%r255, 2;
	// begin inline asm
	{  .reg .f32 r0;  .reg .pred p;  shfl.sync.down.b32 r0|p, %f425, %r255, %r265, %r266;  @p add.f32 r0, r0, %f425;  mov.f32 %f428, r0;}
	// end inline asm
	mov.b32 	%r258, 4;
	// begin inline asm
	{  .reg .f32 r0;  .reg .pred p;  shfl.sync.down.b32 r0|p, %f428, %r258, %r265, %r266;  @p add.f32 r0, r0, %f428;  mov.f32 %f431, r0;}
	// end inline asm
	mov.b32 	%r261, 8;
	// begin inline asm
	{  .reg .f32 r0;  .reg .pred p;  shfl.sync.down.b32 r0|p, %f431, %r261, %r265, %r266;  @p add.f32 r0, r0, %f431;  mov.f32 %f434, r0;}
	// end inline asm
	mov.b32 	%r264, 16;
	// begin inline asm
	{  .reg .f32 r0;  .reg .pred p;  shfl.sync.down.b32 r0|p, %f434, %r264, %r265, %r266;  @p add.f32 r0, r0, %f434;  mov.f32 %f437, r0;}
	// end inline asm
	@%p16 bra 	$L__BB6_31;
	st.shared.f32 	[%r8+52], %f437;
$L__BB6_31:
	bar.sync 	0;
	setp.gt.u32 	%p17, %r1, 13;
	@%p17 bra 	$L__BB6_33;
	ld.param.u32 	%r274, [_Z12cudaCoreGemmI13__nv_bfloat16S0_Li7ELi2ELi128EEvPKT_S3_fPT0_iii_param_5];
	ld.param.u64 	%rd48, [_Z12cudaCoreGemmI13__nv_bfloat16S0_Li7ELi2ELi128EEvPKT_S3_fPT0_iii_param_3];
	ld.param.f32 	%f449, [_Z12cudaCoreGemmI13__nv_bfloat16S0_Li7ELi2ELi128EEvPKT_S3_fPT0_iii_param_2];
	and.b32  	%r267, %r1, 1;
	shr.u32 	%r268, %r1, 1;
	shl.b32 	%r269, %r1, 2;
	add.s32 	%r271, %r71, %r269;
	ld.shared.f32 	%f441, [%r271];
	add.f32 	%f442, %f441, 0f00000000;
	ld.shared.f32 	%f443, [%r271+56];
	add.f32 	%f444, %f442, %f443;
	ld.shared.f32 	%f445, [%r271+112];
	add.f32 	%f446, %f444, %f445;
	ld.shared.f32 	%f447, [%r271+168];
	add.f32 	%f448, %f446, %f447;
	mul.f32 	%f440, %f449, %f448;
	// begin inline asm
	{  cvt.rn.bf16.f32 %rs73, %f440;}

	// end inline asm
	mad.lo.s32 	%r272, %r268, %r274, %r267;
	cvt.s64.s32 	%rd42, %r272;
	mad.lo.s32 	%r273, %r274, %r3, %r2;
	cvt.s64.s32 	%rd43, %r273;
	add.s64 	%rd44, %rd42, %rd43;
	cvta.to.global.u64 	%rd45, %rd48;
	shl.b64 	%rd46, %rd44, 1;
	add.s64 	%rd47, %rd45, %rd46;
	st.global.u16 	[%rd47], %rs73;
$L__BB6_33:
	ret;

}
	// .globl	_Z12cudaCoreGemmI13__nv_bfloat16S0_Li8ELi2ELi128EEvPKT_S3_fPT0_iii
.visible .entry _Z12cudaCoreGemmI13__nv_bfloat16S0_Li8ELi2ELi128EEvPKT_S3_fPT0_iii(
	.param .u64 .ptr .align 1 _Z12cudaCoreGemmI13__nv_bfloat16S0_Li8ELi2ELi128EEvPKT_S3_fPT0_iii_param_0,
	.param .u64 .ptr .align 1 _Z12cudaCoreGemmI13__nv_bfloat16S0_Li8ELi2ELi128EEvPKT_S3_fPT0_iii_param_1,
	.param .f32 _Z12cudaCoreGemmI13__nv_bfloat16S0_Li8ELi2ELi128EEvPKT_S3_fPT0_iii_param_2,
	.param .u64 .ptr .align 1 _Z12cudaCoreGemmI13__nv_bfloat16S0_Li8ELi2ELi128EEvPKT_S3_fPT0_iii_param_3,
	.param .u32 _Z12cudaCoreGemmI13__nv_bfloat16S0_Li8ELi2ELi128EEvPKT_S3_fPT0_iii_param_4,
	.param .u32 _Z12cudaCoreGemmI13__nv_bfloat16S0_Li8ELi2ELi128EEvPKT_S3_fPT0_iii_param_5,
	.param .u32 _Z12cudaCoreGemmI13__nv_bfloat16S0_Li8ELi2ELi128EEvPKT_S3_fPT0_iii_param_6
)
{
	.reg .pred 	%p<20>;
	.reg .b16 	%rs<82>;
	.reg .b32 	%r<319>;
	.reg .b32 	%f<542>;
	.reg .b64 	%rd<58>;
	// demoted variable
	.shared .align 4 .b8 _ZZ12cudaCoreGemmI13__nv_bfloat16S0_Li8ELi2ELi128EEvPKT_S3_fPT0_iiiE5shmem[256];
	ld.param.u64 	%rd14, [_Z12cudaCoreGemmI13__nv_bfloat16S0_Li8ELi2ELi128EEvPKT_S3_fPT0_iii_param_1];
	ld.param.u32 	%r11, [_Z12cudaCoreGemmI13__nv_bfloat16S0_Li8ELi2ELi128EEvPKT_S3_fPT0_iii_param_6];
	mov.u32 	%r1, %tid.x;
	mov.u32 	%r12, %ctaid.y;
	shl.b32 	%r2, %r12, 1;
	mov.u32 	%r13, %ctaid.x;
	shl.b32 	%r3, %r13, 3;
	shl.b32 	%r318, %r1, 3;
	setp.ge.s32 	%p1, %r318, %r11;
	mov.f32 	%f526, 0f00000000;
	mov.f32 	%f527, %f526;
	mov.f32 	%f528, %f526;
	mov.f32 	%f529, %f526;
	mov.f32 	%f530, %f526;
	mov.f32 	%f531, %f526;
	mov.f32 	%f532, %f526;
	mov.f32 	%f533, %f526;
	mov.f32 	%f534, %f526;
	mov.f32 	%f535, %f526;
	mov.f32 	%f536, %f526;
	mov.f32 	%f537, %f526;
	mov.f32 	%f538, %f526;
	mov.f32 	%f539, %f526;
	mov.f32 	%f540, %f526;
	mov.f32 	%f541, %f526;
	@%p1 bra 	$L__BB7_3;
	ld.param.u64 	%rd54, [_Z12cudaCoreGemmI13__nv_bfloat16S0_Li8ELi2ELi128EEvPKT_S3_fPT0_iii_param_0];
	cvta.to.global.u64 	%rd16, %rd14;
	cvta.to.global.u64 	%rd17, %rd54;
	mul.lo.s32 	%r14, %r11, %r2;
	mul.lo.s32 	%r15, %r11, %r3;
	shl.b32 	%r16, %r11, 2;
	mul.lo.s32 	%r17, %r11, 3;
	cvt.u64.u32 	%rd18, %r16;
	mul.lo.s32 	%r18, %r11, 5;
	mul.lo.s32 	%r19, %r11, 6;
	mul.lo.s32 	%r20, %r11, 7;
	mul.wide.s32 	%rd19, %r15, 2;
	mul.wide.u32 	%rd20, %r11, 2;
	add.s64 	%rd21, %rd19, %rd20;
	add.s64 	%rd1, %rd17, %rd21;
	mul.wide.u32 	%rd57, %r1, 16;
	add.s64 	%rd22, %rd19, %rd18;
	add.s64 	%rd3, %rd17, %rd22;
	mul.wide.u32 	%rd23, %r17, 2;
	add.s64 	%rd24, %rd19, %rd23;
	add.s64 	%rd4, %rd17, %rd24;
	mul.wide.u32 	%rd25, %r16, 2;
	add.s64 	%rd26, %rd19, %rd25;
	add.s64 	%rd5, %rd17, %rd26;
	mul.wide.u32 	%rd27, %r18, 2;
	add.s64 	%rd28, %rd19, %rd27;
	add.s64 	%rd6, %rd17, %rd28;
	mul.wide.u32 	%rd29, %r19, 2;
	add.s64 	%rd30, %rd19, %rd29;
	add.s64 	%rd7, %rd17, %rd30;
	mul.wide.u32 	%rd31, %r20, 2;
	add.s64 	%rd32, %rd19, %rd31;
	add.s64 	%rd8, %rd17, %rd32;
	mul.wide.s32 	%rd33, %r14, 2;
	add.s64 	%rd34, %rd33, %rd20;
	add.s64 	%rd9, %rd16, %rd34;
	add.s64 	%rd10, %rd16, %rd33;
	mov.f32 	%f526, 0f00000000;
	mul.lo.s32 	%r30, %r13, %r11;
	shl.b32 	%r31, %r30, 3;
$L__BB7_2:
	ld.param.u64 	%rd55, [_Z12cudaCoreGemmI13__nv_bfloat16S0_Li8ELi2ELi128EEvPKT_S3_fPT0_iii_param_0];
	add.s64 	%rd35, %rd10, %rd57;
	ld.global.nc.v4.u32 	{%r21, %r22, %r23, %r24}, [%rd35];
	mov.b32 	{%rs1, %rs2}, %r21;
	// begin inline asm
	{ cvt.f32.bf16 %f68, %rs1;}

	// end inline asm
	// begin inline asm
	{ cvt.f32.bf16 %f69, %rs2;}

	// end inline asm
	mov.b32 	{%rs3, %rs4}, %r22;
	// begin inline asm
	{ cvt.f32.bf16 %f70, %rs3;}

	// end inline asm
	// begin inline asm
	{ cvt.f32.bf16 %f71, %rs4;}

	// end inline asm
	mov.b32 	{%rs5, %rs6}, %r23;
	// begin inline asm
	{ cvt.f32.bf16 %f72, %rs5;}

	// end inline asm
	// begin inline asm
	{ cvt.f32.bf16 %f73, %rs6;}

	// end inline asm
	mov.b32 	{%rs7, %rs8}, %r24;
	// begin inline asm
	{ cvt.f32.bf16 %f74, %rs7;}

	// end inline asm
	// begin inline asm
	{ cvt.f32.bf16 %f75, %rs8;}

	// end inline asm
	add.s64 	%rd36, %rd9, %rd57;
	ld.global.nc.v4.u32 	{%r25, %r26, %r27, %r28}, [%rd36];
	mov.b32 	{%rs9, %rs10}, %r25;
	// begin inline asm
	{ cvt.f32.bf16 %f76, %rs9;}

	// end inline asm
	// begin inline asm
	{ cvt.f32.bf16 %f77, %rs10;}

	// end inline asm
	mov.b32 	{%rs11, %rs12}, %r26;
	// begin inline asm
	{ cvt.f32.bf16 %f78, %rs11;}

	// end inline asm
	// begin inline asm
	{ cvt.f32.bf16 %f79, %rs12;}

	// end inline asm
	mov.b32 	{%rs13, %rs14}, %r27;
	// begin inline asm
	{ cvt.f32.bf16 %f80, %rs13;}

	// end inline asm
	// begin inline asm
	{ cvt.f32.bf16 %f81, %rs14;}

	// end inline asm
	mov.b32 	{%rs15, %rs16}, %r28;
	// begin inline asm
	{ cvt.f32.bf16 %f82, %rs15;}

	// end inline asm
	// begin inline asm
	{ cvt.f32.bf16 %f83, %rs16;}

	// end inline asm
	cvta.to.global.u64 	%rd37, %rd55;
	mul.wide.s32 	%rd38, %r31, 2;
	add.s64 	%rd39, %rd37, %rd38;
	add.s64 	%rd40, %rd39, %rd57;
	ld.global.nc.v4.u32 	{%r32, %r33, %r34, %r35}, [%rd40];
	mov.b32 	{%rs17, %rs18}, %r32;
	// begin inline asm
	{ cvt.f32.bf16 %f84, %rs17;}

	// end inline asm
	// begin inline asm
	{ cvt.f32.bf16 %f85, %rs18;}

	// end inline asm
	mov.b32 	{%rs19, %rs20}, %r33;
	// begin inline asm
	{ cvt.f32.bf16 %f86, %rs19;}

	// end inline asm
	// begin inline asm
	{ cvt.f32.bf16 %f87, %rs20;}

	// end inline asm
	mov.b32 	{%rs21, %rs22}, %r34;
	// begin inline asm
	{ cvt.f32.bf16 %f88, %rs21;}

	// end inline asm
	// begin inline asm
	{ cvt.f32.bf16 %f89, %rs22;}

	// end inline asm
	mov.b32 	{%rs23, %rs24}, %r35;
	// begin inline asm
	{ cvt.f32.bf16 %f90, %rs23;}

	// end inline asm
	// begin inline asm
	{ cvt.f32.bf16 %f91, %rs24;}

	// end inline asm
	fma.rn.f32 	%f148, %f84, %f68, %f533;
	fma.rn.f32 	%f149, %f85, %f69, %f148;
	fma.rn.f32 	%f150, %f86, %f70, %f149;
	fma.rn.f32 	%f151, %f87, %f71, %f150;
	fma.rn.f32 	%f152, %f88, %f72, %f151;
	fma.rn.f32 	%f153, %f89, %f73, %f152;
	fma.rn.f32 	%f154, %f90, %f74, %f153;
	fma.rn.f32 	%f533, %f91, %f75, %f154;
	fma.rn.f32 	%f155, %f84, %f76, %f532;
	fma.rn.f32 	%f156, %f85, %f77, %f155;
	fma.rn.f32 	%f157, %f86, %f78, %f156;
	fma.rn.f32 	%f158, %f87, %f79, %f157;
	fma.rn.f32 	%f159, %f88, %f80, %f158;
	fma.rn.f32 	%f160, %f89, %f81, %f159;
	fma.rn.f32 	%f161, %f90, %f82, %f160;
	fma.rn.f32 	%f532, %f91, %f83, %f161;
	add.s64 	%rd41, %rd1, %rd57;
	ld.global.nc.v4.u32 	{%r36, %r37, %r38, %r39}, [%rd41];
	mov.b32 	{%rs25, %rs26}, %r36;
	// begin inline asm
	{ cvt.f32.bf16 %f92, %rs25;}

	// end inline asm
	// begin inline asm
	{ cvt.f32.bf16 %f93, %rs26;}

	// end inline asm
	mov.b32 	{%rs27, %rs28}, %r37;
	// begin inline asm
	{ cvt.f32.bf16 %f94, %rs27;}

	// end inline asm
	// begin inline asm
	{ cvt.f32.bf16 %f95, %rs28;}

	// end inline asm
	mov.b32 	{%rs29, %rs30}, %r38;
	// begin inline asm
	{ cvt.f32.bf16 %f96, %rs29;}

	// end inline asm
	// begin inline asm
	{ cvt.f32.bf16 %f97, %rs30;}

	// end inline asm
	mov.b32 	{%rs31, %rs32}, %r39;
	// begin inline asm
	{ cvt.f32.bf16 %f98, %rs31;}

	// end inline asm
	// begin inline asm
	{ cvt.f32.bf16 %f99, %rs32;}

	// end inline asm
	fma.rn.f32 	%f162, %f92, %f68, %f531;
	fma.rn.f32 	%f163, %f93, %f69, %f162;
	fma.rn.f32 	%f164, %f94, %f70, %f163;
	fma.rn.f32 	%f165, %f95, %f71, %f164;
	fma.rn.f32 	%f166, %f96, %f72, %f165;
	fma.rn.f32 	%f167, %f97, %f73, %f166;
	fma.rn.f32 	%f168, %f98, %f74, %f167;
	fma.rn.f32 	%f531, %f99, %f75, %f168;
	fma.rn.f32 	%f169, %f92, %f76, %f530;
	fma.rn.f32 	%f170, %f93, %f77, %f169;
	fma.rn.f32 	%f171, %f94, %f78, %f170;
	fma.rn.f32 	%f172, %f95, %f79, %f171;
	fma.rn.f32 	%f173, %f96, %f80, %f172;
	fma.rn.f32 	%f174, %f97, %f81, %f173;
	fma.rn.f32 	%f175, %f98, %f82, %f174;
	fma.rn.f32 	%f530, %f99, %f83, %f175;
	add.s64 	%rd42, %rd3, %rd57;
	ld.global.nc.v4.u32 	{%r40, %r41, %r42, %r43}, [%rd42];
	mov.b32 	{%rs33, %rs34}, %r40;
	// begin inline asm
	{ cvt.f32.bf16 %f100, %rs33;}

	// end inline asm
	// begin inline asm
	{ cvt.f32.bf16 %f101, %rs34;}

	// end inline asm
	mov.b32 	{%rs35, %rs36}, %r41;
	// begin inline asm
	{ cvt.f32.bf16 %f102, %rs35;}

	// end inline asm
	// begin inline asm
	{ cvt.f32.bf16 %f103, %rs36;}

	// end inline asm
	mov.b32 	{%rs37, %rs38}, %r42;
	// begin inline asm
	{ cvt.f32.bf16 %f104, %rs37;}

	// end inline asm
	// begin inline asm
	{ cvt.f32.bf16 %f105, %rs38;}

	// end inline asm
	mov.b32 	{%rs39, %rs40}, %r43;
	// begin inline asm
	{ cvt.f32.bf16 %f106, %rs39;}

	// end inline asm
	// begin inline asm
	{ cvt.f32.bf16 %f107, %rs40;}

	// end inline asm
	fma.rn.f32 	%f176, %f100, %f68, %f529;
	fma.rn.f32 	%f177, %f101, %f69, %f176;
	fma.rn.f32 	%f178, %f102, %f70, %f177;
	fma.rn.f32 	%f179, %f103, %f71, %f178;
	fma.rn.f32 	%f180, %f104, %f72, %f179;
	fma.rn.f32 	%f181, %f105, %f73, %f180;
	fma.rn.f32 	%f182, %f106, %f74, %f181;
	fma.rn.f32 	%f529, %f107, %f75, %f182;
	fma.rn.f32 	%f183, %f100, %f76, %f528;
	fma.rn.f32 	%f184, %f101, %f77, %f183;
	fma.rn.f32 	%f185, %f102, %f78, %f184;
	fma.rn.f32 	%f186, %f103, %f79, %f185;
	fma.rn.f32 	%f187, %f104, %f80, %f186;
	fma.rn.f32 	%f188, %f105, %f81, %f187;
	fma.rn.f32 	%f189, %f106, %f82, %f188;
	fma.rn.f32 	%f528, %f107, %f83, %f189;
	add.s64 	%rd43, %rd4, %rd57;
	ld.global.nc.v4.u32 	{%r44, %r45, %r46, %r47}, [%rd43];
	mov.b32 	{%rs41, %rs42}, %r44;
	// begin inline asm
	{ cvt.f32.bf16 %f108, %rs41;}

	// end inline asm
	// begin inline asm
	{ cvt.f32.bf16 %f109, %rs42;}

	// end inline asm
	mov.b32 	{%rs43, %rs44}, %r45;
	// begin inline asm
	{ cvt.f32.bf16 %f110, %rs43;}

	// end inline asm
	// begin inline asm
	{ cvt.f32.bf16 %f111, %rs44;}

	// end inline asm
	mov.b32 	{%rs45, %rs46}, %r46;
	// begin inline asm
	{ cvt.f32.bf16 %f112, %rs45;}

	// end inline asm
	// begin inline asm
	{ cvt.f32.bf16 %f113, %rs46;}

	// end inline asm
	mov.b32 	{%rs47, %rs48}, %r47;
	// begin inline asm
	{ cvt.f32.bf16 %f114, %rs47;}

	// end inline asm
	// begin inline asm
	{ cvt.f32.bf16 %f115, %rs48;}

	// end inline asm
	fma.rn.f32 	%f190, %f108, %f68, %f527;
	fma.rn.f32 	%f191, %f109, %f69, %f190;
	fma.rn.f32 	%f192, %f110, %f70, %f191;
	fma.rn.f32 	%f193, %f111, %f71, %f192;
	fma.rn.f32 	%f194, %f112, %f72, %f193;
	fma.rn.f32 	%f195, %f113, %f73, %f194;
	fma.rn.f32 	%f196, %f114, %f74, %f195;
	fma.rn.f32 	%f527, %f115, %f75, %f196;
	fma.rn.f32 	%f197, %f108, %f76, %f526;
	fma.rn.f32 	%f198, %f109, %f77, %f197;
	fma.rn.f32 	%f199, %f110, %f78, %f198;
	fma.rn.f32 	%f200, %f111, %f79, %f199;
	fma.rn.f32 	%f201, %f112, %f80, %f200;
	fma.rn.f32 	%f202, %f113, %f81, %f201;
	fma.rn.f32 	%f203, %f114, %f82, %f202;
	fma.rn.f32 	%f526, %f115, %f83, %f203;
	add.s64 	%rd44, %rd5, %rd57;
	ld.global.nc.v4.u32 	{%r48, %r49, %r50, %r51}, [%rd44];
	mov.b32 	{%rs49, %rs50}, %r48;
	// begin inline asm
	{ cvt.f32.bf16 %f116, %rs49;}

	// end inline asm
	// begin inline asm
	{ cvt.f32.bf16 %f117, %rs50;}

	// end inline asm
	mov.b32 	{%rs51, %rs52}, %r49;
	// begin inline asm
	{ cvt.f32.bf16 %f118, %rs51;}

	// end inline asm
	// begin inline asm
	{ cvt.f32.bf16 %f119, %rs52;}

	// end inline asm
	mov.b32 	{%rs53, %rs54}, %r50;
	// begin inline asm
	{ cvt.f32.bf16 %f120, %rs53;}

	// end inline asm
	// begin inline asm
	{ cvt.f32.bf16 %f121, %rs54;}

	// end inline asm
	mov.b32 	{%rs55, %rs56}, %r51;
	// begin inline asm
	{ cvt.f32.bf16 %f122, %rs55;}

	// end inline asm
	// begin inline asm
	{ cvt.f32.bf16 %f123, %rs56;}

	// end inline asm
	fma.rn.f32 	%f204, %f116, %f68, %f534;
	fma.rn.f32 	%f205, %f117, %f69, %f204;
	fma.rn.f32 	%f206, %f118, %f70, %f205;
	fma.rn.f32 	%f207, %f119, %f71, %f206;
	fma.rn.f32 	%f208, %f120, %f72, %f207;
	fma.rn.f32 	%f209, %f121, %f73, %f208;
	fma.rn.f32 	%f210, %f122, %f74, %f209;
	fma.rn.f32 	%f534, %f123, %f75, %f210;
	fma.rn.f32 	%f211, %f116, %f76, %f535;
	fma.rn.f32 	%f212, %f117, %f77, %f211;
	fma.rn.f32 	%f213, %f118, %f78, %f212;
	fma.rn.f32 	%f214, %f119, %f79, %f213;
	fma.rn.f32 	%f215, %f120, %f80, %f214;
	fma.rn.f32 	%f216, %f121, %f81, %f215;
	fma.rn.f32 	%f217, %f122, %f82, %f216;
	fma.rn.f32 	%f535, %f123, %f83, %f217;
	add.s64 	%rd45, %rd6, %rd57;
	ld.global.nc.v4.u32 	{%r52, %r53, %r54, %r55}, [%rd45];
	mov.b32 	{%rs57, %rs58}, %r52;
	// begin inline asm
	{ cvt.f32.bf16 %f124, %rs57;}

	// end inline asm
	// begin inline asm
	{ cvt.f32.bf16 %f125, %rs58;}

	// end inline asm
	mov.b32 	{%rs59, %rs60}, %r53;
	// begin inline asm
	{ cvt.f32.bf16 %f126, %rs59;}

	// end inline asm
	// begin inline asm
	{ cvt.f32.bf16 %f127, %rs60;}

	// end inline asm
	mov.b32 	{%rs61, %rs62}, %r54;
	// begin inline asm
	{ cvt.f32.bf16 %f128, %rs61;}

	// end inline asm
	// begin inline asm
	{ cvt.f32.bf16 %f129, %rs62;}

	// end inline asm
	mov.b32 	{%rs63, %rs64}, %r55;
	// begin inline asm
	{ cvt.f32.bf16 %f130, %rs63;}

	// end inline asm
	// begin inline asm
	{ cvt.f32.bf16 %f131, %rs64;}

	// end inline asm
	fma.rn.f32 	%f218, %f124, %f68, %f536;
	fma.rn.f32 	%f219, %f125, %f69, %f218;
	fma.rn.f32 	%f220, %f126, %f70, %f219;
	fma.rn.f32 	%f221, %f127, %f71, %f220;
	fma.rn.f32 	%f222, %f128, %f72, %f221;
	fma.rn.f32 	%f223, %f129, %f73, %f222;
	fma.rn.f32 	%f224, %f130, %f74, %f223;
	fma.rn.f32 	%f536, %f131, %f75, %f224;
	fma.rn.f32 	%f225, %f124, %f76, %f537;
	fma.rn.f32 	%f226, %f125, %f77, %f225;
	fma.rn.f32 	%f227, %f126, %f78, %f226;
	fma.rn.f32 	%f228, %f127, %f79, %f227;
	fma.rn.f32 	%f229, %f128, %f80, %f228;
	fma.rn.f32 	%f230, %f129, %f81, %f229;
	fma.rn.f32 	%f231, %f130, %f82, %f230;
	fma.rn.f32 	%f537, %f131, %f83, %f231;
	add.s64 	%rd46, %rd7, %rd57;
	ld.global.nc.v4.u32 	{%r56, %r57, %r58, %r59}, [%rd46];
	mov.b32 	{%rs65, %rs66}, %r56;
	// begin inline asm
	{ cvt.f32.bf16 %f132, %rs65;}

	// end inline asm
	// begin inline asm
	{ cvt.f32.bf16 %f133, %rs66;}

	// end inline asm
	mov.b32 	{%rs67, %rs68}, %r57;
	// begin inline asm
	{ cvt.f32.bf16 %f134, %rs67;}

	// end inline asm
	// begin inline asm
	{ cvt.f32.bf16 %f135, %rs68;}

	// end inline asm
	mov.b32 	{%rs69, %rs70}, %r58;
	// begin inline asm
	{ cvt.f32.bf16 %f136, %rs69;}

	// end inline asm
	// begin inline asm
	{ cvt.f32.bf16 %f137, %rs70;}

	// end inline asm
	mov.b32 	{%rs71, %rs72}, %r59;
	// begin inline asm
	{ cvt.f32.bf16 %f138, %rs71;}

	// end inline asm
	// begin inline asm
	{ cvt.f32.bf16 %f139, %rs72;}

	// end inline asm
	fma.rn.f32 	%f232, %f132, %f68, %f538;
	fma.rn.f32 	%f233, %f133, %f69, %f232;
	fma.rn.f32 	%f234, %f134, %f70, %f233;
	fma.rn.f32 	%f235, %f135, %f71, %f234;
	fma.rn.f32 	%f236, %f136, %f72, %f235;
	fma.rn.f32 	%f237, %f137, %f73, %f236;
	fma.rn.f32 	%f238, %f138, %f74, %f237;
	fma.rn.f32 	%f538, %f139, %f75, %f238;
	fma.rn.f32 	%f239, %f132, %f76, %f539;
	fma.rn.f32 	%f240, %f133, %f77, %f239;
	fma.rn.f32 	%f241, %f134, %f78, %f240;
	fma.rn.f32 	%f242, %f135, %f79, %f241;
	fma.rn.f32 	%f243, %f136, %f80, %f242;
	fma.rn.f32 	%f244, %f137, %f81, %f243;
	fma.rn.f32 	%f245, %f138, %f82, %f244;
	fma.rn.f32 	%f539, %f139, %f83, %f245;
	add.s64 	%rd47, %rd8, %rd57;
	ld.global.nc.v4.u32 	{%r60, %r61, %r62, %r63}, [%rd47];
	mov.b32 	{%rs73, %rs74}, %r60;
	// begin inline asm
	{ cvt.f32.bf16 %f140, %rs73;}

	// end inline asm
	// begin inline asm
	{ cvt.f32.bf16 %f141, %rs74;}

	// end inline asm
	mov.b32 	{%rs75, %rs76}, %r61;
	// begin inline asm
	{ cvt.f32.bf16 %f142, %rs75;}

	// end inline asm
	// begin inline asm
	{ cvt.f32.bf16 %f143, %rs76;}

	// end inline asm
	mov.b32 	{%rs77, %rs78}, %r62;
	// begin inline asm
	{ cvt.f32.bf16 %f144, %rs77;}

	// end inline asm
	// begin inline asm
	{ cvt.f32.bf16 %f145, %rs78;}

	// end inline asm
	mov.b32 	{%rs79, %rs80}, %r63;
	// begin inline asm
	{ cvt.f32.bf16 %f146, %rs79;}

	// end inline asm
	// begin inline asm
	{ cvt.f32.bf16 %f147, %rs80;}

	// end inline asm
	fma.rn.f32 	%f246, %f140, %f68, %f540;
	fma.rn.f32 	%f247, %f141, %f69, %f246;
	fma.rn.f32 	%f248, %f142, %f70, %f247;
	fma.rn.f32 	%f249, %f143, %f71, %f248;
	fma.rn.f32 	%f250, %f144, %f72, %f249;
	fma.rn.f32 	%f251, %f145, %f73, %f250;
	fma.rn.f32 	%f252, %f146, %f74, %f251;
	fma.rn.f32 	%f540, %f147, %f75, %f252;
	fma.rn.f32 	%f253, %f140, %f76, %f541;
	fma.rn.f32 	%f254, %f141, %f77, %f253;
	fma.rn.f32 	%f255, %f142, %f78, %f254;
	fma.rn.f32 	%f256, %f143, %f79, %f255;
	fma.rn.f32 	%f257, %f144, %f80, %f256;
	fma.rn.f32 	%f258, %f145, %f81, %f257;
	fma.rn.f32 	%f259, %f146, %f82, %f258;
	fma.rn.f32 	%f541, %f147, %f83, %f259;
	add.s32 	%r318, %r318, 1024;
	add.s64 	%rd57, %rd57, 2048;
	setp.lt.s32 	%p2, %r318, %r11;
	@%p2 bra 	$L__BB7_2;
$L__BB7_3:
	shr.u32 	%r7, %r1, 1;
	and.b32  	%r8, %r1, 31;
	setp.ne.s32 	%p3, %r8, 0;
	mov.b32 	%r64, 1;
	mov.b32 	%r77, 31;
	mov.b32 	%r78, -1;
	// begin inline asm
	{  .reg .f32 r0;  .reg .pred p;  shfl.sync.down.b32 r0|p, %f533, %r64, %r77, %r78;  @p add.f32 r0, r0, %f533;  mov.f32 %f260, r0;}
	// end inline asm
	mov.b32 	%r67, 2;
	// begin inline asm
	{  .reg .f32 r0;  .reg .pred p;  shfl.sync.down.b32 r0|p, %f260, %r67, %r77, %r78;  @p add.f32 r0, r0, %f260;  mov.f32 %f263, r0;}
	// end inline asm
	mov.b32 	%r70, 4;
	// begin inline asm
	{  .reg .f32 r0;  .reg .pred p;  shfl.sync.down.b32 r0|p, %f263, %r70, %r77, %r78;  @p add.f32 r0, r0, %f263;  mov.f32 %f266, r0;}
	// end inline asm
	mov.b32 	%r73, 8;
	// begin inline asm
	{  .reg .f32 r0;  .reg .pred p;  shfl.sync.down.b32 r0|p, %f266, %r73, %r77, %r78;  @p add.f32 r0, r0, %f266;  mov.f32 %f269, r0;}
	// end inline asm
	mov.b32 	%r76, 16;
	// begin inline asm
	{  .reg .f32 r0;  .reg .pred p;  shfl.sync.down.b32 r0|p, %f269, %r76, %r77, %r78;  @p add.f32 r0, r0, %f269;  mov.f32 %f272, r0;}
	// end inline asm
	shl.b32 	%r79, %r7, 2;
	mov.u32 	%r80, _ZZ12cudaCoreGemmI13__nv_bfloat16S0_Li8ELi2ELi128EEvPKT_S3_fPT0_iiiE5shmem;
	add.s32 	%r9, %r80, %r79;
	@%p3 bra 	$L__BB7_5;
	st.shared.f32 	[%r9], %f272;
$L__BB7_5:
	setp.ne.s32 	%p4, %r8, 0;
	mov.b32 	%r81, 1;
	mov.b32 	%r94, 31;
	mov.b32 	%r95, -1;
	// begin inline asm
	{  .reg .f32 r0;  .reg .pred p;  shfl.sync.down.b32 r0|p, %f532, %r81, %r94, %r95;  @p add.f32 r0, r0, %f532;  mov.f32 %f275, r0;}
	// end inline asm
	mov.b32 	%r84, 2;
	// begin inline asm
	{  .reg .f32 r0;  .reg .pred p;  shfl.sync.down.b32 r0|p, %f275, %r84, %r94, %r95;  @p add.f32 r0, r0, %f275;  mov.f32 %f278, r0;}
	// end inline asm
	mov.b32 	%r87, 4;
	// begin inline asm
	{  .reg .f32 r0;  .reg .pred p;  shfl.sync.down.b32 r0|p, %f278, %r87, %r94, %r95;  @p add.f32 r0, r0, %f278;  mov.f32 %f281, r0;}
	// end inline asm
	mov.b32 	%r90, 8;
	// begin inline asm
	{  .reg .f32 r0;  .reg .pred p;  shfl.sync.down.b32 r0|p, %f281, %r90, %r94, %r95;  @p add.f32 r0, r0, %f281;  mov.f32 %f284, r0;}
	// end inline asm
	mov.b32 	%r93, 16;
	// begin inline asm
	{  .reg .f32 r0;  .reg .pred p;  shfl.sync.down.b32 r0|p, %f284, %r93, %r94, %r95;  @p add.f32 r0, r0, %f284;  mov.f32 %f287, r0;}
	// end inline asm
	@%p4 bra 	$L__BB7_7;
	st.shared.f32 	[%r9+4], %f287;
$L__BB7_7:
	setp.ne.s32 	%p5, %r8, 0;
	mov.b32 	%r96, 1;
	mov.b32 	%r109, 31;
	mov.b32 	%r110, -1;
	// begin inline asm
	{  .reg .f32 r0;  .reg .pred p;  shfl.sync.down.b32 r0|p, %f531, %r96, %r109, %r110;  @p add.f32 r0, r0, %f531;  mov.f32 %f290, r0;}
	// end inline asm
	mov.b32 	%r99, 2;
	// begin inline asm
	{  .reg .f32 r0;  .reg .pred p;  shfl.sync.down.b32 r0|p, %f290, %r99, %r109, %r110;  @p add.f32 r0, r0, %f290;  mov.f32 %f293, r0;}
	// end inline asm
	mov.b32 	%r102, 4;
	// begin inline asm
	{  .reg .f32 r0;  .reg .pred p;  shfl.sync.down.b32 r0|p, %f293, %r102, %r109, %r110;  @p add.f32 r0, r0, %f293;  mov.f32 %f296, r0;}
	// end inline asm
	mov.b32 	%r105, 8;
	// begin inline asm
	{  .reg .f32 r0;  .reg .pred p;  shfl.sync.down.b32 r0|p, %f296, %r105, %r109, %r110;  @p add.f32 r0, r0, %f296;  mov.f32 %f299, r0;}
	// end inline asm
	mov.b32 	%r108, 16;
	// begin inline asm
	{  .reg .f32 r0;  .reg .pred p;  shfl.sync.down.b32 r0|p, %f299, %r108, %r109, %r110;  @p add.f32 r0, r0, %f299;  mov.f32 %f302, r0;}
	// end inline asm
	@%p5 bra 	$L__BB7_9;
	st.shared.f32 	[%r9+8], %f302;
$L__BB7_9:
	setp.ne.s32 	%p6, %r8, 0;
	mov.b32 	%r111, 1;
	mov.b32 	%r124, 31;
	mov.b32 	%r125, -1;
	// begin inline asm
	{  .reg .f32 r0;  .reg .pred p;  shfl.sync.down.b32 r0|p, %f530, %r111, %r124, %r125;  @p add.f32 r0, r0, %f530;  mov.f32 %f305, r0;}
	// end inline asm
	mov.b32 	%r114, 2;
	// begin inline asm
	{  .reg .f32 r0;  .reg .pred p;  shfl.sync.down.b32 r0|p, %f305, %r114, %r124, %r125;  @p add.f32 r0, r0, %f305;  mov.f32 %f308, r0;}
	// end inline asm
	mov.b32 	%r117, 4;
	// begin inline asm
	{  .reg .f32 r0;  .reg .pred p;  shfl.sync.down.b32 r0|p, %f308, %r117, %r124, %r125;  @p add.f32 r0, r0, %f308;  mov.f32 %f311, r0;}
	// end inline asm
	mov.b32 	%r120, 8;
	// begin inline asm
	{  .reg .f32 r0;  .reg .pred p;  shfl.sync.down.b32 r0|p, %f311, %r120, %r124, %r125;  @p add.f32 r0, r0, %f311;  mov.f32 %f314, r0;}
	// end inline asm
	mov.b32 	%r123, 16;
	// begin inline asm
	{  .reg .f32 r0;  .reg .pred p;  shfl.sync.down.b32 r0|p, %f314, %r123, %r124, %r125;  @p add.f32 r0, r0, %f314;  mov.f32 %f317, r0;}
	// end inline asm
	@%p6 bra 	$L__BB7_11;
	st.shared.f32 	[%r9+12], %f317;
$L__BB7_11:
	setp.ne.s32 	%p7, %r8, 0;
	mov.b32 	%r126, 1;
	mov.b32 	%r139, 31;
	mov.b32 	%r140, -1;
	// begin inline asm
	{  .reg .f32 r0;  .reg .pred p;  shfl.sync.down.b32 r0|p, %f529, %r126, %r139, %r140;  @p add.f32 r0, r0, %f529;  mov.f32 %f320, r0;}
	// end inline asm
	mov.b32 	%r129, 2;
	// begin inline asm
	{  .reg .f32 r0;  .reg .pred p;  shfl.sync.down.b32 r0|p, %f320, %r129, %r139, %r140;  @p add.f32 r0, r0, %f320;  mov.f32 %f323, r0;}
	// end inline asm
	mov.b32 	%r132, 4;
	// begin inline asm
	{  .reg .f32 r0;  .reg .pred p;  shfl.sync.down.b32 r0|p, %f323, %r132, %r139, %r140;  @p add.f32 r0, r0, %f323;  mov.f32 %f326, r0;}
	// end inline asm
	mov.b32 	%r135, 8;
	// begin inline asm
	{  .reg .f32 r0;  .reg .pred p;  shfl.sync.down.b32 r0|p, %f326, %r135, %r139, %r140;  @p add.f32 r0, r0, %f326;  mov.f32 %f329, r0;}
	// end inline asm
	mov.b32 	%r138, 16;
	// begin inline asm
	{  .reg .f32 r0;  .reg .pred p;  shfl.sync.down.b32 r0|p, %f329, %r138, %r139, %r140;  @p add.f32 r0, r0, %f329;  mov.f32 %f332, r0;}
	// end inline asm
	@%p7 bra 	$L__BB7_13;
	st.shared.f32 	[%r9+16], %f332;
$L__BB7_13:
	setp.ne.s32 	%p8, %r8, 0;
	mov.b32 	%r141, 1;
	mov.b32 	%r154, 31;
	mov.b32 	%r155, -1;
	// begin inline asm
	{  .reg .f32 r0;  .reg .pred p;  shfl.sync.down.b32 r0|p, %f528, %r141, %r154, %r155;  @p add.f32 r0, r0, %f528;  mov.f32 %f335, r0;}
	// end inline asm
	mov.b32 	%r144, 2;
	// begin inline asm
	{  .reg .f32 r0;  .reg .pred p;  shfl.sync.down.b32 r0|p, %f335, %r144, %r154, %r155;  @p add.f32 r0, r0, %f335;  mov.f32 %f338, r0;}
	// end inline asm
	mov.b32 	%r147, 4;
	// begin inline asm
	{  .reg .f32 r0;  .reg .pred p;  shfl.sync.down.b32 r0|p, %f338, %r147, %r154, %r155;  @p add.f32 r0, r0, %f338;  mov.f32 %f341, r0;}
	// end inline asm
	mov.b32 	%r150, 8;
	// begin inline asm
	{  .reg .f32 r0;  .reg .pred p;  shfl.sync.down.b32 r0|p, %f341, %r150, %r154, %r155;  @p add.f32 r0, r0, %f341;  mov.f32 %f344, r0;}
	// end inline asm
	mov.b32 	%r153, 16;
	// begin inline asm
	{  .reg .f32 r0;  .reg .pred p;  shfl.sync.down.b32 r0|p, %f344, %r153, %r154, %r155;  @p add.f32 r0, r0, %f344;  mov.f32 %f347, r0;}
	// end inline asm
	@%p8 bra 	$L__BB7_15;
	st.shared.f32 	[%r9+20], %f347;
$L__BB7_15:
	setp.ne.s32 	%p9, %r8, 0;
	mov.b32 	%r156, 1;
	mov.b32 	%r169, 31;
	mov.b32 	%r170, -1;
	// begin inline asm
	{  .reg .f32 r0;  .reg .pred p;  shfl.sync.down.b32 r0|p, %f527, %r156, %r169, %r170;  @p add.f32 r0, r0, %f527;  mov.f32 %f350, r0;}
	// end inline asm
	mov.b32 	%r159, 2;
	// begin inline asm
	{  .reg .f32 r0;  .reg .pred p;  shfl.sync.down.b32 r0|p, %f350, %r159, %r169, %r170;  @p add.f32 r0, r0, %f350;  mov.f32 %f353, r0;}
	// end inline asm
	mov.b32 	%r162, 4;
	// begin inline asm
	{  .reg .f32 r0;  .reg .pred p;  shfl.sync.down.b32 r0|p, %f353, %r162, %r169, %r170;  @p add.f32 r0, r0, %f353;  mov.f32 %f356, r0;}
	// end inline asm
	mov.b32 	%r165, 8;
	// begin inline asm
	{  .reg .f32 r0;  .reg .pred p;  shfl.sync.down.b32 r0|p, %f356, %r165, %r169, %r170;  @p add.f32 r0, r0, %f356;  mov.f32 %f359, r0;}
	// end inline asm
	mov.b32 	%r168, 16;
	// begin inline asm
	{  .reg .f32 r0;  .reg .pred p;  shfl.sync.down.b32 r0|p, %f359, %r168, %r169, %r170;  @p add.f32 r0, r0, %f359;  mov.f32 %f362, r0;}
	// end inline asm
	@%p9 bra 	$L__BB7_17;
	st.shared.f32 	[%r9+24], %f362;
$L__BB7_17:
	setp.ne.s32 	%p10, %r8, 0;
	mov.b32 	%r171, 1;
	mov.b32 	%r184, 31;
	mov.b32 	%r185, -1;
	// begin inline asm
	{  .reg .f32 r0;  .reg .pred p;  shfl.sync.down.b32 r0|p, %f526, %r171, %r184, %r185;  @p add.f32 r0, r0, %f526;  mov.f32 %f365, r0;}
	// end inline asm
	mov.b32 	%r174, 2;
	// begin inline asm
	{  .reg .f32 r0;  .reg .pred p;  shfl.sync.down.b32 r0|p, %f365, %r174, %r184, %r185;  @p add.f32 r0, r0, %f365;  mov.f32 %f368, r0;}
	// end inline asm
	mov.b32 	%r177, 4;
	// begin inline asm
	{  .reg .f32 r0;  .reg .pred p;  shfl.sync.down.b32 r0|p, %f368, %r177, %r184, %r185;  @p add.f32 r0, r0, %f368;  mov.f32 %f371, r0;}
	// end inline asm
	mov.b32 	%r180, 8;
	// begin inline asm
	{  .reg .f32 r0;  .reg .pred p;  shfl.sync.down.b32 r0|p, %f371, %r180, %r184, %r185;  @p add.f32 r0, r0, %f371;  mov.f32 %f374, r0;}
	// end inline asm
	mov.b32 	%r183, 16;
	// begin inline asm
	{  .reg .f32 r0;  .reg .pred p;  shfl.sync.down.b32 r0|p, %f374, %r183, %r184, %r185;  @p add.f32 r0, r0, %f374;  mov.f32 %f377, r0;}
	// end inline asm
	@%p10 bra 	$L__BB7_19;
	st.shared.f32 	[%r9+28], %f377;
$L__BB7_19:
	setp.ne.s32 	%p11, %r8, 0;
	mov.b32 	%r186, 1;
	mov.b32 	%r199, 31;
	mov.b32 	%r200, -1;
	// begin inline asm
	{  .reg .f32 r0;  .reg .pred p;  shfl.sync.down.b32 r0|p, %f534, %r186, %r199, %r200;  @p add.f32 r0, r0, %f534;  mov.f32 %f380, r0;}
	// end inline asm
	mov.b32 	%r189, 2;
	// begin inline asm
	{  .reg .f32 r0;  .reg .pred p;  shfl.sync.down.b32 r0|p, %f380, %r189, %r199, %r200;  @p add.f32 r0, r0, %f380;  mov.f32 %f383, r0;}
	// end inline asm
	mov.b32 	%r192, 4;
	// begin inline asm
	{  .reg .f32 r0;  .reg .pred p;  shfl.sync.down.b32 r0|p, %f383, %r192, %r199, %r200;  @p add.f32 r0, r0, %f383;  mov.f32 %f386, r0;}
	// end inline asm
	mov.b32 	%r195, 8;
	// begin inline asm
	{  .reg .f32 r0;  .reg .pred p;  shfl.sync.down.b32 r0|p, %f386, %r195, %r199, %r200;  @p add.f32 r0, r0, %f386;  mov.f32 %f389, r0;}
	// end inline asm
	mov.b32 	%r198, 16;
	// begin inline asm
	{  .reg .f32 r0;  .reg .pred p;  shfl.sync.down.b32 r0|p, %f389, %r198, %r199, %r200;  @p add.f32 r0, r0, %f389;  mov.f32 %f392, r0;}
	// end inline asm
	@%p11 bra 	$L__BB7_21;
	st.shared.f32 	[%r9+32], %f392;
$L__BB7_21:
	setp.ne.s32 	%p12, %r8, 0;
	mov.b32 	%r201, 1;
	mov.b32 	%r214, 31;
	mov.b32 	%r215, -1;
	// begin inline asm
	{  .reg .f32 r0;  .reg .pred p;  shfl.sync.down.b32 r0|p, %f535, %r201, %r214, %r215;  @p add.f32 r0, r0, %f535;  mov.f32 %f395, r0;}
	// end inline asm
	mov.b32 	%r204, 2;
	// begin inline asm
	{  .reg .f32 r0;  .reg .pred p;  shfl.sync.down.b32 r0|p, %f395, %r204, %r214, %r215;  @p add.f32 r0, r0, %f395;  mov.f32 %f398, r0;}
	// end inline asm
	mov.b32 	%r207, 4;
	// begin inline asm
	{  .reg .f32 r0;  .reg .pred p;  shfl.sync.down.b32 r0|p, %f398, %r207, %r214, %r215;  @p add.f32 r0, r0, %f398;  mov.f32 %f401, r0;}
	// end inline asm
	mov.b32 	%r210, 8;
	// begin inline asm
	{  .reg .f32 r0;  .reg .pred p;  shfl.sync.down.b32 r0|p, %f401, %r210, %r214, %r215;  @p add.f32 r0, r0, %f401;  mov.f32 %f404, r0;}
	// end inline asm
	mov.b32 	%r213, 16;
	// begin inline asm
	{  .reg .f32 r0;  .reg .pred p;  shfl.sync.down.b32 r0|p, %f404, %r213, %r214, %r215;  @p add.f32 r0, r0, %f404;  mov.f32 %f407, r0;}
	// end inline asm
	@%p12 bra 	$L__BB7_23;
	st.shared.f32 	[%r9+36], %f407;
$L__BB7_23:
	setp.ne.s32 	%p13, %r8, 0;
	mov.b32 	%r216, 1;
	mov.b32 	%r229, 31;
	mov.b32 	%r230, -1;
	// begin inline asm
	{  .reg .f32 r0;  .reg .pred p;  shfl.sync.down.b32 r0|p, %f536, %r216, %r229, %r230;  @p add.f32 r0, r0, %f536;  mov.f32 %f410, r0;}
	// end inline asm
	mov.b32 	%r219, 2;
	// begin inline asm
	{  .reg .f32 r0;  .reg .pred p;  shfl.sync.down.b32 r0|p, %f410, %r219, %r229, %r230;  @p add.f32 r0, r0, %f410;  mov.f32 %f413, r0;}
	// end inline asm
	mov.b32 	%r222, 4;
	// begin inline asm
	{  .reg .f32 r0;  .reg .pred p;  shfl.sync.down.b32 r0|p, %f413, %r222, %r229, %r230;  @p add.f32 r0, r0, %f413;  mov.f32 %f416, r0;}
	// end inline asm
	mov.b32 	%r225, 8;
	// begin inline asm
	{  .reg .f32 r0;  .reg .pred p;  shfl.sync.down.b32 r0|p, %f416, %r225, %r229, %r230;  @p add.f32 r0, r0, %f416;  mov.f32 %f419, r0;}
	// end inline asm
	mov.b32 	%r228, 16;
	// begin inline asm
	{  .reg .f32 r0;  .reg .pred p;  shfl.sync.down.b32 r0|p, %f419, %r228, %r229, %r230;  @p add.f32 r0, r0, %f419;  mov.f32 %f422, r0;}
	// end inline asm
	@%p13 bra 	$L__BB7_25;
	st.shared.f32 	[%r9+40], %f422;
$L__BB7_25:
	setp.ne.s32 	%p14, %r8, 0;
	mov.b32 	%r231, 1;
	mov.b32 	%r244, 31;
	mov.b32 	%r245, -1;
	// begin inline asm
	{  .reg .f32 r0;  .reg .pred p;  shfl.sync.down.b32 r0|p, %f537, %r231, %r244, %r245;  @p add.f32 r0, r0, %f537;  mov.f32 %f425, r0;}
	// end inline asm
	mov.b32 	%r234, 2;
	// begin inline asm
	{  .reg .f32 r0;  .reg .pred p;  shfl.sync.down.b32 r0|p, %f425, %r234, %r244, %r245;  @p add.f32 r0, r0, %f425;  mov.f32 %f428, r0;}
	// end inline asm
	mov.b32 	%r237, 4;
	// begin inline asm
	{  .reg .f32 r0;  .reg .pred p;  shfl.sync.down.b32 r0|p, %f428, %r237, %r244, %r245;  @p add.f32 r0, r0, %f428;  mov.f32 %f431, r0;}
	// end inline asm
	mov.b32 	%r240, 8;
	// begin inline asm
	{  .reg .f32 r0;  .reg .pred p;  shfl.sync.down.b32 r0|p, %f431, %r240, %r244, %r245;  @p add.f32 r0, r0, %f431;  mov.f32 %f434, r0;}
	// end inline asm
	mov.b32 	%r243, 16;
	// begin inline asm
	{  .reg .f32 r0;  .reg .pred p;  shfl.sync.down.b32 r0|p, %f434, %r243, %r244, %r245;  @p add.f32 r0, r0, %f434;  mov.f32 %f437, r0;}
	// end inline asm
	@%p14 bra 	$L__BB7_27;
	st.shared.f32 	[%r9+44], %f437;
$L__BB7_27:
	setp.ne.s32 	%p15, %r8, 0;
	mov.b32 	%r246, 1;
	mov.b32 	%r259, 31;
	mov.b32 	%r260, -1;
	// begin inline asm
	{  .reg .f32 r0;  .reg .pred p;  shfl.sync.down.b32 r0|p, %f538, %r246, %r259, %r260;  @p add.f32 r0, r0, %f538;  mov.f32 %f440, r0;}
	// end inline asm
	mov.b32 	%r249, 2;
	// begin inline asm
	{  .reg .f32 r0;  .reg .pred p;  shfl.sync.down.b32 r0|p, %f440, %r249, %r259, %r260;  @p add.f32 r0, r0, %f440;  mov.f32 %f443, r0;}
	// end inline asm
	mov.b32 	%r252, 4;
	// begin inline asm
	{  .reg .f32 r0;  .reg .pred p;  shfl.sync.down.b32 r0|p, %f443, %r252, %r259, %r260;  @p add.f32 r0, r0, %f443;  mov.f32 %f446, r0;}
	// end inline asm
	mov.b32 	%r255, 8;
	// begin inline asm
	{  .reg .f32 r0;  .reg .pred p;  shfl.sync.down.b32 r0|p, %f446, %r255, %r259, %r260;  @p add.f32 r0, r0, %f446;  mov.f32 %f449, r0;}
	// end inline asm
	mov.b32 	%r258, 16;
	// begin inline asm
	{  .reg .f32 r0;  .reg .pred p;  shfl.sync.down.b32 r0|p, %f449, %r258, %r259, %r260;  @p add.f32 r0, r0, %f449;  mov.f32 %f452, r0;}
	// end inline asm
	@%p15 bra 	$L__BB7_29;
	st.shared.f32 	[%r9+48], %f452;
$L__BB7_29:
	setp.ne.s32 	%p16, %r8, 0;
	mov.b32 	%r261, 1;
	mov.b32 	%r274, 31;
	mov.b32 	%r275, -1;
	// begin inline asm
	{  .reg .f32 r0;  .reg .pred p;  shfl.sync.down.b32 r0|p, %f539, %r261, %r274, %r275;  @p add.f32 r0, r0, %f539;  mov.f32 %f455, r0;}
	// end inline asm
	mov.b32 	%r264, 2;
	// begin inline asm
	{  .reg .f32 r0;  .reg .pred p;  shfl.sync.down.b32 r0|p, %f455, %r264, %r274, %r275;  @p add.f32 r0, r0, %f455;  mov.f32 %f458, r0;}
	// end inline asm
	mov.b32 	%r267, 4;
	// begin inline asm
	{  .reg .f32 r0;  .reg .pred p;  shfl.sync.down.b32 r0|p, %f458, %r267, %r274, %r275;  @p add.f32 r0, r0, %f458;  mov.f32 %f461, r0;}
	// end inline asm
	mov.b32 	%r270, 8;
	// begin inline asm
	{  .reg .f32 r0;  .reg .pred p;  shfl.sync.down.b32 r0|p, %f461, %r270, %r274, %r275;  @p add.f32 r0, r0, %f461;  mov.f32 %f464, r0;}
	// end inline asm
	mov.b32 	%r273, 16;
	// begin inline asm
	{  .reg .f32 r0;  .reg .pred p;  shfl.sync.down.b32 r0|p, %f464, %r273, %r274, %r275;  @p add.f32 r0, r0, %f464;  mov.f32 %f467, r0;}
	// end inline asm
	@%p16 bra 	$L__BB7_31;
	st.shared.f32 	[%r9+52], %f467;
$L__BB7_31:
	setp.ne.s32 	%p17, %r8, 0;
	mov.b32 	%r276, 1;
	mov.b32 	%r289, 31;
	mov.b32 	%r290, -1;
	// begin inline asm
	{  .reg .f32 r0;  .reg .pred p;  shfl.sync.down.b32 r0|p, %f540, %r276, %r289, %r290;  @p add.f32 r0, r0, %f540;  mov.f32 %f470, r0;}
	// end inline asm
	mov.b32 	%r279, 2;
	// begin inline asm
	{  .reg .f32 r0;  .reg .pred p;  shfl.sync.down.b32 r0|p, %f470, %r279, %r289, %r290;  @p add.f32 r0, r0, %f470;  mov.f32 %f473, r0;}
	// end inline asm
	mov.b32 	%r282, 4;
	// begin inline asm
	{  .reg .f32 r0;  .reg .pred p;  shfl.sync.down.b32 r0|p, %f473, %r282, %r289, %r290;  @p add.f32 r0, r0, %f473;  mov.f32 %f476, r0;}
	// end inline asm
	mov.b32 	%r285, 8;
	// begin inline asm
	{  .reg .f32 r0;  .reg .pred p;  shfl.sync.down.b32 r0|p, %f476, %r285, %r289, %r290;  @p add.f32 r0, r0, %f476;  mov.f32 %f479, r0;}
	// end inline asm
	mov.b32 	%r288, 16;
	// begin inline asm
	{  .reg .f32 r0;  .reg .pred p;  shfl.sync.down.b32 r0|p, %f479, %r288, %r289, %r290;  @p add.f32 r0, r0, %f479;  mov.f32 %f482, r0;}
	// end inline asm
	@%p17 bra 	$L__BB7_33;
	st.shared.f32 	[%r9+56], %f482;
$L__BB7_33:
	setp.ne.s32 	%p18, %r8, 0;
	mov.b32 	%r291, 1;
	mov.b32 	%r304, 31;
	mov.b32 	%r305, -1;
	// begin inline asm
	{  .reg .f32 r0;  .reg .pred p;  shfl.sync.down.b32 r0|p, %f541, %r291, %r304, %r305;  @p add.f32 r0, r0, %f541;  mov.f32 %f485, r0;}
	// end inline asm
	mov.b32 	%r294, 2;
	// begin inline asm
	{  .reg .f32 r0;  .reg .pred p;  shfl.sync.down.b32 r0|p, %f485, %r294, %r304, %r305;  @p add.f32 r0, r0, %f485;  mov.f32 %f488, r0;}
	// end inline asm
	mov.b32 	%r297, 4;
	// begin inline asm
	{  .reg .f32 r0;  .reg .pred p;  shfl.sync.down.b32 r0|p, %f488, %r297, %r304, %r305;  @p add.f32 r0, r0, %f488;  mov.f32 %f491, r0;}
	// end inline asm
	mov.b32 	%r300, 8;
	// begin inline asm
	{  .reg .f32 r0;  .reg .pred p;  shfl.sync.down.b32 r0|p, %f491, %r300, %r304, %r305;  @p add.f32 r0, r0, %f491;  mov.f32 %f494, r0;}
	// end inline asm
	mov.b32 	%r303, 16;
	// begin inline asm
	{  .reg .f32 r0;  .reg .pred p;  shfl.sync.down.b32 r0|p, %f494, %r303, %r304, %r305;  @p add.f32 r0, r0, %f494;  mov.f32 %f497, r0;}
	// end inline asm
	@%p18 bra 	$L__BB7_35;
	st.shared.f32 	[%r9+60], %f497;
$L__BB7_35:
	bar.sync 	0;
	setp.gt.u32 	%p19, %r1, 15;
	@%p19 bra 	$L__BB7_37;
	ld.param.u32 	%r317, [_Z12cudaCoreGemmI13__nv_bfloat16S0_Li8ELi2ELi128EEvPKT_S3_fPT0_iii_param_5];
	ld.param.u64 	%rd56, [_Z12cudaCoreGemmI13__nv_bfloat16S0_Li8ELi2ELi128EEvPKT_S3_fPT0_iii_param_3];
	ld.param.f32 	%f509, [_Z12cudaCoreGemmI13__nv_bfloat16S0_Li8ELi2ELi128EEvPKT_S3_fPT0_iii_param_2];
	and.b32  	%r306, %r1, 1;
	shl.b32 	%r307, %r1, 2;
	add.s32 	%r309, %r80, %r307;
	ld.shared.f32 	%f501, [%r309];
	add.f32 	%f502, %f501, 0f00000000;
	ld.shared.f32 	%f503, [%r309+64];
	add.f32 	%f504, %f502, %f503;
	ld.shared.f32 	%f505, [%r309+128];
	add.f32 	%f506, %f504, %f505;
	ld.shared.f32 	%f507, [%r309+192];
	add.f32 	%f508, %f506, %f507;
	mul.f32 	%f500, %f509, %f508;
	// begin inline asm
	{  cvt.rn.bf16.f32 %rs81, %f500;}

	// end inline asm
	mad.lo.s32 	%r310, %r7, %r317, %r306;
	cvt.s64.s32 	%rd48, %r310;
	mov.u32 	%r311, %ctaid.x;
	mul.lo.s32 	%r312, %r311, %r317;
	shl.b32 	%r313, %r312, 3;
	mov.u32 	%r314, %ctaid.y;
	shl.b32 	%r315, %r314, 1;
	add.s32 	%r316, %r313, %r315;
	cvt.s64.s32 	%rd49, %r316;
	add.s64 	%rd50, %rd48, %rd49;
	cvta.to.global.u64 	%rd51, %rd56;
	shl.b64 	%rd52, %rd50, 1;
	add.s64 	%rd53, %rd51, %rd52;
	st.global.u16 	[%rd53], %rs81;
$L__BB7_37:
	ret;

}
	// .globl	_Z12cudaCoreGemmI13__nv_bfloat16S0_Li9ELi2ELi128EEvPKT_S3_fPT0_iii
.visible .entry _Z12cudaCoreGemmI13__nv_bfloat16S0_Li9ELi2ELi128EEvPKT_S3_fPT0_iii(
	.param .u64 .ptr .align 1 _Z12cudaCoreGemmI13__nv_bfloat16S0_Li9ELi2ELi128EEvPKT_S3_fPT0_iii_param_0,
	.param .u64 .ptr .align 1 _Z12cudaCoreGemmI13__nv_bfloat16S0_Li9ELi2ELi128EEvPKT_S3_fPT0_iii_param_1,
	.param .f32 _Z12cudaCoreGemmI13__nv_bfloat16S0_Li9ELi2ELi128EEvPKT_S3_fPT0_iii_param_2,
	.param .u64 .ptr .align 1 _Z12cudaCoreGemmI13__nv_bfloat16S0_Li9ELi2ELi128EEvPKT_S3_fPT0_iii_param_3,
	.param .u32 _Z12cudaCoreGemmI13__nv_bfloat16S0_Li9ELi2ELi128EEvPKT_S3_fPT0_iii_param_4,
	.param .u32 _Z12cudaCoreGemmI13__nv_bfloat16S0_Li9ELi2ELi128EEvPKT_S3_fPT0_iii_param_5,
	.param .u32 _Z12cudaCoreGemmI13__nv_bfloat16S0_Li9ELi2ELi128EEvPKT_S3_fPT0_iii_param_6
)
{
	.reg .pred 	%p<22>;
	.reg .b16 	%rs<90>;
	.reg .b32 	%r<359>;
	.reg .b32 	%f<606>;
	.reg .b64 	%rd<66>;
	// demoted variable
	.shared .align 4 .b8 _ZZ12cudaCoreGemmI13__nv_bfloat16S0_Li9ELi2ELi128EEvPKT_S3_fPT0_iiiE5shmem[288];
	ld.param.u32 	%r11, [_Z12cudaCoreGemmI13__nv_bfloat16S0_Li9ELi2ELi128EEvPKT_S3_fPT0_iii_param_6];
	mov.u32 	%r1, %tid.x;
	mov.u32 	%r12, %ctaid.y;
	shl.b32 	%r2, %r12, 1;
	mov.u32 	%r13, %ctaid.x;
	mul.lo.s32 	%r3, %r13, 9;
	shl.b32 	%r358, %r1, 3;
	setp.ge.s32 	%p1, %r358, %r11;
	mov.f32 	%f588, 0f00000000;
	mov.f32 	%f589, %f588;
	mov.f32 	%f590, %f588;
	mov.f32 	%f591, %f588;
	mov.f32 	%f592, %f588;
	mov.f32 	%f593, %f588;
	mov.f32 	%f594, %f588;
	mov.f32 	%f595, %f588;
	mov.f32 	%f596, %f588;
	mov.f32 	%f597, %f588;
	mov.f32 	%f598, %f588;
	mov.f32 	%f599, %f588;
	mov.f32 	%f600, %f588;
	mov.f32 	%f601, %f588;
	mov.f32 	%f602, %f588;
	mov.f32 	%f603, %f588;
	mov.f32 	%f604, %f588;
	mov.f32 	%f605, %f588;
	@%p1 bra 	$L__BB8_3;
	ld.param.u32 	%r356, [_Z12cudaCoreGemmI13__nv_bfloat16S0_Li9ELi2ELi128EEvPKT_S3_fPT0_iii_param_6];
	ld.param.u64 	%rd62, [_Z12cudaCoreGemmI13__nv_bfloat16S0_Li9ELi2ELi128EEvPKT_S3_fPT0_iii_param_1];
	ld.param.u64 	%rd60, [_Z12cudaCoreGemmI13__nv_bfloat16S0_Li9ELi2ELi128EEvPKT_S3_fPT0_iii_param_0];
	cvta.to.global.u64 	%rd16, %rd62;
	cvta.to.global.u64 	%rd17, %rd60;
	mul.lo.s32 	%r14, %r356, %r2;
	mul.lo.s32 	%r15, %r356, %r3;
	shl.b32 	%r16, %r356, 2;
	mul.lo.s32 	%r17, %r356, 3;
	cvt.u64.u32 	%rd18, %r16;
	mul.lo.s32 	%r18, %r356, 5;
	mul.lo.s32 	%r19, %r356, 6;
	mul.lo.s32 	%r20, %r356, 7;
	shl.b32 	%r21, %r356, 3;
	mul.wide.s32 	%rd19, %r15, 2;
	mul.wide.u32 	%rd20, %r356, 2;
	add.s64 	%rd21, %rd19, %rd20;
	add.s64 	%rd1, %rd17, %rd21;
	mul.wide.u32 	%rd65, %r1, 16;
	add.s64 	%rd22, %rd19, %rd18;
	add.s64 	%rd3, %rd17, %rd22;
	mul.wide.u32 	%rd23, %r17, 2;
	add.s64 	%rd24, %rd19, %rd23;
	add.s64 	%rd4, %rd17, %rd24;
	mul.wide.u32 	%rd25, %r16, 2;
	add.s64 	%rd26, %rd19, %rd25;
	add.s64 	%rd5, %rd17, %rd26;
	mul.wide.u32 	%rd27, %r18, 2;
	add.s64 	%rd28, %rd19, %rd27;
	add.s64 	%rd6, %rd17, %rd28;
	mul.wide.u32 	%rd29, %r19, 2;
	add.s64 	%rd30, %rd19, %rd29;
	add.s64 	%rd7, %rd17, %rd30;
	mul.wide.u32 	%rd31, %r20, 2;
	add.s64 	%rd32, %rd19, %rd31;
	add.s64 	%rd8, %rd17, %rd32;
	mul.wide.u32 	%rd33, %r21, 2;
	add.s64 	%rd34, %rd19, %rd33;
	add.s64 	%rd9, %rd17, %rd34;
	mul.wide.s32 	%rd35, %r14, 2;
	add.s64 	%rd36, %rd35, %rd20;
	add.s64 	%rd10, %rd16, %rd36;
	mov.f32 	%f588, 0f00000000;
$L__BB8_2:
	ld.param.u32 	%r357, [_Z12cudaCoreGemmI13__nv_bfloat16S0_Li9ELi2ELi128EEvPKT_S3_fPT0_iii_param_6];
	ld.param.u64 	%rd63, [_Z12cudaCoreGemmI13__nv_bfloat16S0_Li9ELi2ELi128EEvPKT_S3_fPT0_iii_param_1];
	ld.param.u64 	%rd61, [_Z12cudaCoreGemmI13__nv_bfloat16S0_Li9ELi2ELi128EEvPKT_S3_fPT0_iii_param_0];
	cvta.to.global.u64 	%rd37, %rd63;
	mul.lo.s32 	%r23, %r12, %r357;
	shl.b32 	%r24, %r23, 1;
	mul.wide.s32 	%rd38, %r24, 2;
	add.s64 	%rd39, %rd37, %rd38;
	add.s64 	%rd40, %rd39, %rd65;
	ld.global.nc.v4.u32 	{%r25, %r26, %r27, %r28}, [%rd40];
	mov.b32 	{%rs1, %rs2}, %r25;
	// begin inline asm
	{ cvt.f32.bf16 %f76, %rs1;}

	// end inline asm
	// begin inline asm
	{ cvt.f32.bf16 %f77, %rs2;}

	// end inline asm
	mov.b32 	{%rs3, %rs4}, %r26;
	// begin inline asm
	{ cvt.f32.bf16 %f78, %rs3;}

	// end inline asm
	// begin inline asm
	{ cvt.f32.bf16 %f79, %rs4;}

	// end inline asm
	mov.b32 	{%rs5, %rs6}, %r27;
	// begin inline asm
	{ cvt.f32.bf16 %f80, %rs5;}

	// end inline asm
	// begin inline asm
	{ cvt.f32.bf16 %f81, %rs6;}

	// end inline asm
	mov.b32 	{%rs7, %rs8}, %r28;
	// begin inline asm
	{ cvt.f32.bf16 %f82, %rs7;}

	// end inline asm
	// begin inline asm
	{ cvt.f32.bf16 %f83, %rs8;}

	// end inline asm
	add.s64 	%rd41, %rd10, %rd65;
	ld.global.nc.v4.u32 	{%r29, %r30, %r31, %r32}, [%rd41];
	mov.b32 	{%rs9, %rs10}, %r29;
	// begin inline asm
	{ cvt.f32.bf16 %f84, %rs9;}

	// end inline asm
	// begin inline asm
	{ cvt.f32.bf16 %f85, %rs10;}

	// end inline asm
	mov.b32 	{%rs11, %rs12}, %r30;
	// begin inline asm
	{ cvt.f32.bf16 %f86, %rs11;}

	// end inline asm
	// begin inline asm
	{ cvt.f32.bf16 %f87, %rs12;}

	// end inline asm
	mov.b32 	{%rs13, %rs14}, %r31;
	// begin inline asm
	{ cvt.f32.bf16 %f88, %rs13;}

	// end inline asm
	// begin inline asm
	{ cvt.f32.bf16 %f89, %rs14;}

	// end inline asm
	mov.b32 	{%rs15, %rs16}, %r32;
	// begin inline asm
	{ cvt.f32.bf16 %f90, %rs15;}

	// end inline asm
	// begin inline asm
	{ cvt.f32.bf16 %f91, %rs16;}

	// end inline asm
	cvta.to.global.u64 	%rd42, %rd61;
	mul.lo.s32 	%r34, %r13, %r357;
	mul.lo.s32 	%r35, %r34, 9;
	mul.wide.s32 	%rd43, %r35, 2;
	add.s64 	%rd44, %rd42, %rd43;
	add.s64 	%rd45, %rd44, %rd65;
	ld.global.nc.v4.u32 	{%r36, %r37, %r38, %r39}, [%rd45];
	mov.b32 	{%rs17, %rs18}, %r36;
	// begin inline asm
	{ cvt.f32.bf16 %f92, %rs17;}

	// end inline asm
	// begin inline asm
	{ cvt.f32.bf16 %f93, %rs18;}

	// end inline asm
	mov.b32 	{%rs19, %rs20}, %r37;
	// begin inline asm
	{ cvt.f32.bf16 %f94, %rs19;}

	// end inline asm
	// begin inline asm
	{ cvt.f32.bf16 %f95, %rs20;}

	// end inline asm
	mov.b32 	{%rs21, %rs22}, %r38;
	// begin inline asm
	{ cvt.f32.bf16 %f96, %rs21;}

	// end inline asm
	// begin inline asm
	{ cvt.f32.bf16 %f97, %rs22;}

	// end inline asm
	mov.b32 	{%rs23, %rs24}, %r39;
	// begin inline asm
	{ cvt.f32.bf16 %f98, %rs23;}

	// end inline asm
	// begin inline asm
	{ cvt.f32.bf16 %f99, %rs24;}

	// end inline asm
	fma.rn.f32 	%f164, %f92, %f76, %f597;
	fma.rn.f32 	%f165, %f93, %f77, %f164;
	fma.rn.f32 	%f166, %f94, %f78, %f165;
	fma.rn.f32 	%f167, %f95, %f79, %f166;
	fma.rn.f32 	%f168, %f96, %f80, %f167;
	fma.rn.f32 	%f169, %f97, %f81, %f168;
	fma.rn.f32 	%f170, %f98, %f82, %f169;
	fma.rn.f32 	%f597, %f99, %f83, %f170;
	fma.rn.f32 	%f171, %f92, %f84, %f596;
	fma.rn.f32 	%f172, %f93, %f85, %f171;
	fma.rn.f32 	%f173, %f94, %f86, %f172;
	fma.rn.f32 	%f174, %f95, %f87, %f173;
	fma.rn.f32 	%f175, %f96, %f88, %f174;
	fma.rn.f32 	%f176, %f97, %f89, %f175;
	fma.rn.f32 	%f177, %f98, %f90, %f176;
	fma.rn.f32 	%f596, %f99, %f91, %f177;
	add.s64 	%rd46, %rd1, %rd65;
	ld.global.nc.v4.u32 	{%r40, %r41, %r42, %r43}, [%rd46];
	mov.b32 	{%rs25, %rs26}, %r40;
	// begin inline asm
	{ cvt.f32.bf16 %f100, %rs25;}

	// end inline asm
	// begin inline asm
	{ cvt.f32.bf16 %f101, %rs26;}

	// end inline asm
	mov.b32 	{%rs27, %rs28}, %r41;
	// begin inline asm
	{ cvt.f32.bf16 %f102, %rs27;}

	// end inline asm
	// begin inline asm
	{ cvt.f32.bf16 %f103, %rs28;}

	// end inline asm
	mov.b32 	{%rs29, %rs30}, %r42;
	// begin inline asm
	{ cvt.f32.bf16 %f104, %rs29;}

	// end inline asm
	// begin inline asm
	{ cvt.f32.bf16 %f105, %rs30;}

	// end inline asm
	mov.b32 	{%rs31, %rs32}, %r43;
	// begin inline asm
	{ cvt.f32.bf16 %f106, %rs31;}

	// end inline asm
	// begin inline asm
	{ cvt.f32.bf16 %f107, %rs32;}

	// end inline asm
	fma.rn.f32 	%f178, %f100, %f76, %f595;
	fma.rn.f32 	%f179, %f101, %f77, %f178;
	fma.rn.f32 	%f180, %f102, %f78, %f179;
	fma.rn.f32 	%f181, %f103, %f79, %f180;
	fma.rn.f32 	%f182, %f104, %f80, %f181;
	fma.rn.f32 	%f183, %f105, %f81, %f182;
	fma.rn.f32 	%f184, %f106, %f82, %f183;
	fma.rn.f32 	%f595, %f107, %f83, %f184;
	fma.rn.f32 	%f185, %f100, %f84, %f594;
	fma.rn.f32 	%f186, %f101, %f85, %f185;
	fma.rn.f32 	%f187, %f102, %f86, %f186;
	fma.rn.f32 	%f188, %f103, %f87, %f187;
	fma.rn.f32 	%f189, %f104, %f88, %f188;
	fma.rn.f32 	%f190, %f105, %f89, %f189;
	fma.rn.f32 	%f191, %f106, %f90, %f190;
	fma.rn.f32 	%f594, %f107, %f91, %f191;
	add.s64 	%rd47, %rd3, %rd65;
	ld.global.nc.v4.u32 	{%r44, %r45, %r46, %r47}, [%rd47];
	mov.b32 	{%rs33, %rs34}, %r44;
	// begin inline asm
	{ cvt.f32.bf16 %f108, %rs33;}

	// end inline asm
	// begin inline asm
	{ cvt.f32.bf16 %f109, %rs34;}

	// end inline asm
	mov.b32 	{%rs35, %rs36}, %r45;
	// begin inline asm
	{ cvt.f32.bf16 %f110, %rs35;}

	// end inline asm
	// begin inline asm
	{ cvt.f32.bf16 %f111, %rs36;}

	// end inline asm
	mov.b32 	{%rs37, %rs38}, %r46;
	// begin inline asm
	{ cvt.f32.bf16 %f112, %rs37;}

	// end inline asm
	// begin inline asm
	{ cvt.f32.bf16 %f113, %rs38;}

	// end inline asm
	mov.b32 	{%rs39, %rs40}, %r47;
	// begin inline asm
	{ cvt.f32.bf16 %f114, %rs39;}

	// end inline asm
	// begin inline asm
	{ cvt.f32.bf16 %f115, %rs40;}

	// end inline asm
	fma.rn.f32 	%f192, %f108, %f76, %f593;
	fma.rn.f32 	%f193, %f109, %f77, %f192;
	fma.rn.f32 	%f194, %f110, %f78, %f193;
	fma.rn.f32 	%f195, %f111, %f79, %f194;
	fma.rn.f32 	%f196, %f112, %f80, %f195;
	fma.rn.f32 	%f197, %f113, %f81, %f196;
	fma.rn.f32 	%f198, %f114, %f82, %f197;
	fma.rn.f32 	%f593, %f115, %f83, %f198;
	fma.rn.f32 	%f199, %f108, %f84, %f592;
	fma.rn.f32 	%f200, %f109, %f85, %f199;
	fma.rn.f32 	%f201, %f110, %f86, %f200;
	fma.rn.f32 	%f202, %f111, %f87, %f201;
	fma.rn.f32 	%f203, %f112, %f88, %f202;
	fma.rn.f32 	%f204, %f113, %f89, %f203;
	fma.rn.f32 	%f205, %f114, %f90, %f204;
	fma.rn.f32 	%f592, %f115, %f91, %f205;
	add.s64 	%rd48, %rd4, %rd65;
	ld.global.nc.v4.u32 	{%r48, %r49, %r50, %r51}, [%rd48];
	mov.b32 	{%rs41, %rs42}, %r48;
	// begin inline asm
	{ cvt.f32.bf16 %f116, %rs41;}

	// end inline asm
	// begin inline asm
	{ cvt.f32.bf16 %f117, %rs42;}

	// end inline asm
	mov.b32 	{%rs43, %rs44}, %r49;
	// begin inline asm
	{ cvt.f32.bf16 %f118, %rs43;}

	// end inline asm
	// begin inline asm
	{ cvt.f32.bf16 %f119, %rs44;}

	// end inline asm
	mov.b32 	{%rs45, %rs46}, %r50;
	// begin inline asm
	{ cvt.f32.bf16 %f120, %rs45;}

	// end inline asm
	// begin inline asm
	{ cvt.f32.bf16 %f121, %rs46;}

	// end inline asm
	mov.b32 	{%rs47, %rs48}, %r51;
	// begin inline asm
	{ cvt.f32.bf16 %f122, %rs47;}

	// end inline asm
	// begin inline asm
	{ cvt.f32.bf16 %f123, %rs48;}

	// end inline asm
	fma.rn.f32 	%f206, %f116, %f76, %f591;
	fma.rn.f32 	%f207, %f117, %f77, %f206;
	fma.rn.f32 	%f208, %f118, %f78, %f207;
	fma.rn.f32 	%f209, %f119, %f79, %f208;
	fma.rn.f32 	%f210, %f120, %f80, %f209;
	fma.rn.f32 	%f211, %f121, %f81, %f210;
	fma.rn.f32 	%f212, %f122, %f82, %f211;
	fma.rn.f32 	%f591, %f123, %f83, %f212;
	fma.rn.f32 	%f213, %f116, %f84, %f590;
	fma.rn.f32 	%f214, %f117, %f85, %f213;
	fma.rn.f32 	%f215, %f118, %f86, %f214;
	fma.rn.f32 	%f216, %f119, %f87, %f215;
	fma.rn.f32 	%f217, %f120, %f88, %f216;
	fma.rn.f32 	%f218, %f121, %f89, %f217;
	fma.rn.f32 	%f219, %f122, %f90, %f218;
	fma.rn.f32 	%f590, %f123, %f91, %f219;
	add.s64 	%rd49, %rd5, %rd65;
	ld.global.nc.v4.u32 	{%r52, %r53, %r54, %r55}, [%rd49];
	mov.b32 	{%rs49, %rs50}, %r52;
	// begin inline asm
	{ cvt.f32.bf16 %f124, %rs49;}

	// end inline asm
	// begin inline asm
	{ cvt.f32.bf16 %f125, %rs50;}

	// end inline asm
	mov.b32 	{%rs51, %rs52}, %r53;
	// begin inline asm
	{ cvt.f32.bf16 %f126, %rs51;}

	// end inline asm
	// begin inline asm
	{ cvt.f32.bf16 %f127, %rs52;}

	// end inline asm
	mov.b32 	{%rs53, %rs54}, %r54;
	// begin inline asm
	{ cvt.f32.bf16 %f128, %rs53;}

	// end inline asm
	// begin inline asm
	{ cvt.f32.bf16 %f129, %rs54;}

	// end inline asm
	mov.b32 	{%rs55, %rs56}, %r55;
	// begin inline asm
	{ cvt.f32.bf16 %f130, %rs55;}

	// end inline asm
	// begin inline asm
	{ cvt.f32.bf16 %f131, %rs56;}

	// end inline asm
	fma.rn.f32 	%f220, %f124, %f76, %f589;
	fma.rn.f32 	%f221, %f125, %f77, %f220;
	fma.rn.f32 	%f222, %f126, %f78, %f221;
	fma.rn.f32 	%f223, %f127, %f79, %f222;
	fma.rn.f32 	%f224, %f128, %f80, %f223;
	fma.rn.f32 	%f225, %f129, %f81, %f224;
	fma.rn.f32 	%f226, %f130, %f82, %f225;
	fma.rn.f32 	%f589, %f131, %f83, %f226;
	fma.rn.f32 	%f227, %f124, %f84, %f588;
	fma.rn.f32 	%f228, %f125, %f85, %f227;
	fma.rn.f32 	%f229, %f126, %f86, %f228;
	fma.rn.f32 	%f230, %f127, %f87, %f229;
	fma.rn.f32 	%f231, %f128, %f88, %f230;
	fma.rn.f32 	%f232, %f129, %f89, %f231;
	fma.rn.f32 	%f233, %f130, %f90, %f232;
	fma.rn.f32 	%f588, %f131, %f91, %f233;
	add.s64 	%rd50, %rd6, %rd65;
	ld.global.nc.v4.u32 	{%r56, %r57, %r58, %r59}, [%rd50];
	mov.b32 	{%rs57, %rs58}, %r56;
	// begin inline asm
	{ cvt.f32.bf16 %f132, %rs57;}

	// end inline asm
	// begin inline asm
	{ cvt.f32.bf16 %f133, %rs58;}

	// end inline asm
	mov.b32 	{%rs59, %rs60}, %r57;
	// begin inline asm
	{ cvt.f32.bf16 %f134, %rs59;}

	// end inline asm
	// begin inline asm
	{ cvt.f32.bf16 %f135, %rs60;}

	// end inline asm
	mov.b32 	{%rs61, %rs62}, %r58;
	// begin inline asm
	{ cvt.f32.bf16 %f136, %rs61;}

	// end inline asm
	// begin inline asm
	{ cvt.f32.bf16 %f137, %rs62;}

	// end inline asm
	mov.b32 	{%rs63, %rs64}, %r59;
	// begin inline asm
	{ cvt.f32.bf16 %f138, %rs63;}

	// end inline asm
	// begin inline asm
	{ cvt.f32.bf16 %f139, %rs64;}

	// end inline asm
	fma.rn.f32 	%f234, %f132, %f76, %f598;
	fma.rn.f32 	%f235, %f133, %f77, %f234;
	fma.rn.f32 	%f236, %f134, %f78, %f235;
	fma.rn.f32 	%f237, %f135, %f79, %f236;
	fma.rn.f32 	%f238, %f136, %f80, %f237;
	fma.rn.f32 	%f239, %f137, %f81, %f238;
	fma.rn.f32 	%f240, %f138, %f82, %f239;
	fma.rn.f32 	%f598, %f139, %f83, %f240;
	fma.rn.f32 	%f241, %f132, %f84, %f599;
	fma.rn.f32 	%f242, %f133, %f85, %f241;
	fma.rn.f32 	%f243, %f134, %f86, %f242;
	fma.rn.f32 	%f244, %f135, %f87, %f243;
	fma.rn.f32 	%f245, %f136, %f88, %f244;
	fma.rn.f32 	%f246, %f137, %f89, %f245;
	fma.rn.f32 	%f247, %f138, %f90, %f246;
	fma.rn.f32 	%f599, %f139, %f91, %f247;
	add.s64 	%rd51, %rd7, %rd65;
	ld.global.nc.v4.u32 	{%r60, %r61, %r62, %r63}, [%rd51];
	mov.b32 	{%rs65, %rs66}, %r60;
	// begin inline asm
	{ cvt.f32.bf16 %f140, %rs65;}

	// end inline asm
	// begin inline asm
	{ cvt.f32.bf16 %f141, %rs66;}

	// end inline asm
	mov.b32 	{%rs67, %rs68}, %r61;
	// begin inline asm
	{ cvt.f32.bf16 %f142, %rs67;}

	// end inline asm
	// begin inline asm
	{ cvt.f32.bf16 %f143, %rs68;}

	// end inline asm
	mov.b32 	{%rs69, %rs70}, %r62;
	// begin inline asm
	{ cvt.f32.bf16 %f144, %rs69;}

	// end inline asm
	// begin inline asm
	{ cvt.f32.bf16 %f145, %rs70;}

	// end inline asm
	mov.b32 	{%rs71, %rs72}, %r63;
	// begin inline asm
	{ cvt.f32.bf16 %f146, %rs71;}

	// end inline asm
	// begin inline asm
	{ cvt.f32.bf16 %f147, %rs72;}

	// end inline asm
	fma.rn.f32 	%f248, %f140, %f76, %f600;
	fma.rn.f32 	%f249, %f141, %f77, %f248;
	fma.rn.f32 	%f250, %f142, %f78, %f249;
	fma.rn.f32 	%f251, %f143, %f79, %f250;
	fma.rn.f32 	%f252, %f144, %f80, %f251;
	fma.rn.f32 	%f253, %f145, %f81, %f252;
	fma.rn.f32 	%f254, %f146, %f82, %f253;
	fma.rn.f32 	%f600, %f147, %f83, %f254;
	fma.rn.f32 	%f255, %f140, %f84, %f601;
	fma.rn.f32 	%f256, %f141, %f85, %f255;
	fma.rn.f32 	%f257, %f142, %f86, %f256;
	fma.rn.f32 	%f258, %f143, %f87, %f257;
	fma.rn.f32 	%f259, %f144, %f88, %f258;
	fma.rn.f32 	%f260, %f145, %f89, %f259;
	fma.rn.f32 	%f261, %f146, %f90, %f260;
	fma.rn.f32 	%f601, %f147, %f91, %f261;
	add.s64 	%rd52, %rd8, %rd65;
	ld.global.nc.v4.u32 	{%r64, %r65, %r66, %r67}, [%rd52];
	mov.b32 	{%rs73, %rs74}, %r64;
	// begin inline asm
	{ cvt.f32.bf16 %f148, %rs73;}

	// end inline asm
	// begin inline asm
	{ cvt.f32.bf16 %f149, %rs74;}

	// end inline asm
	mov.b32 	{%rs75, %rs76}, %r65;
	// begin inline asm
	{ cvt.f32.bf16 %f150, %rs75;}

	// end inline asm
	// begin inline asm
	{ cvt.f32.bf16 %f151, %rs76;}

	// end inline asm
	mov.b32 	{%rs77, %rs78}, %r66;
	// begin inline asm
	{ cvt.f32.bf16 %f152, %rs77;}

	// end inline asm
	// begin inline asm
	{ cvt.f32.bf16 %f153, %rs78;}

	// end inline asm
	mov.b32 	{%rs79, %rs80}, %r67;
	// begin inline asm
	{ cvt.f32.bf16 %f154, %rs79;}

	// end inline asm
	// begin inline asm
	{ cvt.f32.bf16 %f155, %rs80;}

	// end inline asm
	fma.rn.f32 	%f262, %f148, %f76, %f602;
	fma.rn.f32 	%f263, %f149, %f77, %f262;
	fma.rn.f32 	%f264, %f150, %f78, %f263;
	fma.rn.f32 	%f265, %f151, %f79, %f264;
	fma.rn.f32 	%f266, %f152, %f80, %f265;
	fma.rn.f32 	%f267, %f153, %f81, %f266;
	fma.rn.f32 	%f268, %f154, %f82, %f267;
	fma.rn.f32 	%f602, %f155, %f83, %f268;
	fma.rn.f32 	%f269, %f148, %f84, %f603;
	fma.rn.f32 	%f270, %f149, %f85, %f269;
	fma.rn.f32 	%f271, %f150, %f86, %f270;
	fma.rn.f32 	%f272, %f151, %f87, %f271;
	fma.rn.f32 	%f273, %f152, %f88, %f272;
	fma.rn.f32 	%f274, %f153, %f89, %f273;
	fma.rn.f32 	%f275, %f154, %f90, %f274;
	fma.rn.f32 	%f603, %f155, %f91, %f275;
	add.s64 	%rd53, %rd9, %rd65;
	ld.global.nc.v4.u32 	{%r68, %r69, %r70, %r71}, [%rd53];
	mov.b32 	{%rs81, %rs82}, %r68;
	// begin inline asm
	{ cvt.f32.bf16 %f156, %rs81;}

	// end inline asm
	// begin inline asm
	{ cvt.f32.bf16 %f157, %rs82;}

	// end inline asm
	mov.b32 	{%rs83, %rs84}, %r69;
	// begin inline asm
	{ cvt.f32.bf16 %f158, %rs83;}

	// end inline asm
	// begin inline asm
	{ cvt.f32.bf16 %f159, %rs84;}

	// end inline asm
	mov.b32 	{%rs85, %rs86}, %r70;
	// begin inline asm
	{ cvt.f32.bf16 %f160, %rs85;}

	// end inline asm
	// begin inline asm
	{ cvt.f32.bf16 %f161, %rs86;}

	// end inline asm
	mov.b32 	{%rs87, %rs88}, %r71;
	// begin inline asm
	{ cvt.f32.bf16 %f162, %rs87;}

	// end inline asm
	// begin inline asm
	{ cvt.f32.bf16 %f163, %rs88;}

	// end inline asm
	fma.rn.f32 	%f276, %f156, %f76, %f604;
	fma.rn.f32 	%f277, %f157, %f77, %f276;
	fma.rn.f32 	%f278, %f158, %f78, %f277;
	fma.rn.f32 	%f279, %f159, %f79, %f278;
	fma.rn.f32 	%f280, %f160, %f80, %f279;
	fma.rn.f32 	%f281, %f161, %f81, %f280;
	fma.rn.f32 	%f282, %f162, %f82, %f281;
	fma.rn.f32 	%f604, %f163, %f83, %f282;
	fma.rn.f32 	%f283, %f156, %f84, %f605;
	fma.rn.f32 	%f284, %f157, %f85, %f283;
	fma.rn.f32 	%f285, %f158, %f86, %f284;
	fma.rn.f32 	%f286, %f159, %f87, %f285;
	fma.rn.f32 	%f287, %f160, %f88, %f286;
	fma.rn.f32 	%f288, %f161, %f89, %f287;
	fma.rn.f32 	%f289, %f162, %f90, %f288;
	fma.rn.f32 	%f605, %f163, %f91, %f289;
	add.s32 	%r358, %r358, 1024;
	add.s64 	%rd65, %rd65, 2048;
	setp.lt.s32 	%p2, %r358, %r357;
	@%p2 bra 	$L__BB8_2;
$L__BB8_3:
	mov.u32 	%r7, %tid.x;
	shr.u32 	%r87, %r7, 5;
	and.b32  	%r8, %r7, 31;
	setp.ne.s32 	%p3, %r8, 0;
	mov.b32 	%r72, 1;
	mov.b32 	%r85, 31;
	mov.b32 	%r86, -1;
	// begin inline asm
	{  .reg .f32 r0;  .reg .pred p;  shfl.sync.down.b32 r0|p, %f597, %r72, %r85, %r86;  @p add.f32 r0, r0, %f597;  mov.f32 %f290, r0;}
	// end inline asm
	mov.b32 	%r75, 2;
	// begin inline asm
	{  .reg .f32 r0;  .reg .pred p;  shfl.sync.down.b32 r0|p, %f290, %r75, %r85, %r86;  @p add.f32 r0, r0, %f290;  mov.f32 %f293, r0;}
	// end inline asm
	mov.b32 	%r78, 4;
	// begin inline asm
	{  .reg .f32 r0;  .reg .pred p;  shfl.sync.down.b32 r0|p, %f293, %r78, %r85, %r86;  @p add.f32 r0, r0, %f293;  mov.f32 %f296, r0;}
	// end inline asm
	mov.b32 	%r81, 8;
	// begin inline asm
	{  .reg .f32 r0;  .reg .pred p;  shfl.sync.down.b32 r0|p, %f296, %r81, %r85, %r86;  @p add.f32 r0, r0, %f296;  mov.f32 %f299, r0;}
	// end inline asm
	mov.b32 	%r84, 16;
	// begin inline asm
	{  .reg .f32 r0;  .reg .pred p;  shfl.sync.down.b32 r0|p, %f299, %r84, %r85, %r86;  @p add.f32 r0, r0, %f299;  mov.f32 %f302, r0;}
	// end inline asm
	mov.u32 	%r88, _ZZ12cudaCoreGemmI13__nv_bfloat16S0_Li9ELi2ELi128EEvPKT_S3_fPT0_iiiE5shmem;
	mad.lo.s32 	%r9, %r87, 72, %r88;
	@%p3 bra 	$L__BB8_5;
	st.shared.f32 	[%r9], %f302;
$L__BB8_5:
	setp.ne.s32 	%p4, %r8, 0;
	mov.b32 	%r89, 1;
	mov.b32 	%r102, 31;
	mov.b32 	%r103, -1;
	// begin inline asm
	{  .reg .f32 r0;  .reg .pred p;  shfl.sync.down.b32 r0|p, %f596, %r89, %r102, %r103;  @p add.f32 r0, r0, %f596;  mov.f32 %f305, r0;}
	// end inline asm
	mov.b32 	%r92, 2;
	// begin inline asm
	{  .reg .f32 r0;  .reg .pred p;  shfl.sync.down.b32 r0|p, %f305, %r92, %r102, %r103;  @p add.f32 r0, r0, %f305;  mov.f32 %f308, r0;}
	// end inline asm
	mov.b32 	%r95, 4;
	// begin inline asm
	{  .reg .f32 r0;  .reg .pred p;  shfl.sync.down.b32 r0|p, %f308, %r95, %r102, %r103;  @p add.f32 r0, r0, %f308;  mov.f32 %f311, r0;}
	// end inline asm
	mov.b32 	%r98, 8;
	// begin inline asm
	{  .reg .f32 r0;  .reg .pred p;  shfl.sync.down.b32 r0|p, %f311, %r98, %r102, %r103;  @p add.f32 r0, r0, %f311;  mov.f32 %f314, r0;}
	// end inline asm
	mov.b32 	%r101, 16;
	// begin inline asm
	{  .reg .f32 r0;  .reg .pred p;  shfl.sync.down.b32 r0|p, %f314, %r101, %r102, %r103;  @p add.f32 r0, r0, %f314;  mov.f32 %f317, r0;}
	// end inline asm
	@%p4 bra 	$L__BB8_7;
	st.shared.f32 	[%r9+4], %f317;
$L__BB8_7:
	setp.ne.s32 	%p5, %r8, 0;
	mov.b32 	%r104, 1;
	mov.b32 	%r117, 31;
	mov.b32 	%r118, -1;
	// begin inline asm
	{  .reg .f32 r0;  .reg .pred p;  shfl.sync.down.b32 r0|p, %f595, %r104, %r117, %r118;  @p add.f32 r0, r0, %f595;  mov.f32 %f320, r0;}
	// end inline asm
	mov.b32 	%r107, 2;
	// begin inline asm
	{  .reg .f32 r0;  .reg .pred p;  shfl.sync.down.b32 r0|p, %f320, %r107, %r117, %r118;  @p add.f32 r0, r0, %f320;  mov.f32 %f323, r0;}
	// end inline asm
	mov.b32 	%r110, 4;
	// begin inline asm
	{  .reg .f32 r0;  .reg .pred p;  shfl.sync.down.b32 r0|p, %f323, %r110, %r117, %r118;  @p add.f32 r0, r0, %f323;  mov.f32 %f326, r0;}
	// end inline asm
	mov.b32 	%r113, 8;
	// begin inline asm
	{  .reg .f32 r0;  .reg .pred p;  shfl.sync.down.b32 r0|p, %f326, %r113, %r117, %r118;  @p add.f32 r0, r0, %f326;  mov.f32 %f329, r0;}
	// end inline asm
	mov.b32 	%r116, 16;
	// begin inline asm
	{  .reg .f32 r0;  .reg .pred p;  shfl.sync.down.b32 r0|p, %f329, %r116, %r117, %r118;  @p add.f32 r0, r0, %f329;  mov.f32 %f332, r0;}
	// end inline asm
	@%p5 bra 	$L__BB8_9;
	st.shared.f32 	[%r9+8], %f332;
$L__BB8_9:
	setp.ne.s32 	%p6, %r8, 0;
	mov.b32 	%r119, 1;
	mov.b32 	%r132, 31;
	mov.b32 	%r133, -1;
	// begin inline asm
	{  .reg .f32 r0;  .reg .pred p;  shfl.sync.down.b32 r0|p, %f594, %r119, %r132, %r133;  @p add.f32 r0, r0, %f594;  mov.f32 %f335, r0;}
	// end inline asm
	mov.b32 	%r122, 2;
	// begin inline asm
	{  .reg .f32 r0;  .reg .pred p;  shfl.sync.down.b32 r0|p, %f335, %r122, %r132, %r133;  @p add.f32 r0, r0, %f335;  mov.f32 %f338, r0;}
	// end inline asm
	mov.b32 	%r125, 4;
	// begin inline asm
	{  .reg .f32 r0;  .reg .pred p;  shfl.sync.down.b32 r0|p, %f338, %r125, %r132, %r133;  @p add.f32 r0, r0, %f338;  mov.f32 %f341, r0;}
	// end inline asm
	mov.b32 	%r128, 8;
	// begin inline asm
	{  .reg .f32 r0;  .reg .pred p;  shfl.sync.down.b32 r0|p, %f341, %r128, %r132, %r133;  @p add.f32 r0, r0, %f341;  mov.f32 %f344, r0;}
	// end inline asm
	mov.b32 	%r131, 16;
	// begin inline asm
	{  .reg .f32 r0;  .reg .pred p;  shfl.sync.down.b32 r0|p, %f344, %r131, %r132, %r133;  @p add.f32 r0, r0, %f344;  mov.f32 %f347, r0;}
	// end inline asm
	@%p6 bra 	$L__BB8_11;
	st.shared.f32 	[%r9+12], %f347;
$L__BB8_11:
	setp.ne.s32 	%p7, %r8, 0;
	mov.b32 	%r134, 1;
	mov.b32 	%r147, 31;
	mov.b32 	%r148, -1;
	// begin inline asm
	{  .reg .f32 r0;  .reg .pred p;  shfl.sync.down.b32 r0|p, %f593, %r134, %r147, %r148;  @p add.f32 r0, r0, %f593;  mov.f32 %f350, r0;}
	// end inline asm
	mov.b32 	%r137, 2;
	// begin inline asm
	{  .reg .f32 r0;  .reg .pred p;  shfl.sync.down.b32 r0|p, %f350, %r137, %r147, %r148;  @p add.f32 r0, r0, %f350;  mov.f32 %f353, r0;}
	// end inline asm
	mov.b32 	%r140, 4;
	// begin inline asm
	{  .reg .f32 r0;  .reg .pred p;  shfl.sync.down.b32 r0|p, %f353, %r140, %r147, %r148;  @p add.f32 r0, r0, %f353;  mov.f32 %f356, r0;}
	// end inline asm
	mov.b32 	%r143, 8;
	// begin inline asm
	{  .reg .f32 r0;  .reg .pred p;  shfl.sync.down.b32 r0|p, %f356, %r143, %r147, %r148;  @p add.f32 r0, r0, %f356;  mov.f32 %f359, r0;}
	// end inline asm
	mov.b32 	%r146, 16;
	// begin inline asm
	{  .reg .f32 r0;  .reg .pred p;  shfl.sync.down.b32 r0|p, %f359, %r146, %r147, %r148;  @p add.f32 r0, r0, %f359;  mov.f32 %f362, r0;}
	// end inline asm
	@%p7 bra 	$L__BB8_13;
	st.shared.f32 	[%r9+16], %f362;
$L__BB8_13:
	setp.ne.s32 	%p8, %r8, 0;
	mov.b32 	%r149, 1;
	mov.b32 	%r162, 31;
	mov.b32 	%r163, -1;
	// begin inline asm
	{  .reg .f32 r0;  .reg .pred p;  shfl.sync.down.b32 r0|p, %f592, %r149, %r162, %r163;  @p add.f32 r0, r0, %f592;  mov.f32 %f365, r0;}
	// end inline asm
	mov.b32 	%r152, 2;
	// begin inline asm
	{  .reg .f32 r0;  .reg .pred p;  shfl.sync.down.b32 r0|p, %f365, %r152, %r162, %r163;  @p add.f32 r0, r0, %f365;  mov.f32 %f368, r0;}
	// end inline asm
	mov.b32 	%r155, 4;
	// begin inline asm
	{  .reg .f32 r0;  .reg .pred p;  shfl.sync.down.b32 r0|p, %f368, %r155, %r162, %r163;  @p add.f32 r0, r0, %f368;  mov.f32 %f371, r0;}
	// end inline asm
	mov.b32 	%r158, 8;
	// begin inline asm
	{  .reg .f32 r0;  .reg .pred p;  shfl.sync.down.b32 r0|p, %f371, %r158, %r162, %r163;  @p add.f32 r0, r0, %f371;  mov.f32 %f374, r0;}
	// end inline asm
	mov.b32 	%r161, 16;
	// begin inline asm
	{  .reg .f32 r0;  .reg .pred p;  shfl.sync.down.b32 r0|p, %f374, %r161, %r162, %r163;  @p add.f32 r0, r0, %f374;  mov.f32 %f377, r0;}
	// end inline asm
	@%p8 bra 	$L__BB8_15;
	st.shared.f32 	[%r9+20], %f377;
$L__BB8_15:
	setp.ne.s32 	%p9, %r8, 0;
	mov.b32 	%r164, 1;
	mov.b32 	%r177, 31;
	mov.b32 	%r178, -1;
	// begin inline asm
	{  .reg .f32 r0;  .reg .pred p;  shfl.sync.down.b32 r0|p, %f591, %r164, %r177, %r178;  @p add.f32 r0, r0, %f591;  mov.f32 %f380, r0;}
	// end inline asm
	mov.b32 	%r167, 2;
	// begin inline asm
	{  .reg .f32 r0;  .reg .pred p;  shfl.sync.down.b32 r0|p, %f380, %r167, %r177, %r178;  @p add.f32 r0, r0, %f380;  mov.f32 %f383, r0;}
	// end inline asm
	mov.b32 	%r170, 4;
	// begin inline asm
	{  .reg .f32 r0;  .reg .pred p;  shfl.sync.down.b32 r0|p, %f383, %r170, %r177, %r178;  @p add.f32 r0, r0, %f383;  mov.f32 %f386, r0;}
	// end inline asm
	mov.b32 	%r173, 8;
	// begin inline asm
	{  .reg .f32 r0;  .reg .pred p;  shfl.sync.down.b32 r0|p, %f386, %r173, %r177, %r178;  @p add.f32 r0, r0, %f386;  mov.f32 %f389, r0;}
	// end inline asm
	mov.b32 	%r176, 16;
	// begin inline asm
	{  .reg .f32 r0;  .reg .pred p;  shfl.sync.down.b32 r0|p, %f389, %r176, %r177, %r178;  @p add.f32 r0, r0, %f389;  mov.f32 %f392, r0;}
	// end inline asm
	@%p9 bra 	$L__BB8_17;
	st.shared.f32 	[%r9+24], %f392;
$L__BB8_17:
	setp.ne.s32 	%p10, %r8, 0;
	mov.b32 	%r179, 1;
	mov.b32 	%r192, 31;
	mov.b32 	%r193, -1;
	// begin inline asm
	{  .reg .f32 r0;  .reg .pred p;  shfl.sync.down.b32 r0|p, %f590, %r179, %r192, %r193;  @p add.f32 r0, r0, %f590;  mov.f32 %f395, r0;}
	// end inline asm
	mov.b32 	%r182, 2;
	// begin inline asm
	{  .reg .f32 r0;  .reg .pred p;  shfl.sync.down.b32 r0|p, %f395, %r182, %r192, %r193;  @p add.f32 r0, r0, %f395;  mov.f32 %f398, r0;}
	// end inline asm
	mov.b32 	%r185, 4;
	// begin inline asm
	{  .reg .f32 r0;  .reg .pred p;  shfl.sync.down.b32 r0|p, %f398, %r185, %r192, %r193;  @p add.f32 r0, r0, %f398;  mov.f32 %f401, r0;}
	// end inline asm
	mov.b32 	%r188, 8;
	// begin inline asm
	{  .reg .f32 r0;  .reg .pred p;  shfl.sync.down.b32 r0|p, %f401, %r188, %r192, %r193;  @p add.f32 r0, r0, %f401;  mov.f32 %f404, r0;}
	// end inline asm
	mov.b32 	%r191, 16;
	// begin inline asm
	{  .reg .f32 r0;  .reg .pred p;  shfl.sync.down.b32 r0|p, %f404, %r191, %r192, %r193;  @p add.f32 r0, r0, %f404;  mov.f32 %f407, r0;}
	// end inline asm
	@%p10 bra 	$L__BB8_19;
	st.shared.f32 	[%r9+28], %f407;
$L__BB8_19:
	setp.ne.s32 	%p11, %r8, 0;
	mov.b32 	%r194, 1;
	mov.b32 	%r207, 31;
	mov.b32 	%r208, -1;
	// begin inline asm
	{  .reg .f32 r0;  .reg .pred p;  shfl.sync.down.b32 r0|p, %f589, %r194, %r207, %r208;  @p add.f32 r0, r0, %f589;  mov.f32 %f410, r0;}
	// end inline asm
	mov.b32 	%r197, 2;
	// begin inline asm
	{  .reg .f32 r0;  .reg .pred p;  shfl.sync.down.b32 r0|p, %f410, %r197, %r207, %r208;  @p add.f32 r0, r0, %f410;  mov.f32 %f413, r0;}
	// end inline asm
	mov.b32 	%r200, 4;
	// begin inline asm
	{  .reg .f32 r0;  .reg .pred p;  shfl.sync.down.b32 r0|p, %f413, %r200, %r207, %r208;  @p add.f32 r0, r0, %f413;  mov.f32 %f416, r0;}
	// end inline asm
	mov.b32 	%r203, 8;
	// begin inline asm
	{  .reg .f32 r0;  .reg .pred p;  shfl.sync.down.b32 r0|p, %f416, %r203, %r207, %r208;  @p add.f32 r0, r0, %f416;  mov.f32 %f419, r0;}
	// end inline asm
	mov.b32 	%r206, 16;
	// begin inline asm
	{  .reg .f32 r0;  .reg .pred p;  shfl.sync.down.b32 r0|p, %f419, %r206, %r207, %r208;  @p add.f32 r0, r0, %f419;  mov.f32 %f422, r0;}
	// end inline asm
	@%p11 bra 	$L__BB8_21;
	st.shared.f32 	[%r9+32], %f422;
$L__BB8_21:
	setp.ne.s32 	%p12, %r8, 0;
	mov.b32 	%r209, 1;
	mov.b32 	%r222, 31;
	mov.b32 	%r223, -1;
	// begin inline asm
	{  .reg .f32 r0;  .reg .pred p;  shfl.sync.down.b32 r0|p, %f588, %r209, %r222, %r223;  @p add.f32 r0, r0, %f588;  mov.f32 %f425, r0;}
	// end inline asm
	mov.b32 	%r212, 2;
	// begin inline asm
	{  .reg .f32 r0;  .reg .pred p;  shfl.sync.down.b32 r0|p, %f425, %r212, %r222, %r223;  @p add.f32 r0, r0, %f425;  mov.f32 %f428, r0;}
	// end inline asm
	mov.b32 	%r215, 4;
	// begin inline asm
	{  .reg .f32 r0;  .reg .pred p;  shfl.sync.down.b32 r0|p, %f428, %r215, %r222, %r223;  @p add.f32 r0, r0, %f428;  mov.f32 %f431, r0;}
	// end inline asm
	mov.b32 	%r218, 8;
	// begin inline asm
	{  .reg .f32 r0;  .reg .pred p;  shfl.sync.down.b32 r0|p, %f431, %r218, %r222, %r223;  @p add.f32 r0, r0, %f431;  mov.f32 %f434, r0;}
	// end inline asm
	mov.b32 	%r221, 16;
	// begin inline asm
	{  .reg .f32 r0;  .reg .pred p;  shfl.sync.down.b32 r0|p, %f434, %r221, %r222, %r223;  @p add.f32 r0, r0, %f434;  mov.f32 %f437, r0;}
	// end inline asm
	@%p12 bra 	$L__BB8_23;
	st.shared.f32 	[%r9+36], %f437;
$L__BB8_23:
	setp.ne.s32 	%p13, %r8, 0;
	mov.b32 	%r224, 1;
	mov.b32 	%r237, 31;
	mov.b32 	%r238, -1;
	// begin inline asm
	{  .reg .f32 r0;  .reg .pred p;  shfl.sync.down.b32 r0|p, %f598, %r224, %r237, %r238;  @p add.f32 r0, r0, %f598;  mov.f32 %f440, r0;}
	// end inline asm
	mov.b32 	%r227, 2;
	// begin inline asm
	{  .reg .f32 r0;  .reg .pred p;  shfl.sync.down.b32 r0|p, %f440, %r227, %r237, %r238;  @p add.f32 r0, r0, %f440;  mov.f32 %f443, r0;}
	// end inline asm
	mov.b32 	%r230, 4;
	// begin inline asm
	{  .reg .f32 r0;  .reg .pred p;  shfl.sync.down.b32 r0|p, %f443, %r230, %r237, %r238;  @p add.f32 r0, r0, %f443;  mov.f32 %f446, r0;}
	// end inline asm
	mov.b32 	%r233, 8;
	// begin inline asm
	{  .reg .f32 r0;  .reg .pred p;  shfl.sync.down.b32 r0|p, %f446, %r233, %r237, %r238;  @p add.f32 r0, r0, %f446;  mov.f32 %f449, r0;}
	// end inline asm
	mov.b32 	%r236, 16;
	// begin inline asm
	{  .reg .f32 r0;  .reg .pred p;  shfl.sync.down.b32 r0|p, %f449, %r236, %r237, %r238;  @p add.f32 r0, r0, %f449;  mov.f32 %f452, r0;}
	// end inline asm
	@%p13 bra 	$L__BB8_25;
	st.shared.f32 	[%r9+40], %f452;
$L__BB8_25:
	setp.ne.s32 	%p14, %r8, 0;
	mov.b32 	%r239, 1;
	mov.b32 	%r252, 31;
	mov.b32 	%r253, -1;
	// begin inline asm
	{  .reg .f32 r0;  .reg .pred p;  shfl.sync.down.b32 r0|p, %f599, %r239, %r252, %r253;  @p add.f32 r0, r0, %f599;  mov.f32 %f455, r0;}
	// end inline asm
	mov.b32 	%r242, 2;
	// begin inline asm
	{  .reg .f32 r0;  .reg .pred p;  shfl.sync.down.b32 r0|p, %f455, %r242, %r252, %r253;  @p add.f32 r0, r0, %f455;  mov.f32 %f458, r0;}
	// end inline asm
	mov.b32 	%r245, 4;
	// begin inline asm
	{  .reg .f32 r0;  .reg .pred p;  shfl.sync.down.b32 r0|p, %f458, %r245, %r252, %r253;  @p add.f32 r0, r0, %f458;  mov.f32 %f461, r0;}
	// end inline asm
	mov.b32 	%r248, 8;
	// begin inline asm
	{  .reg .f32 r0;  .reg .pred p;  shfl.sync.down.b32 r0|p, %f461, %r248, %r252, %r253;  @p add.f32 r0, r0, %f461;  mov.f32 %f464, r0;}
	// end inline asm
	mov.b32 	%r251, 16;
	// begin inline asm
	{  .reg .f32 r0;  .reg .pred p;  shfl.sync.down.b32 r0|p, %f464, %r251, %r252, %r253;  @p add.f32 r0, r0, %f464;  mov.f32 %f467, r0;}
	// end inline asm
	@%p14 bra 	$L__BB8_27;
	st.shared.f32 	[%r9+44], %f467;
$L__BB8_27:
	setp.ne.s32 	%p15, %r8, 0;
	mov.b32 	%r254, 1;
	mov.b32 	%r267, 31;
	mov.b32 	%r268, -1;
	// begin inline asm
	{  .reg .f32 r0;  .reg .pred p;  shfl.sync.down.b32 r0|p, %f600, %r254, %r267, %r268;  @p add.f32 r0, r0, %f600;  mov.f32 %f470, r0;}
	// end inline asm
	mov.b32 	%r257, 2;
	// begin inline asm
	{  .reg .f32 r0;  .reg .pred p;  shfl.sync.down.b32 r0|p, %f470, %r257, %r267, %r268;  @p add.f32 r0, r0, %f470;  mov.f32 %f473, r0;}
	// end inline asm
	mov.b32 	%r260, 4;
	// begin inline asm
	{  .reg .f32 r0;  .reg .pred p;  shfl.sync.down.b32 r0|p, %f473, %r260, %r267, %r268;  @p add.f32 r0, r0, %f473;  mov.f32 %f476, r0;}
	// end inline asm
	mov.b32 	%r263, 8;
	// begin inline asm
	{  .reg .f32 r0;  .reg .pred p;  shfl.sync.down.b32 r0|p, %f476, %r263, %r267, %r268;  @p add.f32 r0, r0, %f476;  mov.f32 %f479, r0;}
	// end inline asm
	mov.b32 	%r266, 16;
	// begin inline asm
	{  .reg .f32 r0;  .reg .pred p;  shfl.sync.down.b32 r0|p, %f479, %r266, %r267, %r268;  @p add.f32 r0, r0, %f479;  mov.f32 %f482, r0;}
	// end inline asm
	@%p15 bra 	$L__BB8_29;
	st.shared.f32 	[%r9+48], %f482;
$L__BB8_29:
	setp.ne.s32 	%p16, %r8, 0;
	mov.b32 	%r269, 1;
	mov.b32 	%r282, 31;
	mov.b32 	%r283, -1;
	// begin inline asm
	{  .reg .f32 r0;  .reg .pred p;  shfl.sync.down.b32 r0|p, %f601, %r269, %r282, %r283;  @p add.f32 r0, r0, %f601;  mov.f32 %f485, r0;}
	// end inline asm
	mov.b32 	%r272, 2;
	// begin inline asm
	{  .reg .f32 r0;  .reg .pred p;  shfl.sync.down.b32 r0|p, %f485, %r272, %r282, %r283;  @p add.f32 r0, r0, %f485;  mov.f32 %f488, r0;}
	// end inline asm
	mov.b32 	%r275, 4;
	// begin inline asm
	{  .reg .f32 r0;  .reg .pred p;  shfl.sync.down.b32 r0|p, %f488, %r275, %r282, %r283;  @p add.f32 r0, r0, %f488;  mov.f32 %f491, r0;}
	// end inline asm
	mov.b32 	%r278, 8;
	// begin inline asm
	{  .reg .f32 r0;  .reg .pred p;  shfl.sync.down.b32 r0|p, %f491, %r278, %r282, %r283;  @p add.f32 r0, r0, %f491;  mov.f32 %f494, r0;}
	// end inline asm
	mov.b32 	%r281, 16;
	// begin inline asm
	{  .reg .f32 r0;  .reg .pred p;  shfl.sync.down.b32 r0|p, %f494, %r281, %r282, %r283;  @p add.f32 r0, r0, %f494;  mov.f32 %f497, r0;}
	// end inline asm
	@%p16 bra 	$L__BB8_31;
	st.shared.f32 	[%r9+52], %f497;
$L__BB8_31:
	setp.ne.s32 	%p17, %r8, 0;
	mov.b32 	%r284, 1;
	mov.b32 	%r297, 31;
	mov.b32 	%r298, -1;
	// begin inline asm
	{  .reg .f32 r0;  .reg .pred p;  shfl.sync.down.b32 r0|p, %f602, %r284, %r297, %r298;  @p add.f32 r0, r0, %f602;  mov.f32 %f500, r0;}
	// end inline asm
	mov.b32 	%r287, 2;
	// begin inline asm
	{  .reg .f32 r0;  .reg .pred p;  shfl.sync.down.b32 r0|p, %f500, %r287, %r297, %r298;  @p add.f32 r0, r0, %f500;  mov.f32 %f503, r0;}
	// end inline asm
	mov.b32 	%r290, 4;
	// begin inline asm
	{  .reg .f32 r0;  .reg .pred p;  shfl.sync.down.b32 r0|p, %f503, %r290, %r297, %r298;  @p add.f32 r0, r0, %f503;  mov.f32 %f506, r0;}
	// end inline asm
	mov.b32 	%r293, 8;
	// begin inline asm
	{  .reg .f32 r0;  .reg .pred p;  shfl.sync.down.b32 r0|p, %f506, %r293, %r297, %r298;  @p add.f32 r0, r0, %f506;  mov.f32 %f509, r0;}
	// end inline asm
	mov.b32 	%r296, 16;
	// begin inline asm
	{  .reg .f32 r0;  .reg .pred p;  shfl.sync.down.b32 r0|p, %f509, %r296, %r297, %r298;  @p add.f32 r0, r0, %f509;  mov.f32 %f512, r0;}
	// end inline asm
	@%p17 bra 	$L__BB8_33;
	st.shared.f32 	[%r9+56], %f512;
$L__BB8_33:
	setp.ne.s32 	%p18, %r8, 0;
	mov.b32 	%r299, 1;
	mov.b32 	%r312, 31;
	mov.b32 	%r313, -1;
	// begin inline asm
	{  .reg .f32 r0;  .reg .pred p;  shfl.sync.down.b32 r0|p, %f603, %r299, %r312, %r313;  @p add.f32 r0, r0, %f603;  mov.f32 %f515, r0;}
	// end inline asm
	mov.b32 	%r302, 2;
	// begin inline asm
	{  .reg .f32 r0;  .reg .pred p;  shfl.sync.down.b32 r0|p, %f515, %r302, %r312, %r313;  @p add.f32 r0, r0, %f515;  mov.f32 %f518, r0;}
	// end inline asm
	mov.b32 	%r305, 4;
	// begin inline asm
	{  .reg .f32 r0;  .reg .pred p;  shfl.sync.down.b32 r0|p, %f518, %r305, %r312, %r313;  @p add.f32 r0, r0, %f518;  mov.f32 %f521, r0;}
	// end inline asm
	mov.b32 	%r308, 8;
	// begin inline asm
	{  .reg .f32 r0;  .reg .pred p;  shfl.sync.down.b32 r0|p, %f521, %r308, %r312, %r313;  @p add.f32 r0, r0, %f521;  mov.f32 %f524, r0;}
	// end inline asm
	mov.b32 	%r311, 16;
	// begin inline asm
	{  .reg .f32 r0;  .reg .pred p;  shfl.sync.down.b32 r0|p, %f524, %r311, %r312, %r313;  @p add.f32 r0, r0, %f524;  mov.f32 %f527, r0;}
	// end inline asm
	@%p18 bra 	$L__BB8_35;
	st.shared.f32 	[%r9+60], %f527;
$L__BB8_35:
	setp.ne.s32 	%p19, %r8, 0;
	mov.b32 	%r314, 1;
	mov.b32 	%r327, 31;
	mov.b32 	%r328, -1;
	// begin inline asm
	{  .reg .f32 r0;  .reg .pred p;  shfl.sync.down.b32 r0|p, %f604, %r314, %r327, %r328;  @p add.f32 r0, r0, %f604;  mov.f32 %f530, r0;}
	// end inline asm
	mov.b32 	%r317, 2;
	// begin inline asm
	{  .reg .f32 r0;  .reg .pred p;  shfl.sync.down.b32 r0|p, %f530, %r317, %r327, %r328;  @p add.f32 r0, r0, %f530;  mov.f32 %f533, r0;}
	// end inline asm
	mov.b32 	%r320, 4;
	// begin inline asm
	{  .reg .f32 r0;  .reg .pred p;  shfl.sync.down.b32 r0|p, %f533, %r320, %r327, %r328;  @p add.f32 r0, r0, %f533;  mov.f32 %f536, r0;}
	// end inline asm
	mov.b32 	%r323, 8;
	// begin inline asm
	{  .reg .f32 r0;  .reg .pred p;  shfl.sync.down.b32 r0|p, %f536, %r323, %r327, %r328;  @p add.f32 r0, r0, %f536;  mov.f32 %f539, r0;}
	// end inline asm
	mov.b32 	%r326, 16;
	// begin inline asm
	{  .reg .f32 r0;  .reg .pred p;  shfl.sync.down.b32 r0|p, %f539, %r326, %r327, %r328;  @p add.f32 r0, r0, %f539;  mov.f32 %f542, r0;}
	// end inline asm
	@%p19 bra 	$L__BB8_37;
	st.shared.f32 	[%r9+64], %f542;
$L__BB8_37:
	setp.ne.s32 	%p20, %r8, 0;
	mov.b32 	%r329, 1;
	mov.b32 	%r342, 31;
	mov.b32 	%r343, -1;
	// begin inline asm
	{  .reg .f32 r0;  .reg .pred p;  shfl.sync.down.b32 r0|p, %f605, %r329, %r342, %r343;  @p add.f32 r0, r0, %f605;  mov.f32 %f545, r0;}
	// end inline asm
	mov.b32 	%r332, 2;
	// begin inline asm
	{  .reg .f32 r0;  .reg .pred p;  shfl.sync.down.b32 r0|p, %f545, %r332, %r342, %r343;  @p add.f32 r0, r0, %f545;  mov.f32 %f548, r0;}
	// end inline asm
	mov.b32 	%r335, 4;
	// begin inline asm
	{  .reg .f32 r0;  .reg .pred p;  shfl.sync.down.b32 r0|p, %f548, %r335, %r342, %r343;  @p add.f32 r0, r0, %f548;  mov.f32 %f551, r0;}
	// end inline asm
	mov.b32 	%r338, 8;
	// begin inline asm
	{  .reg .f32 r0;  .reg .pred p;  shfl.sync.down.b32 r0|p, %f551, %r338, %r342, %r343;  @p add.f32 r0, r0, %f551;  mov.f32 %f554, r0;}
	// end inline asm
	mov.b32 	%r341, 16;
	// begin inline asm
	{  .reg .f32 r0;  .reg .pred p;  shfl.sync.down.b32 r0|p, %f554, %r341, %r342, %r343;  @p add.f32 r0, r0, %f554;  mov.f32 %f557, r0;}
	// end inline asm
	@%p20 bra 	$L__BB8_39;
	st.shared.f32 	[%r9+68], %f557;
$L__BB8_39:
	bar.sync 	0;
	setp.gt.u32 	%p21, %r7, 17;
	@%p21 bra 	$L__BB8_41;
	ld.param.u32 	%r355, [_Z12cudaCoreGemmI13__nv_bfloat16S0_Li9ELi2ELi128EEvPKT_S3_fPT0_iii_param_5];
	ld.param.u64 	%rd64, [_Z12cudaCoreGemmI13__nv_bfloat16S0_Li9ELi2ELi128EEvPKT_S3_fPT0_iii_param_3];
	ld.param.f32 	%f569, [_Z12cudaCoreGemmI13__nv_bfloat16S0_Li9ELi2ELi128EEvPKT_S3_fPT0_iii_param_2];
	and.b32  	%r344, %r7, 1;
	shr.u32 	%r345, %r7, 1;
	shl.b32 	%r346, %r7, 2;
	add.s32 	%r348, %r88, %r346;
	ld.shared.f32 	%f561, [%r348];
	add.f32 	%f562, %f561, 0f00000000;
	ld.shared.f32 	%f563, [%r348+72];
	add.f32 	%f564, %f562, %f563;
	ld.shared.f32 	%f565, [%r348+144];
	add.f32 	%f566, %f564, %f565;
	ld.shared.f32 	%f567, [%r348+216];
	add.f32 	%f568, %f566, %f567;
	mul.f32 	%f560, %f569, %f568;
	// begin inline asm
	{  cvt.rn.bf16.f32 %rs89, %f560;}

	// end inline asm
	mad.lo.s32 	%r349, %r345, %r355, %r344;
	cvt.s64.s32 	%rd54, %r349;
	mov.u32 	%r350, %ctaid.x;
	mul.lo.s32 	%r351, %r350, %r355;
	mov.u32 	%r352, %ctaid.y;
	shl.b32 	%r353, %r352, 1;
	mad.lo.s32 	%r354, %r351, 9, %r353;
	cvt.s64.s32 	%rd55, %r354;
	add.s64 	%rd56, %rd54, %rd55;
	cvta.to.global.u64 	%rd57, %rd64;
	shl.b64 	%rd58, %rd56, 1;
	add.s64 	%rd59, %rd57, %rd58;
	st.global.u16 	[%rd59], %rs89;
$L__BB8_41:
	ret;

}
	// .globl	_Z12cudaCoreGemmI13__nv_bfloat16S0_Li10ELi2ELi128EEvPKT_S3_fPT0_iii
.visible .entry _Z12cudaCoreGemmI13__nv_bfloat16S0_Li10ELi2ELi128EEvPKT_S3_fPT0_iii(
	.param .u64 .ptr .align 1 _Z12cudaCoreGemmI13__nv_bfloat16S0_Li10ELi2ELi128EEvPKT_S3_fPT0_iii_param_0,
	.param .u64 .ptr .align 1 _Z12cudaCoreGemmI13__nv_bfloat16S0_Li10ELi2ELi128EEvPKT_S3_fPT0_iii_param_1,
	.param .f32 _Z12cudaCoreGemmI13__nv_bfloat16S0_Li10ELi2ELi128EEvPKT_S3_fPT0_iii_param_2,
	.param .u64 .ptr .align 1 _Z12cudaCoreGemmI13__nv_bfloat16S0_Li10ELi2ELi128EEvPKT_S3_fPT0_iii_param_3,
	.param .u32 _Z12cudaCoreGemmI13__nv_bfloat16S0_Li10ELi2ELi128EEvPKT_S3_fPT0_iii_param_4,
	.param .u32 _Z12cudaCoreGemmI13__nv_bfloat16S0_Li10ELi2ELi128EEvPKT_S3_fPT0_iii_param_5,
	.param .u32 _Z12cudaCoreGemmI13__nv_bfloat16S0_Li10ELi2ELi128EEvPKT_S3_fPT0_iii_param_6
)
{
	.reg .pred 	%p<24>;
	.reg .b16 	%rs<98>;
	.reg .b32 	%r<394>;
	.reg .b32 	%f<670>;
	.reg .b64 	%rd<70>;
	// demoted variable
	.shared .align 4 .b8 _ZZ12cudaCoreGemmI13__nv_bfloat16S0_Li10ELi2ELi128EEvPKT_S3_fPT0_iiiE5shmem[320];
	ld.param.u32 	%r11, [_Z12cudaCoreGemmI13__nv_bfloat16S0_Li10ELi2ELi128EEvPKT_S3_fPT0_iii_param_6];
	mov.u32 	%r1, %tid.x;
	mov.u32 	%r12, %ctaid.y;
	shl.b32 	%r2, %r12, 1;
	mov.u32 	%r13, %ctaid.x;
	mul.lo.s32 	%r3, %r13, 10;
	shl.b32 	%r393, %r1, 3;
	setp.ge.s32 	%p1, %r393, %r11;
	mov.f32 	%f650, 0f00000000;
	mov.f32 	%f651, %f650;
	mov.f32 	%f652, %f650;
	mov.f32 	%f653, %f650;
	mov.f32 	%f654, %f650;
	mov.f32 	%f655, %f650;
	mov.f32 	%f656, %f650;
	mov.f32 	%f657, %f650;
	mov.f32 	%f658, %f650;
	mov.f32 	%f659, %f650;
	mov.f32 	%f660, %f650;
	mov.f32 	%f661, %f650;
	mov.f32 	%f662, %f650;
	mov.f32 	%f663, %f650;
	mov.f32 	%f664, %f650;
	mov.f32 	%f665, %f650;
	mov.f32 	%f666, %f650;
	mov.f32 	%f667, %f650;
	mov.f32 	%f668, %f650;
	mov.f32 	%f669, %f650;
	@%p1 bra 	$L__BB9_3;
	ld.param.u32 	%r391, [_Z12cudaCoreGemmI13__nv_bfloat16S0_Li10ELi2ELi128EEvPKT_S3_fPT0_iii_param_6];
	ld.param.u64 	%rd66, [_Z12cudaCoreGemmI13__nv_bfloat16S0_Li10ELi2ELi128EEvPKT_S3_fPT0_iii_param_1];
	ld.param.u64 	%rd64, [_Z12cudaCoreGemmI13__nv_bfloat16S0_Li10ELi2ELi128EEvPKT_S3_fPT0_iii_param_0];
	cvta.to.global.u64 	%rd17, %rd66;
	cvta.to.global.u64 	%rd18, %rd64;
	mul.lo.s32 	%r14, %r391, %r2;
	mul.lo.s32 	%r15, %r391, %r3;
	shl.b32 	%r16, %r391, 2;
	mul.lo.s32 	%r17, %r391, 3;
	cvt.u64.u32 	%rd19, %r16;
	mul.lo.s32 	%r18, %r391, 5;
	mul.lo.s32 	%r19, %r391, 6;
	mul.lo.s32 	%r20, %r391, 7;
	shl.b32 	%r21, %r391, 3;
	mul.lo.s32 	%r22, %r391, 9;
	mul.wide.s32 	%rd20, %r15, 2;
	mul.wide.u32 	%rd21, %r391, 2;
	add.s64 	%rd22, %rd20, %rd21;
	add.s64 	%rd1, %rd18, %rd22;
	mul.wide.u32 	%rd69, %r1, 16;
	add.s64 	%rd23, %rd20, %rd19;
	add.s64 	%rd3, %rd18, %rd23;
	mul.wide.u32 	%rd24, %r17, 2;
	add.s64 	%rd25, %rd20, %rd24;
	add.s64 	%rd4, %rd18, %rd25;
	mul.wide.u32 	%rd26, %r16, 2;
	add.s64 	%rd27, %rd20, %rd26;
	add.s64 	%rd5, %rd18, %rd27;
	mul.wide.u32 	%rd28, %r18, 2;
	add.s64 	%rd29, %rd20, %rd28;
	add.s64 	%rd6, %rd18, %rd29;
	mul.wide.u32 	%rd30, %r19, 2;
	add.s64 	%rd31, %rd20, %rd30;
	add.s64 	%rd7, %rd18, %rd31;
	mul.wide.u32 	%rd32, %r20, 2;
	add.s64 	%rd33, %rd20, %rd32;
	add.s64 	%rd8, %rd18, %rd33;
	mul.wide.u32 	%rd34, %r21, 2;
	add.s64 	%rd35, %rd20, %rd34;
	add.s64 	%rd9, %rd18, %rd35;
	mul.wide.u32 	%rd36, %r22, 2;
	add.s64 	%rd37, %rd20, %rd36;
	add.s64 	%rd10, %rd18, %rd37;
	mul.wide.s32 	%rd38, %r14, 2;
	add.s64 	%rd39, %rd38, %rd21;
	add.s64 	%rd11, %rd17, %rd39;
	mov.f32 	%f650, 0f00000000;
$L__BB9_2:
	ld.param.u32 	%r392, [_Z12cudaCoreGemmI13__nv_bfloat16S0_Li10ELi2ELi128EEvPKT_S3_fPT0_iii_param_6];
	ld.param.u64 	%rd67, [_Z12cudaCoreGemmI13__nv_bfloat16S0_Li10ELi2ELi128EEvPKT_S3_fPT0_iii_param_1];
	ld.param.u64 	%rd65, [_Z12cudaCoreGemmI13__nv_bfloat16S0_Li10ELi2ELi128EEvPKT_S3_fPT0_iii_param_0];
	cvta.to.global.u64 	%rd40, %rd67;
	mul.lo.s32 	%r24, %r12, %r392;
	shl.b32 	%r25, %r24, 1;
	mul.wide.s32 	%rd41, %r25, 2;
	add.s64 	%rd42, %rd40, %rd41;
	add.s64 	%rd43, %rd42, %rd69;
	ld.global.nc.v4.u32 	{%r26, %r27, %r28, %r29}, [%rd43];
	mov.b32 	{%rs1, %rs2}, %r26;
	// begin inline asm
	{ cvt.f32.bf16 %f84, %rs1;}

	// end inline asm
	// begin inline asm
	{ cvt.f32.bf16 %f85, %rs2;}

	// end inline asm
	mov.b32 	{%rs3, %rs4}, %r27;
	// begin inline asm
	{ cvt.f32.bf16 %f86, %rs3;}

	// end inline asm
	// begin inline asm
	{ cvt.f32.bf16 %f87, %rs4;}

	// end inline asm
	mov.b32 	{%rs5, %rs6}, %r28;
	// begin inline asm
	{ cvt.f32.bf16 %f88, %rs5;}

	// end inline asm
	// begin inline asm
	{ cvt.f32.bf16 %f89, %rs6;}

	// end inline asm
	mov.b32 	{%rs7, %rs8}, %r29;
	// begin inline asm
	{ cvt.f32.bf16 %f90, %rs7;}

	// end inline asm
	// begin inline asm
	{ cvt.f32.bf16 %f91, %rs8;}

	// end inline asm
	add.s64 	%rd44, %rd11, %rd69;
	ld.global.nc.v4.u32 	{%r30, %r31, %r32, %r33}, [%rd44];
	mov.b32 	{%rs9, %rs10}, %r30;
	// begin inline asm
	{ cvt.f32.bf16 %f92, %rs9;}

	// end inline asm
	// begin inline asm
	{ cvt.f32.bf16 %f93, %rs10;}

	// end inline asm
	mov.b32 	{%rs11, %rs12}, %r31;
	// begin inline asm
	{ cvt.f32.bf16 %f94, %rs11;}

	// end inline asm
	// begin inline asm
	{ cvt.f32.bf16 %f95, %rs12;}

	// end inline asm
	mov.b32 	{%rs13, %rs14}, %r32;
	// begin inline asm
	{ cvt.f32.bf16 %f96, %rs13;}

	// end inline asm
	// begin inline asm
	{ cvt.f32.bf16 %f97, %rs14;}

	// end inline asm
	mov.b32 	{%rs15, %rs16}, %r33;
	// begin inline asm
	{ cvt.f32.bf16 %f98, %rs15;}

	// end inline asm
	// begin inline asm
	{ cvt.f32.bf16 %f99, %rs16;}

	// end inline asm
	cvta.to.global.u64 	%rd45, %rd65;
	mul.lo.s32 	%r35, %r13, %r392;
	mul.lo.s32 	%r36, %r35, 10;
	mul.wide.s32 	%rd46, %r36, 2;
	add.s64 	%rd47, %rd45, %rd46;
	add.s64 	%rd48, %rd47, %rd69;
	ld.global.nc.v4.u32 	{%r37, %r38, %r39, %r40}, [%rd48];
	mov.b32 	{%rs17, %rs18}, %r37;
	// begin inline asm
	{ cvt.f32.bf16 %f100, %rs17;}

	// end inline asm
	// begin inline asm
	{ cvt.f32.bf16 %f101, %rs18;}

	// end inline asm
	mov.b32 	{%rs19, %rs20}, %r38;
	// begin inline asm
	{ cvt.f32.bf16 %f102, %rs19;}

	// end inline asm
	// begin inline asm
	{ cvt.f32.bf16 %f103, %rs20;}

	// end inline asm
	mov.b32 	{%rs21, %rs22}, %r39;
	// begin inline asm
	{ cvt.f32.bf16 %f104, %rs21;}

	// end inline asm
	// begin inline asm
	{ cvt.f32.bf16 %f105, %rs22;}

	// end inline asm
	mov.b32 	{%rs23, %rs24}, %r40;
	// begin inline asm
	{ cvt.f32.bf16 %f106, %rs23;}

	// end inline asm
	// begin inline asm
	{ cvt.f32.bf16 %f107, %rs24;}

	// end inline asm
	fma.rn.f32 	%f180, %f100, %f84, %f661;
	fma.rn.f32 	%f181, %f101, %f85, %f180;
	fma.rn.f32 	%f182, %f102, %f86, %f181;
	fma.rn.f32 	%f183, %f103, %f87, %f182;
	fma.rn.f32 	%f184, %f104, %f88, %f183;
	fma.rn.f32 	%f185, %f105, %f89, %f184;
	fma.rn.f32 	%f186, %f106, %f90, %f185;
	fma.rn.f32 	%f661, %f107, %f91, %f186;
	fma.rn.f32 	%f187, %f100, %f92, %f660;
	fma.rn.f32 	%f188, %f101, %f93, %f187;
	fma.rn.f32 	%f189, %f102, %f94, %f188;
	fma.rn.f32 	%f190, %f103, %f95, %f189;
	fma.rn.f32 	%f191, %f104, %f96, %f190;
	fma.rn.f32 	%f192, %f105, %f97, %f191;
	fma.rn.f32 	%f193, %f106, %f98, %f192;
	fma.rn.f32 	%f660, %f107, %f99, %f193;
	add.s64 	%rd49, %rd1, %rd69;
	ld.global.nc.v4.u32 	{%r41, %r42, %r43, %r44}, [%rd49];
	mov.b32 	{%rs25, %rs26}, %r41;
	// begin inline asm
	{ cvt.f32.bf16 %f108, %rs25;}

	// end inline asm
	// begin inline asm
	{ cvt.f32.bf16 %f109, %rs26;}

	// end inline asm
	mov.b32 	{%rs27, %rs28}, %r42;
	// begin inline asm
	{ cvt.f32.bf16 %f110, %rs27;}

	// end inline asm
	// begin inline asm
	{ cvt.f32.bf16 %f111, %rs28;}

	// end inline asm
	mov.b32 	{%rs29, %rs30}, %r43;
	// begin inline asm
	{ cvt.f32.bf16 %f112, %rs29;}

	// end inline asm
	// begin inline asm
	{ cvt.f32.bf16 %f113, %rs30;}

	// end inline asm
	mov.b32 	{%rs31, %rs32}, %r44;
	// begin inline asm
	{ cvt.f32.bf16 %f114, %rs31;}

	// end inline asm
	// begin inline asm
	{ cvt.f32.bf16 %f115, %rs32;}

	// end inline asm
	fma.rn.f32 	%f194, %f108, %f84, %f659;
	fma.rn.f32 	%f195, %f109, %f85, %f194;
	fma.rn.f32 	%f196, %f110, %f86, %f195;
	fma.rn.f32 	%f197, %f111, %f87, %f196;
	fma.rn.f32 	%f198, %f112, %f88, %f197;
	fma.rn.f32 	%f199, %f113, %f89, %f198;
	fma.rn.f32 	%f200, %f114, %f90, %f199;
	fma.rn.f32 	%f659, %f115, %f91, %f200;
	fma.rn.f32 	%f201, %f108, %f92, %f658;
	fma.rn.f32 	%f202, %f109, %f93, %f201;
	fma.rn.f32 	%f203, %f110, %f94, %f202;
	fma.rn.f32 	%f204, %f111, %f95, %f203;
	fma.rn.f32 	%f205, %f112, %f96, %f204;
	fma.rn.f32 	%f206, %f113, %f97, %f205;
	fma.rn.f32 	%f207, %f114, %f98, %f206;
	fma.rn.f32 	%f658, %f115, %f99, %f207;
	add.s64 	%rd50, %rd3, %rd69;
	ld.global.nc.v4.u32 	{%r45, %r46, %r47, %r48}, [%rd50];
	mov.b32 	{%rs33, %rs34}, %r45;
	// begin inline asm
	{ cvt.f32.bf16 %f116, %rs33;}

	// end inline asm
	// begin inline asm
	{ cvt.f32.bf16 %f117, %rs34;}

	// end inline asm
	mov.b32 	{%rs35, %rs36}, %r46;
	// begin inline asm
	{ cvt.f32.bf16 %f118, %rs35;}

	// end inline asm
	// begin inline asm
	{ cvt.f32.bf16 %f119, %rs36;}

	// end inline asm
	mov.b32 	{%rs37, %rs38}, %r47;
	// begin inline asm
	{ cvt.f32.bf16 %f120, %rs37;}

	// end inline asm
	// begin inline asm
	{ cvt.f32.bf16 %f121, %rs38;}

	// end inline asm
	mov.b32 	{%rs39, %rs40}, %r48;
	// begin inline asm
	{ cvt.f32.bf16 %f122, %rs39;}

	// end inline asm
	// begin inline asm
	{ cvt.f32.bf16 %f123, %rs40;}

	// end inline asm
	fma.rn.f32 	%f208, %f116, %f84, %f657;
	fma.rn.f32 	%f209, %f117, %f85, %f208;
	fma.rn.f32 	%f210, %f118, %f86, %f209;
	fma.rn.f32 	%f211, %f119, %f87, %f210;
	fma.rn.f32 	%f212, %f120, %f88, %f211;
	fma.rn.f32 	%f213, %f121, %f89, %f212;
	fma.rn.f32 	%f214, %f122, %f90, %f213;
	fma.rn.f32 	%f657, %f123, %f91, %f214;
	fma.rn.f32 	%f215, %f116, %f92, %f656;
	fma.rn.f32 	%f216, %f117, %f93, %f215;
	fma.rn.f32 	%f217, %f118, %f94, %f216;
	fma.rn.f32 	%f218, %f119, %f95, %f217;
	fma.rn.f32 	%f219, %f120, %f96, %f218;
	fma.rn.f32 	%f220, %f121, %f97, %f219;
	fma.rn.f32 	%f221, %f122, %f98, %f220;
	fma.rn.f32 	%f656, %f123, %f99, %f221;
	add.s64 	%rd51, %rd4, %rd69;
	ld.global.nc.v4.u32 	{%r49, %r50, %r51, %r52}, [%rd51];
	mov.b32 	{%rs41, %rs42}, %r49;
	// begin inline asm
	{ cvt.f32.bf16 %f124, %rs41;}

	// end inline asm
	// begin inline asm
	{ cvt.f32.bf16 %f125, %rs42;}

	// end inline asm
	mov.b32 	{%rs43, %rs44}, %r50;
	// begin inline asm
	{ cvt.f32.bf16 %f126, %rs43;}

	// end inline asm
	// begin inline asm
	{ cvt.f32.bf16 %f127, %rs44;}

	// end inline asm
	mov.b32 	{%rs45, %rs46}, %r51;
	// begin inline asm
	{ cvt.f32.bf16 %f128, %rs45;}

	// end inline asm
	// begin inline asm
	{ cvt.f32.bf16 %f129, %rs46;}

	// end inline asm
	mov.b32 	{%rs47, %rs48}, %r52;
	// begin inline asm
	{ cvt.f32.bf16 %f130, %rs47;}

	// end inline asm
	// begin inline asm
	{ cvt.f32.bf16 %f131, %rs48;}

	// end inline asm
	fma.rn.f32 	%f222, %f124, %f84, %f655;
	fma.rn.f32 	%f223, %f125, %f85, %f222;
	fma.rn.f32 	%f224, %f126, %f86, %f223;
	fma.rn.f32 	%f225, %f127, %f87, %f224;
	fma.rn.f32 	%f226, %f128, %f88, %f225;
	fma.rn.f32 	%f227, %f129, %f89, %f226;
	fma.rn.f32 	%f228, %f130, %f90, %f227;
	fma.rn.f32 	%f655, %f131, %f91, %f228;
	fma.rn.f32 	%f229, %f124, %f92, %f654;
	fma.rn.f32 	%f230, %f125, %f93, %f229;
	fma.rn.f32 	%f231, %f126, %f94, %f230;
	fma.rn.f32 	%f232, %f127, %f95, %f231;
	fma.rn.f32 	%f233, %f128, %f96, %f232;
	fma.rn.f32 	%f234, %f129, %f97, %f233;
	fma.rn.f32 	%f235, %f130, %f98, %f234;
	fma.rn.f32 	%f654, %f131, %f99, %f235;
	add.s64 	%rd52, %rd5, %rd69;
	ld.global.nc.v4.u32 	{%r53, %r54, %r55, %r56}, [%rd52];
	mov.b32 	{%rs49, %rs50}, %r53;
	// begin inline asm
	{ cvt.f32.bf16 %f132, %rs49;}

	// end inline asm
	// begin inline asm
	{ cvt.f32.bf16 %f133, %rs50;}

	// end inline asm
	mov.b32 	{%rs51, %rs52}, %r54;
	// begin inline asm
	{ cvt.f32.bf16 %f134, %rs51;}

	// end inline asm
	// begin inline asm
	{ cvt.f32.bf16 %f135, %rs52;}

	// end inline asm
	mov.b32 	{%rs53, %rs54}, %r55;
	// begin inline asm
	{ cvt.f32.bf16 %f136, %rs53;}

	// end inline asm
	// begin inline asm
	{ cvt.f32.bf16 %f137, %rs54;}

	// end inline asm
	mov.b32 	{%rs55, %rs56}, %r56;
	// begin inline asm
	{ cvt.f32.bf16 %f138, %rs55;}

	// end inline asm
	// begin inline asm
	{ cvt.f32.bf16 %f139, %rs56;}

	// end inline asm
	fma.rn.f32 	%f236, %f132, %f84, %f653;
	fma.rn.f32 	%f237, %f133, %f85, %f236;
	fma.rn.f32 	%f238, %f134, %f86, %f237;
	fma.rn.f32 	%f239, %f135, %f87, %f238;
	fma.rn.f32 	%f240, %f136, %f88, %f239;
	fma.rn.f32 	%f241, %f137, %f89, %f240;
	fma.rn.f32 	%f242, %f138, %f90, %f241;
	fma.rn.f32 	%f653, %f139, %f91, %f242;
	fma.rn.f32 	%f243, %f132, %f92, %f652;
	fma.rn.f32 	%f244, %f133, %f93, %f243;
	fma.rn.f32 	%f245, %f134, %f94, %f244;
	fma.rn.f32 	%f246, %f135, %f95, %f245;
	fma.rn.f32 	%f247, %f136, %f96, %f246;
	fma.rn.f32 	%f248, %f137, %f97, %f247;
	fma.rn.f32 	%f249, %f138, %f98, %f248;
	fma.rn.f32 	%f652, %f139, %f99, %f249;
	add.s64 	%rd53, %rd6, %rd69;
	ld.global.nc.v4.u32 	{%r57, %r58, %r59, %r60}, [%rd53];
	mov.b32 	{%rs57, %rs58}, %r57;
	// begin inline asm
	{ cvt.f32.bf16 %f140, %rs57;}

	// end inline asm
	// begin inline asm
	{ cvt.f32.bf16 %f141, %rs58;}

	// end inline asm
	mov.b32 	{%rs59, %rs60}, %r58;
	// begin inline asm
	{ cvt.f32.bf16 %f142, %rs59;}

	// end inline asm
	// begin inline asm
	{ cvt.f32.bf16 %f143, %rs60;}

	// end inline asm
	mov.b32 	{%rs61, %rs62}, %r59;
	// begin inline asm
	{ cvt.f32.bf16 %f144, %rs61;}

	// end inline asm
	// begin inline asm
	{ cvt.f32.bf16 %f145, %rs62;}

	// end inline asm
	mov.b32 	{%rs63, %rs64}, %r60;
	// begin inline asm
	{ cvt.f32.bf16 %f146, %rs63;}

	// end inline asm
	// begin inline asm
	{ cvt.f32.bf16 %f147, %rs64;}

	// end inline asm
	fma.rn.f32 	%f250, %f140, %f84, %f651;
	fma.rn.f32 	%f251, %f141, %f85, %f250;
	fma.rn.f32 	%f252, %f142, %f86, %f251;
	fma.rn.f32 	%f253, %f143, %f87, %f252;
	fma.rn.f32 	%f254, %f144, %f88, %f253;
	fma.rn.f32 	%f255, %f145, %f89, %f254;
	fma.rn.f32 	%f256, %f146, %f90, %f255;
	fma.rn.f32 	%f651, %f147, %f91, %f256;
	fma.rn.f32 	%f257, %f140, %f92, %f650;
	fma.rn.f32 	%f258, %f141, %f93, %f257;
	fma.rn.f32 	%f259, %f142, %f94, %f258;
	fma.rn.f32 	%f260, %f143, %f95, %f259;
	fma.rn.f32 	%f261, %f144, %f96, %f260;
	fma.rn.f32 	%f262, %f145, %f97, %f261;
	fma.rn.f32 	%f263, %f146, %f98, %f262;
	fma.rn.f32 	%f650, %f147, %f99, %f263;
	add.s64 	%rd54, %rd7, %rd69;
	ld.global.nc.v4.u32 	{%r61, %r62, %r63, %r64}, [%rd54];
	mov.b32 	{%rs65, %rs66}, %r61;
	// begin inline asm
	{ cvt.f32.bf16 %f148, %rs65;}

	// end inline asm
	// begin inline asm
	{ cvt.f32.bf16 %f149, %rs66;}

	// end inline asm
	mov.b32 	{%rs67, %rs68}, %r62;
	// begin inline asm
	{ cvt.f32.bf16 %f150, %rs67;}

	// end inline asm
	// begin inline asm
	{ cvt.f32.bf16 %f151, %rs68;}

	// end inline asm
	mov.b32 	{%rs69, %rs70}, %r63;
	// begin inline asm
	{ cvt.f32.bf16 %f152, %rs69;}

	// end inline asm
	// begin inline asm
	{ cvt.f32.bf16 %f153, %rs70;}

	// end inline asm
	mov.b32 	{%rs71, %rs72}, %r64;
	// begin inline asm
	{ cvt.f32.bf16 %f154, %rs71;}

	// end inline asm
	// begin inline asm
	{ cvt.f32.bf16 %f155, %rs72;}

	// end inline asm
	fma.rn.f32 	%f264, %f148, %f84, %f662;
	fma.rn.f32 	%f265, %f149, %f85, %f264;
	fma.rn.f32 	%f266, %f150, %f86, %f265;
	fma.rn.f32 	%f267, %f151, %f87, %f266;
	fma.rn.f32 	%f268, %f152, %f88, %f267;
	fma.rn.f32 	%f269, %f153, %f89, %f268;
	fma.rn.f32 	%f270, %f154, %f90, %f269;
	fma.rn.f32 	%f662, %f155, %f91, %f270;
	fma.rn.f32 	%f271, %f148, %f92, %f663;
	fma.rn.f32 	%f272, %f149, %f93, %f271;
	fma.rn.f32 	%f273, %f150, %f94, %f272;
	fma.rn.f32 	%f274, %f151, %f95, %f273;
	fma.rn.f32 	%f275, %f152, %f96, %f274;
	fma.rn.f32 	%f276, %f153, %f97, %f275;
	fma.rn.f32 	%f277, %f154, %f98, %f276;
	fma.rn.f32 	%f663, %f155, %f99, %f277;
	add.s64 	%rd55, %rd8, %rd69;
	ld.global.nc.v4.u32 	{%r65, %r66, %r67, %r68}, [%rd55];
	mov.b32 	{%rs73, %rs74}, %r65;
	// begin inline asm
	{ cvt.f32.bf16 %f156, %rs73;}

	// end inline asm
	// begin inline asm
	{ cvt.f32.bf16 %f157, %rs74;}

	// end inline asm
	mov.b32 	{%rs75, %rs76}, %r66;
	// begin inline asm
	{ cvt.f32.bf16 %f158, %rs75;}

	// end inline asm
	// begin inline asm
	{ cvt.f32.bf16 %f159, %rs76;}

	// end inline asm
	mov.b32 	{%rs77, %rs78}, %r67;
	// begin inline asm
	{ cvt.f32.bf16 %f160, %rs77;}

	// end inline asm
	// begin inline asm
	{ cvt.f32.bf16 %f161, %rs78;}

	// end inline asm
	mov.b32 	{%rs79, %rs80}, %r68;
	// begin inline asm
	{ cvt.f32.bf16 %f162, %rs79;}

	// end inline asm
	// begin inline asm
	{ cvt.f32.bf16 %f163, %rs80;}

	// end inline asm
	fma.rn.f32 	%f278, %f156, %f84, %f664;
	fma.rn.f32 	%f279, %f157, %f85, %f278;
	fma.rn.f32 	%f280, %f158, %f86, %f279;
	fma.rn.f32 	%f281, %f159, %f87, %f280;
	fma.rn.f32 	%f282, %f160, %f88, %f281;
	fma.rn.f32 	%f283, %f161, %f89, %f282;
	fma.rn.f32 	%f284, %f162, %f90, %f283;
	fma.rn.f32 	%f664, %f163, %f91, %f284;
	fma.rn.f32 	%f285, %f156, %f92, %f665;
	fma.rn.f32 	%f286, %f157, %f93, %f285;
	fma.rn.f32 	%f287, %f158, %f94, %f286;
	fma.rn.f32 	%f288, %f159, %f95, %f287;
	fma.rn.f32 	%f289, %f160, %f96, %f288;
	fma.rn.f32 	%f290, %f161, %f97, %f289;
	fma.rn.f32 	%f291, %f162, %f98, %f290;
	fma.rn.f32 	%f665, %f163, %f99, %f291;
	add.s64 	%rd56, %rd9, %rd69;
	ld.global.nc.v4.u32 	{%r69, %r70, %r71, %r72}, [%rd56];
	mov.b32 	{%rs81, %rs82}, %r69;
	// begin inline asm
	{ cvt.f32.bf16 %f164, %rs81;}

	// end inline asm
	// begin inline asm
	{ cvt.f32.bf16 %f165, %rs82;}

	// end inline asm
	mov.b32 	{%rs83, %rs84}, %r70;
	// begin inline asm
	{ cvt.f32.bf16 %f166, %rs83;}

	// end inline asm
	// begin inline asm
	{ cvt.f32.bf16 %f167, %rs84;}

	// end inline asm
	mov.b32 	{%rs85, %rs86}, %r71;
	// begin inline asm
	{ cvt.f32.bf16 %f168, %rs85;}

	// end inline asm
	// begin inline asm
	{ cvt.f32.bf16 %f169, %rs86;}

	// end inline asm
	mov.b32 	{%rs87, %rs88}, %r72;
	// begin inline asm
	{ cvt.f32.bf16 %f170, %rs87;}

	// end inline asm
	// begin inline asm
	{ cvt.f32.bf16 %f171, %rs88;}

	// end inline asm
	fma.rn.f32 	%f292, %f164, %f84, %f666;
	fma.rn.f32 	%f293, %f165, %f85, %f292;
	fma.rn.f32 	%f294, %f166, %f86, %f293;
	fma.rn.f32 	%f295, %f167, %f87, %f294;
	fma.rn.f32 	%f296, %f168, %f88, %f295;
	fma.rn.f32 	%f297, %f169, %f89, %f296;
	fma.rn.f32 	%f298, %f170, %f90, %f297;
	fma.rn.f32 	%f666, %f171, %f91, %f298;
	fma.rn.f32 	%f299, %f164, %f92, %f667;
	fma.rn.f32 	%f300, %f165, %f93, %f299;
	fma.rn.f32 	%f301, %f166, %f94, %f300;
	fma.rn.f32 	%f302, %f167, %f95, %f301;
	fma.rn.f32 	%f303, %f168, %f96, %f302;
	fma.rn.f32 	%f304, %f169, %f97, %f303;
	fma.rn.f32 	%f305, %f170, %f98, %f304;
	fma.rn.f32 	%f667, %f171, %f99, %f305;
	add.s64 	%rd57, %rd10, %rd69;
	ld.global.nc.v4.u32 	{%r73, %r74, %r75, %r76}, [%rd57];
	mov.b32 	{%rs89, %rs90}, %r73;
	// begin inline asm
	{ cvt.f32.bf16 %f172, %rs89;}

	// end inline asm
	// begin inline asm
	{ cvt.f32.bf16 %f173, %rs90;}

	// end inline asm
	mov.b32 	{%rs91, %rs92}, %r74;
	// begin inline asm
	{ cvt.f32.bf16 %f174, %rs91;}

	// end inline asm
	// begin inline asm
	{ cvt.f32.bf16 %f175, %rs92;}

	// end inline asm
	mov.b32 	{%rs93, %rs94}, %r75;
	// begin inline asm
	{ cvt.f32.bf16 %f176, %rs93;}

	// end inline asm
	// begin inline asm
	{ cvt.f32.bf16 %f177, %rs94;}

	// end inline asm
	mov.b32 	{%rs95, %rs96}, %r76;
	// begin inline asm
	{ cvt.f32.bf16 %f178, %rs95;}

	// end inline asm
	// begin inline asm
	{ cvt.f32.bf16 %f179, %rs96;}

	// end inline asm
	fma.rn.f32 	%f306, %f172, %f84, %f668;
	fma.rn.f32 	%f307, %f173, %f85, %f306;
	fma.rn.f32 	%f308, %f174, %f86, %f307;
	fma.rn.f32 	%f309, %f175, %f87, %f308;
	fma.rn.f32 	%f310, %f176, %f88, %f309;
	fma.rn.f32 	%f311, %f177, %f89, %f310;
	fma.rn.f32 	%f312, %f178, %f90, %f311;
	fma.rn.f32 	%f668, %f179, %f91, %f312;
	fma.rn.f32 	%f313, %f172, %f92, %f669;
	fma.rn.f32 	%f314, %f173, %f93, %f313;
	fma.rn.f32 	%f315, %f174, %f94, %f314;
	fma.rn.f32 	%f316, %f175, %f95, %f315;
	fma.rn.f32 	%f317, %f176, %f96, %f316;
	fma.rn.f32 	%f318, %f177, %f97, %f317;
	fma.rn.f32 	%f319, %f178, %f98, %f318;
	fma.rn.f32 	%f669, %f179, %f99, %f319;
	add.s32 	%r393, %r393, 1024;
	add.s64 	%rd69, %rd69, 2048;
	setp.lt.s32 	%p2, %r393, %r392;
	@%p2 bra 	$L__BB9_2;
$L__BB9_3:
	mov.u32 	%r7, %tid.x;
	shr.u32 	%r92, %r7, 5;
	and.b32  	%r8, %r7, 31;
	setp.ne.s32 	%p3, %r8, 0;
	mov.b32 	%r77, 1;
	mov.b32 	%r90, 31;
	mov.b32 	%r91, -1;
	// begin inline asm
	{  .reg .f32 r0;  .reg .pred p;  shfl.sync.down.b32 r0|p, %f661, %r77, %r90, %r91;  @p add.f32 r0, r0, %f661;  mov.f32 %f320, r0;}
	// end inline asm
	mov.b32 	%r80, 2;
	// begin inline asm
	{  .reg .f32 r0;  .reg .pred p;  shfl.sync.down.b32 r0|p, %f320, %r80, %r90, %r91;  @p add.f32 r0, r0, %f320;  mov.f32 %f323, r0;}
	// end inline asm
	mov.b32 	%r83, 4;
	// begin inline asm
	{  .reg .f32 r0;  .reg .pred p;  shfl.sync.down.b32 r0|p, %f323, %r83, %r90, %r91;  @p add.f32 r0, r0, %f323;  mov.f32 %f326, r0;}
	// end inline asm
	mov.b32 	%r86, 8;
	// begin inline asm
	{  .reg .f32 r0;  .reg .pred p;  shfl.sync.down.b32 r0|p, %f326, %r86, %r90, %r91;  @p add.f32 r0, r0, %f326;  mov.f32 %f329, r0;}
	// end inline asm
	mov.b32 	%r89, 16;
	// begin inline asm
	{  .reg .f32 r0;  .reg .pred p;  shfl.sync.down.b32 r0|p, %f329, %r89, %r90, %r91;  @p add.f32 r0, r0, %f329;  mov.f32 %f332, r0;}
	// end inline asm
	mov.u32 	%r93, _ZZ12cudaCoreGemmI13__nv_bfloat16S0_Li10ELi2ELi128EEvPKT_S3_fPT0_iiiE5shmem;
	mad.lo.s32 	%r9, %r92, 80, %r93;
	@%p3 bra 	$L__BB9_5;
	st.shared.f32 	[%r9], %f332;
$L__BB9_5:
	setp.ne.s32 	%p4, %r8, 0;
	mov.b32 	%r94, 1;
	mov.b32 	%r107, 31;
	mov.b32 	%r108, -1;
	// begin inline asm
	{  .reg .f32 r0;  .reg .pred p;  shfl.sync.down.b32 r0|p, %f660, %r94, %r107, %r108;  @p add.f32 r0, r0, %f660;  mov.f32 %f335, r0;}
	// end inline asm
	mov.b32 	%r97, 2;
	// begin inline asm
	{  .reg .f32 r0;  .reg .pred p;  shfl.sync.down.b32 r0|p, %f335, %r97, %r107, %r108;  @p add.f32 r0, r0, %f335;  mov.f32 %f338, r0;}
	// end inline asm
	mov.b32 	%r100, 4;
	// begin inline asm
	{  .reg .f32 r0;  .reg .pred p;  shfl.sync.down.b32 r0|p, %f338, %r100, %r107, %r108;  @p add.f32 r0, r0, %f338;  mov.f32 %f341, r0;}
	// end inline asm
	mov.b32 	%r103, 8;
	// begin inline asm
	{  .reg .f32 r0;  .reg .pred p;  shfl.sync.down.b32 r0|p, %f341, %r103, %r107, %r108;  @p add.f32 r0, r0, %f341;  mov.f32 %f344, r0;}
	// end inline asm
	mov.b32 	%r106, 16;
	// begin inline asm
	{  .reg .f32 r0;  .reg .pred p;  shfl.sync.down.b32 r0|p, %f344, %r106, %r107, %r108;  @p add.f32 r0, r0, %f344;  mov.f32 %f347, r0;}
	// end inline asm
	@%p4 bra 	$L__BB9_7;
	st.shared.f32 	[%r9+4], %f347;
$L__BB9_7:
	setp.ne.s32 	%p5, %r8, 0;
	mov.b32 	%r109, 1;
	mov.b32 	%r122, 31;
	mov.b32 	%r123, -1;
	// begin inline asm
	{  .reg .f32 r0;  .reg .pred p;  shfl.sync.down.b32 r0|p, %f659, %r109, %r122, %r123;  @p add.f32 r0, r0, %f659;  mov.f32 %f350, r0;}
	// end inline asm
	mov.b32 	%r112, 2;
	// begin inline asm
	{  .reg .f32 r0;  .reg .pred p;  shfl.sync.down.b32 r0|p, %f350, %r112, %r122, %r123;  @p add.f32 r0, r0, %f350;  mov.f32 %f353, r0;}
	// end inline asm
	mov.b32 	%r115, 4;
	// begin inline asm
	{  .reg .f32 r0;  .reg .pred p;  shfl.sync.down.b32 r0|p, %f353, %r115, %r122, %r123;  @p add.f32 r0, r0, %f353;  mov.f32 %f356, r0;}
	// end inline asm
	mov.b32 	%r118, 8;
	// begin inline asm
	{  .reg .f32 r0;  .reg .pred p;  shfl.sync.down.b32 r0|p, %f356, %r118, %r122, %r123;  @p add.f32 r0, r0, %f356;  mov.f32 %f359, r0;}
	// end inline asm
	mov.b32 	%r121, 16;
	// begin inline asm
	{  .reg .f32 r0;  .reg .pred p;  shfl.sync.down.b32 r0|p, %f359, %r121, %r122, %r123;  @p add.f32 r0, r0, %f359;  mov.f32 %f362, r0;}
	// end inline asm
	@%p5 bra 	$L__BB9_9;
	st.shared.f32 	[%r9+8], %f362;
$L__BB9_9:
	setp.ne.s32 	%p6, %r8, 0;
	mov.b32 	%r124, 1;
	mov.b32 	%r137, 31;
	mov.b32 	%r138, -1;
	// begin inline asm
	{  .reg .f32 r0;  .reg .pred p;  shfl.sync.down.b32 r0|p, %f658, %r124, %r137, %r138;  @p add.f32 r0, r0, %f658;  mov.f32 %f365, r0;}
	// end inline asm
	mov.b32 	%r127, 2;
	// begin inline asm
	{  .reg .f32 r0;  .reg .pred p;  shfl.sync.down.b32 r0|p, %f365, %r127, %r137, %r138;  @p add.f32 r0, r0, %f365;  mov.f32 %f368, r0;}
	// end inline asm
	mov.b32 	%r130, 4;
	// begin inline asm
	{  .reg .f32 r0;  .reg .pred p;  shfl.sync.down.b32 r0|p, %f368, %r130, %r137, %r138;  @p add.f32 r0, r0, %f368;  mov.f32 %f371, r0;}
	// end inline asm
	mov.b32 	%r133, 8;
	// begin inline asm
	{  .reg .f32 r0;  .reg .pred p;  shfl.sync.down.b32 r0|p, %f371, %r133, %r137, %r138;  @p add.f32 r0, r0, %f371;  mov.f32 %f374, r0;}
	// end inline asm
	mov.b32 	%r136, 16;
	// begin inline asm
	{  .reg .f32 r0;  .reg .pred p;  shfl.sync.down.b32 r0|p, %f374, %r136, %r137, %r138;  @p add.f32 r0, r0, %f374;  mov.f32 %f377, r0;}
	// end inline asm
	@%p6 bra 	$L__BB9_11;
	st.shared.f32 	[%r9+12], %f377;
$L__BB9_11:
	setp.ne.s32 	%p7, %r8, 0;
	mov.b32 	%r139, 1;
	mov.b32 	%r152, 31;
	mov.b32 	%r153, -1;
	// begin inline asm
	{  .reg .f32 r0;  .reg .pred p;  shfl.sync.down.b32 r0|p, %f657, %r139, %r152, %r153;  @p add.f32 r0, r0, %f657;  mov.f32 %f380, r0;}
	// end inline asm
	mov.b32 	%r142, 2;
	// begin inline asm
	{  .reg .f32 r0;  .reg .pred p;  shfl.sync.down.b32 r0|p, %f380, %r142, %r152, %r153;  @p add.f32 r0, r0, %f380;  mov.f32 %f383, r0;}
	// end inline asm
	mov.b32 	%r145, 4;
	// begin inline asm
	{  .reg .f32 r0;  .reg .pred p;  shfl.sync.down.b32 r0|p, %f383, %r145, %r152, %r153;  @p add.f32 r0, r0, %f383;  mov.f32 %f386, r0;}
	// end inline asm
	mov.b32 	%r148, 8;
	// begin inline asm
	{  .reg .f32 r0;  .reg .pred p;  shfl.sync.down.b32 r0|p, %f386, %r148, %r152, %r153;  @p add.f32 r0, r0, %f386;  mov.f32 %f389, r0;}
	// end inline asm
	mov.b32 	%r151, 16;
	// begin inline asm
	{  .reg .f32 r0;  .reg .pred p;  shfl.sync.down.b32 r0|p, %f389, %r151, %r152, %r153;  @p add.f32 r0, r0, %f389;  mov.f32 %f392, r0;}
	// end inline asm
	@%p7 bra 	$L__BB9_13;
	st.shared.f32 	[%r9+16], %f392;
$L__BB9_13:
	setp.ne.s32 	%p8, %r8, 0;
	mov.b32 	%r154, 1;
	mov.b32 	%r167, 31;
	mov.b32 	%r168, -1;
	// begin inline asm
	{  .reg .f32 r0;  .reg .pred p;  shfl.sync.down.b32 r0|p, %f656, %r154, %r167, %r168;  @p add.f32 r0, r0, %f656;  mov.f32 %f395, r0;}
	// end inline asm
	mov.b32 	%r157, 2;
	// begin inline asm
	{  .reg .f32 r0;  .reg .pred p;  shfl.sync.down.b32 r0|p, %f395, %r157, %r167, %r168;  @p add.f32 r0, r0, %f395;  mov.f32 %f398, r0;}
	// end inline asm
	mov.b32 	%r160, 4;
	// begin inline asm
	{  .reg .f32 r0;  .reg .pred p;  shfl.sync.down.b32 r0|p, %f398, %r160, %r167, %r168;  @p add.f32 r0, r0, %f398;  mov.f32 %f401, r0;}
	// end inline asm
	mov.b32 	%r163, 8;
	// begin inline asm
	{  .reg .f32 r0;  .reg .pred p;  shfl.sync.down.b32 r0|p, %f401, %r163, %r167, %r168;  @p add.f32 r0, r0, %f401;  mov.f32 %f404, r0;}
	// end inline asm
	mov.b32 	%r166, 16;
	// begin inline asm
	{  .reg .f32 r0;  .reg .pred p;  shfl.sync.down.b32 r0|p, %f404, %r166, %r167, %r168;  @p add.f32 r0, r0, %f404;  mov.f32 %f407, r0;}
	// end inline asm
	@%p8 bra 	$L__BB9_15;
	st.shared.f32 	[%r9+20], %f407;
$L__BB9_15:
	setp.ne.s32 	%p9, %r8, 0;
	mov.b32 	%r169, 1;
	mov.b32 	%r182, 31;
	mov.b32 	%r183, -1;
	// begin inline asm
	{  .reg .f32 r0;  .reg .pred p;  shfl.sync.down.b32 r0|p, %f655, %r169, %r182, %r183;  @p add.f32 r0, r0, %f655;  mov.f32 %f410, r0;}
	// end inline asm
	mov.b32 	%r172, 2;
	// begin inline asm
	{  .reg .f32 r0;  .reg .pred p;  shfl.sync.down.b32 r0|p, %f410, %r172, %r182, %r183;  @p add.f32 r0, r0, %f410;  mov.f32 %f413, r0;}
	// end inline asm
	mov.b32 	%r175, 4;
	// begin inline asm
	{  .reg .f32 r0;  .reg .pred p;  shfl.sync.down.b32 r0|p, %f413, %r175, %r182, %r183;  @p add.f32 r0, r0, %f413;  mov.f32 %f416, r0;}
	// end inline asm
	mov.b32 	%r178, 8;
	// begin inline asm
	{  .reg .f32 r0;  .reg .pred p;  shfl.sync.down.b32 r0|p, %f416, %r178, %r182, %r183;  @p add.f32 r0, r0, %f416;  mov.f32 %f419, r0;}
	// end inline asm
	mov.b32 	%r181, 16;
	// begin inline asm
	{  .reg .f32 r0;  .reg .pred p;  shfl.sync.down.b32 r0|p, %f419, %r181, %r182, %r183;  @p add.f32 r0, r0, %f419;  mov.f32 %f422, r0;}
	// end inline asm
	@%p9 bra 	$L__BB9_17;
	st.shared.f32 	[%r9+24], %f422;
$L__BB9_17:
	setp.ne.s32 	%p10, %r8, 0;
	mov.b32 	%r184, 1;
	mov.b32 	%r197, 31;
	mov.b32 	%r198, -1;
	// begin inline asm
	{  .reg .f32 r0;  .reg .pred p;  shfl.sync.down.b32 r0|p, %f654, %r184, %r197, %r198;  @p add.f32 r0, r0, %f654;  mov.f32 %f425, r0;}
	// end inline asm
	mov.b32 	%r187, 2;
	// begin inline asm
	{  .reg .f32 r0;  .reg .pred p;  shfl.sync.down.b32 r0|p, %f425, %r187, %r197, %r198;  @p add.f32 r0, r0, %f425;  mov.f32 %f428, r0;}
	// end inline asm
	mov.b32 	%r190, 4;
	// begin inline asm
	{  .reg .f32 r0;  .reg .pred p;  shfl.sync.down.b32 r0|p, %f428, %r190, %r197, %r198;  @p add.f32 r0, r0, %f428;  mov.f32 %f431, r0;}
	// end inline asm
	mov.b32 	%r193, 8;
	// begin inline asm
	{  .reg .f32 r0;  .reg .pred p;  shfl.sync.down.b32 r0|p, %f431, %r193, %r197, %r198;  @p add.f32 r0, r0, %f431;  mov.f32 %f434, r0;}
	// end inline asm
	mov.b32 	%r196, 16;
	// begin inline asm
	{  .reg .f32 r0;  .reg .pred p;  shfl.sync.down.b32 r0|p, %f434, %r196, %r197, %r198;  @p add.f32 r0, r0, %f434;  mov.f32 %f437, r0;}
	// end inline asm
	@%p10 bra 	$L__BB9_19;
	st.shared.f32 	[%r9+28], %f437;
$L__BB9_19:
	setp.ne.s32 	%p11, %r8, 0;
	mov.b32 	%r199, 1;
	mov.b32 	%r212, 31;
	mov.b32 	%r213, -1;
	// begin inline asm
	{  .reg .f32 r0;  .reg .pred p;  shfl.sync.down.b32 r0|p, %f653, %r199, %r212, %r213;  @p add.f32 r0, r0, %f653;  mov.f32 %f440, r0;}
	// end inline asm
	mov.b32 	%r202, 2;
	// begin inline asm
	{  .reg .f32 r0;  .reg .pred p;  shfl.sync.down.b32 r0|p, %f440, %r202, %r212, %r213;  @p add.f32 r0, r0, %f440;  mov.f32 %f443, r0;}
	// end inline asm
	mov.b32 	%r205, 4;
	// begin inline asm
	{  .reg .f32 r0;  .reg .pred p;  shfl.sync.down.b32 r0|p, %f443, %r205, %r212, %r213;  @p add.f32 r0, r0, %f443;  mov.f32 %f446, r0;}
	// end inline asm
	mov.b32 	%r208, 8;
	// begin inline asm
	{  .reg .f32 r0;  .reg .pred p;  shfl.sync.down.b32 r0|p, %f446, %r208, %r212, %r213;  @p add.f32 r0, r0, %f446;  mov.f32 %f449, r0;}
	// end inline asm
	mov.b32 	%r211, 16;
	// begin inline asm
	{  .reg .f32 r0;  .reg .pred p;  shfl.sync.down.b32 r0|p, %f449, %r211, %r212, %r213;  @p add.f32 r0, r0, %f449;  mov.f32 %f452, r0;}
	// end inline asm
	@%p11 bra 	$L__BB9_21;
	st.shared.f32 	[%r9+32], %f452;
$L__BB9_21:
	setp.ne.s32 	%p12, %r8, 0;
	mov.b32 	%r214, 1;
	mov.b32 	%r227, 31;
	mov.b32 	%r228, -1;
	// begin inline asm
	{  .reg .f32 r0;  .reg .pred p;  shfl.sync.down.b32 r0|p, %f652, %r214, %r227, %r228;  @p add.f32 r0, r0, %f652;  mov.f32 %f455, r0;}
	// end inline asm
	mov.b32 	%r217, 2;
	// begin inline asm
	{  .reg .f32 r0;  .reg .pred p;  shfl.sync.down.b32 r0|p, %f455, %r217, %r227, %r228;  @p add.f32 r0, r0, %f455;  mov.f32 %f458, r0;}
	// end inline asm
	mov.b32 	%r220, 4;
	// begin inline asm
	{  .reg .f32 r0;  .reg .pred p;  shfl.sync.down.b32 r0|p, %f458, %r220, %r227, %r228;  @p add.f32 r0, r0, %f458;  mov.f32 %f461, r0;}
	// end inline asm
	mov.b32 	%r223, 8;
	// begin inline asm
	{  .reg .f32 r0;  .reg .pred p;  shfl.sync.down.b32 r0|p, %f461, %r223, %r227, %r228;  @p add.f32 r0, r0, %f461;  mov.f32 %f464, r0;}
	// end inline asm
	mov.b32 	%r226, 16;
	// begin inline asm
	{  .reg .f32 r0;  .reg .pred p;  shfl.sync.down.b32 r0|p, %f464, %r226, %r227, %r228;  @p add.f32 r0, r0, %f464;  mov.f32 %f467, r0;}
	// end inline asm
	@%p12 bra 	$L__BB9_23;
	st.shared.f32 	[%r9+36], %f467;
$L__BB9_23:
	setp.ne.s32 	%p13, %r8, 0;
	mov.b32 	%r229, 1;
	mov.b32 	%r242, 31;
	mov.b32 	%r243, -1;
	// begin inline asm
	{  .reg .f32 r0;  .reg .pred p;  shfl.sync.down.b32 r0|p, %f651, %r229, %r242, %r243;  @p add.f32 r0, r0, %f651;  mov.f32 %f470, r0;}
	// end inline asm
	mov.b32 	%r232, 2;
	// begin inline asm
	{  .reg .f32 r0;  .reg .pred p;  shfl.sync.down.b32 r0|p, %f470, %r232, %r242, %r243;  @p add.f32 r0, r0, %f470;  mov.f32 %f473, r0;}
	// end inline asm
	mov.b32 	%r235, 4;
	// begin inline asm
	{  .reg .f32 r0;  .reg .pred p;  shfl.sync.down.b32 r0|p, %f473, %r235, %r242, %r243;  @p add.f32 r0, r0, %f473;  mov.f32 %f476, r0;}
	// end inline asm
	mov.b32 	%r238, 8;
	// begin inline asm
	{  .reg .f32 r0;  .reg .pred p;  shfl.sync.down.b32 r0|p, %f476, %r238, %r242, %r243;  @p add.f32 r0, r0, %f476;  mov.f32 %f479, r0;}
	// end inline asm
	mov.b32 	%r241, 16;
	// begin inline asm
	{  .reg .f32 r0;  .reg .pred p;  shfl.sync.down.b32 r0|p, %f479, %r241, %r242, %r243;  @p add.f32 r0, r0, %f479;  mov.f32 %f482, r0;}
	// end inline asm
	@%p13 bra 	$L__BB9_25;
	st.shared.f32 	[%r9+40], %f482;
$L__BB9_25:
	setp.ne.s32 	%p14, %r8, 0;
	mov.b32 	%r244, 1;
	mov.b32 	%r257, 31;
	mov.b32 	%r258, -1;
	// begin inline asm
	{  .reg .f32 r0;  .reg .pred p;  shfl.sync.down.b32 r0|p, %f650, %r244, %r257, %r258;  @p add.f32 r0, r0, %f650;  mov.f32 %f485, r0;}
	// end inline asm
	mov.b32 	%r247, 2;
	// begin inline asm
	{  .reg .f32 r0;  .reg .pred p;  shfl.sync.down.b32 r0|p, %f485, %r247, %r257, %r258;  @p add.f32 r0, r0, %f485;  mov.f32 %f488, r0;}
	// end inline asm
	mov.b32 	%r250, 4;
	// begin inline asm
	{  .reg .f32 r0;  .reg .pred p;  shfl.sync.down.b32 r0|p, %f488, %r250, %r257, %r258;  @p add.f32 r0, r0, %f488;  mov.f32 %f491, r0;}
	// end inline asm
	mov.b32 	%r253, 8;
	// begin inline asm
	{  .reg .f32 r0;  .reg .pred p;  shfl.sync.down.b32 r0|p, %f491, %r253, %r257, %r258;  @p add.f32 r0, r0, %f491;  mov.f32 %f494, r0;}
	// end inline asm
	mov.b32 	%r256, 16;
	// begin inline asm
	{  .reg .f32 r0;  .reg .pred p;  shfl.sync.down.b32 r0|p, %f494, %r256, %r257, %r258;  @p add.f32 r0, r0, %f494;  mov.f32 %f497, r0;}
	// end inline asm
	@%p14 bra 	$L__BB9_27;
	st.shared.f32 	[%r9+44], %f497;
$L__BB9_27:
	setp.ne.s32 	%p15, %r8, 0;
	mov.b32 	%r259, 1;
	mov.b32 	%r272, 31;
	mov.b32 	%r273, -1;
	// begin inline asm
	{  .reg .f32 r0;  .reg .pred p;  shfl.sync.down.b32 r0|p, %f662, %r259, %r272, %r273;  @p add.f32 r0, r0, %f662;  mov.f32 %f500, r0;}
	// end inline asm
	mov.b32 	%r262, 2;
	// begin inline asm
	{  .reg .f32 r0;  .reg .pred p;  shfl.sync.down.b32 r0|p, %f500, %r262, %r272, %r273;  @p add.f32 r0, r0, %f500;  mov.f32 %f503, r0;}
	// end inline asm
	mov.b32 	%r265, 4;
	// begin inline asm
	{  .reg .f32 r0;  .reg .pred p;  shfl.sync.down.b32 r0|p, %f503, %r265, %r272, %r273;  @p add.f32 r0, r0, %f503;  mov.f32 %f506, r0;}
	// end inline asm
	mov.b32 	%r268, 8;
	// begin inline asm
	{  .reg .f32 r0;  .reg .pred p;  shfl.sync.down.b32 r0|p, %f506, %r268, %r272, %r273;  @p add.f32 r0, r0, %f506;  mov.f32 %f509, r0;}
	// end inline asm
	mov.b32 	%r271, 16;
	// begin inline asm
	{  .reg .f32 r0;  .reg .pred p;  shfl.sync.down.b32 r0|p, %f509, %r271, %r272, %r273;  @p add.f32 r0, r0, %f509;  mov.f32 %f512, r0;}
	// end inline asm
	@%p15 bra 	$L__BB9_29;
	st.shared.f32 	[%r9+48], %f512;
$L__BB9_29:
	setp.ne.s32 	%p16, %r8, 0;
	mov.b32 	%r274, 1;
	mov.b32 	%r287, 31;
	mov.b32 	%r288, -1;
	// begin inline asm
	{  .reg .f32 r0;  .reg .pred p;  shfl.sync.down.b32 r0|p, %f663, %r274, %r287, %r288;  @p add.f32 r0, r0, %f663;  mov.f32 %f515, r0;}
	// end inline asm
	mov.b32 	%r277, 2;
	// begin inline asm
	{  .reg .f32 r0;  .reg .pred p;  shfl.sync.down.b32 r0|p, %f515, %r277, %r287, %r288;  @p add.f32 r0, r0, %f515;  mov.f32 %f518, r0;}
	// end inline asm
	mov.b32 	%r280, 4;
	// begin inline asm
	{  .reg .f32 r0;  .reg .pred p;  shfl.sync.down.b32 r0|p, %f518, %r280, %r287, %r288;  @p add.f32 r0, r0, %f518;  mov.f32 %f521, r0;}
	// end inline asm
	mov.b32 	%r283, 8;
	// begin inline asm
	{  .reg .f32 r0;  .reg .pred p;  shfl.sync.down.b32 r0|p, %f521, %r283, %r287, %r288;  @p add.f32 r0, r0, %f521;  mov.f32 %f524, r0;}
	// end inline asm
	mov.b32 	%r286, 16;
	// begin inline asm
	{  .reg .f32 r0;  .reg .pred p;  shfl.sync.down.b32 r0|p, %f524, %r286, %r287, %r288;  @p add.f32 r0, r0, %f524;  mov.f32 %f527, r0;}
	// end inline asm
	@%p16 bra 	$L__BB9_31;
	st.shared.f32 	[%r9+52], %f527;
$L__BB9_31:
	setp.ne.s32 	%p17, %r8, 0;
	mov.b32 	%r289, 1;
	mov.b32 	%r302, 31;
	mov.b32 	%r303, -1;
	// begin inline asm
	{  .reg .f32 r0;  .reg .pred p;  shfl.sync.down.b32 r0|p, %f664, %r289, %r302, %r303;  @p add.f32 r0, r0, %f664;  mov.f32 %f530, r0;}
	// end inline asm
	mov.b32 	%r292, 2;
	// begin inline asm
	{  .reg .f32 r0;  .reg .pred p;  shfl.sync.down.b32 r0|p, %f530, %r292, %r302, %r303;  @p add.f32 r0, r0, %f530;  mov.f32 %f533, r0;}
	// end inline asm
	mov.b32 	%r295, 4;
	// begin inline asm
	{  .reg .f32 r0;  .reg .pred p;  shfl.sync.down.b32 r0|p, %f533, %r295, %r302, %r303;  @p add.f32 r0, r0, %f533;  mov.f32 %f536, r0;}
	// end inline asm
	mov.b32 	%r298, 8;
	// begin inline asm
	{  .reg .f32 r0;  .reg .pred p;  shfl.sync.down.b32 r0|p, %f536, %r298, %r302, %r303;  @p add.f32 r0, r0, %f536;  mov.f32 %f539, r0;}
	// end inline asm
	mov.b32 	%r301, 16;
	// begin inline asm
	{  .reg .f32 r0;  .reg .pred p;  shfl.sync.down.b32 r0|p, %f539, %r301, %r302, %r303;  @p add.f32 r0, r0, %f539;  mov.f32 %f542, r0;}
	// end inline asm
	@%p17 bra 	$L__BB9_33;
	st.shared.f32 	[%r9+56], %f542;
$L__BB9_33:
	setp.ne.s32 	%p18, %r8, 0;
	mov.b32 	%r304, 1;
	mov.b32 	%r317, 31;
	mov.b32 	%r318, -1;
	// begin inline asm
	{  .reg .f32 r0;  .reg .pred p;  shfl.sync.down.b32 r0|p, %f665, %r304, %r317, %r318;  @p add.f32 r0, r0, %f665;  mov.f32 %f545, r0;}
	// end inline asm
	mov.b32 	%r307, 2;
	// begin inline asm
	{  .reg .f32 r0;  .reg .pred p;  shfl.sync.down.b32 r0|p, %f545, %r307, %r317, %r318;  @p add.f32 r0, r0, %f545;  mov.f32 %f548, r0;}
	// end inline asm
	mov.b32 	%r310, 4;
	// begin inline asm
	{  .reg .f32 r0;  .reg .pred p;  shfl.sync.down.b32 r0|p, %f548, %r310, %r317, %r318;  @p add.f32 r0, r0, %f548;  mov.f32 %f551, r0;}
	// end inline asm
	mov.b32 	%r313, 8;
	// begin inline asm
	{  .reg .f32 r0;  .reg .pred p;  shfl.sync.down.b32 r0|p, %f551, %r313, %r317, %r318;  @p add.f32 r0, r0, %f551;  mov.f32 %f554, r0;}
	// end inline asm
	mov.b32 	%r316, 16;
	// begin inline asm
	{  .reg .f32 r0;  .reg .pred p;  shfl.sync.down.b32 r0|p, %f554, %r316, %r317, %r318;  @p add.f32 r0, r0, %f554;  mov.f32 %f557, r0;}
	// end inline asm
	@%p18 bra 	$L__BB9_35;
	st.shared.f32 	[%r9+60], %f557;
$L__BB9_35:
	setp.ne.s32 	%p19, %r8, 0;
	mov.b32 	%r319, 1;
	mov.b32 	%r332, 31;
	mov.b32 	%r333, -1;
	// begin inline asm
	{  .reg .f32 r0;  .reg .pred p;  shfl.sync.down.b32 r0|p, %f666, %r319, %r332, %r333;  @p add.f32 r0, r0, %f666;  mov.f32 %f560, r0;}
	// end inline asm
	mov.b32 	%r322, 2;
	// begin inline asm
	{  .reg .f32 r0;  .reg .pred p;  shfl.sync.down.b32 r0|p, %f560, %r322, %r332, %r333;  @p add.f32 r0, r0, %f560;  mov.f32 %f563, r0;}
	// end inline asm
	mov.b32 	%r325, 4;
	// begin inline asm
	{  .reg .f32 r0;  .reg .pred p;  shfl.sync.down.b32 r0|p, %f563, %r325, %r332, %r333;  @p add.f32 r0, r0, %f563;  mov.f32 %f566, r0;}
	// end inline asm
	mov.b32 	%r328, 8;
	// begin inline asm
	{  .reg .f32 r0;  .reg .pred p;  shfl.sync.down.b32 r0|p, %f566, %r328, %r332, %r333;  @p add.f32 r0, r0, %f566;  mov.f32 %f569, r0;}
	// end inline asm
	mov.b32 	%r331, 16;
	// begin inline asm
	{  .reg .f32 r0;  .reg .pred p;  shfl.sync.down.b32 r0|p, %f569, %r331, %r332, %r333;  @p add.f32 r0, r0, %f569;  mov.f32 %f572, r0;}
	// end inline asm
	@%p19 bra 	$L__BB9_37;
	st.shared.f32 	[%r9+64], %f572;
$L__BB9_37:
	setp.ne.s32 	%p20, %r8, 0;
	mov.b32 	%r334, 1;
	mov.b32 	%r347, 31;
	mov.b32 	%r348, -1;
	// begin inline asm
	{  .reg .f32 r0;  .reg .pred p;  shfl.sync.down.b32 r0|p, %f667, %r334, %r347, %r348;  @p add.f32 r0, r0, %f667;  mov.f32 %f575, r0;}
	// end inline asm
	mov.b32 	%r337, 2;
	// begin inline asm
	{  .reg .f32 r0;  .reg .pred p;  shfl.sync.down.b32 r0|p, %f575, %r337, %r347, %r348;  @p add.f32 r0, r0, %f575;  mov.f32 %f578, r0;}
	// end inline asm
	mov.b32 	%r340, 4;
	// begin inline asm
	{  .reg .f32 r0;  .reg .pred p;  shfl.sync.down.b32 r0|p, %f578, %r340, %r347, %r348;  @p add.f32 r0, r0, %f578;  mov.f32 %f581, r0;}
	// end inline asm
	mov.b32 	%r343, 8;
	// begin inline asm
	{  .reg .f32 r0;  .reg .pred p;  shfl.sync.down.b32 r0|p, %f581, %r343, %r347, %r348;  @p add.f32 r0, r0, %f581;  mov.f32 %f584, r0;}
	// end inline asm
	mov.b32 	%r346, 16;
	// begin inline asm
	{  .reg .f32 r0;  .reg .pred p;  shfl.sync.down.b32 r0|p, %f584, %r346, %r347, %r348;  @p add.f32 r0, r0, %f584;  mov.f32 %f587, r0;}
	// end inline asm
	@%p20 bra 	$L__BB9_39;
	st.shared.f32 	[%r9+68], %f587;
$L__BB9_39:
	setp.ne.s32 	%p21, %r8, 0;
	mov.b32 	%r349, 1;
	mov.b32 	%r362, 31;
	mov.b32 	%r363, -1;
	// begin inline asm
	{  .reg .f32 r0;  .reg .pred p;  shfl.sync.down.b32 r0|p, %f668, %r349, %r362, %r363;  @p add.f32 r0, r0, %f668;  mov.f32 %f590, r0;}
	// end inline asm
	mov.b32 	%r352, 2;
	// begin inline asm
	{  .reg .f32 r0;  .reg .pred p;  shfl.sync.down.b32 r0|p, %f590, %r352, %r362, %r363;  @p add.f32 r0, r0, %f590;  mov.f32 %f593, r0;}
	// end inline asm
	mov.b32 	%r355, 4;
	// begin inline asm
	{  .reg .f32 r0;  .reg .pred p;  shfl.sync.down.b32 r0|p, %f593, %r355, %r362, %r363;  @p add.f32 r0, r0, %f593;  mov.f32 %f596, r0;}
	// end inline asm
	mov.b32 	%r358, 8;
	// begin inline asm
	{  .reg .f32 r0;  .reg .pred p;  shfl.sync.down.b32 r0|p, %f596, %r358, %r362, %r363;  @p add.f32 r0, r0, %f596;  mov.f32 %f599, r0;}
	// end inline asm
	mov.b32 	%r361, 16;
	// begin inline asm
	{  .reg .f32 r0;  .reg .pred p;  shfl.sync.down.b32 r0|p, %f599, %r361, %r362, %r363;  @p add.f32 r0, r0, %f599;  mov.f32 %f602, r0;}
	// end inline asm
	@%p21 bra 	$L__BB9_41;
	st.shared.f32 	[%r9+72], %f602;
$L__BB9_41:
	setp.ne.s32 	%p22, %r8, 0;
	mov.b32 	%r364, 1;
	mov.b32 	%r377, 31;
	mov.b32 	%r378, -1;
	// begin inline asm
	{  .reg .f32 r0;  .reg .pred p;  shfl.sync.down.b32 r0|p, %f669, %r364, %r377, %r378;  @p add.f32 r0, r0, %f669;  mov.f32 %f605, r0;}
	// end inline asm
	mov.b32 	%r367, 2;
	// begin inline asm
	{  .reg .f32 r0;  .reg .pred p;  shfl.sync.down.b32 r0|p, %f605, %r367, %r377, %r378;  @p add.f32 r0, r0, %f605;  mov.f32 %f608, r0;}
	// end inline asm
	mov.b32 	%r370, 4;
	// begin inline asm
	{  .reg .f32 r0;  .reg .pred p;  shfl.sync.down.b32 r0|p, %f608, %r370, %r377, %r378;  @p add.f32 r0, r0, %f608;  mov.f32 %f611, r0;}
	// end inline asm
	mov.b32 	%r373, 8;
	// begin inline asm
	{  .reg .f32 r0;  .reg .pred p;  shfl.sync.down.b32 r0|p, %f611, %r373, %r377, %r378;  @p add.f32 r0, r0, %f611;  mov.f32 %f614, r0;}
	// end inline asm
	mov.b32 	%r376, 16;
	// begin inline asm
	{  .reg .f32 r0;  .reg .pred p;  shfl.sync.down.b32 r0|p, %f614, %r376, %r377, %r378;  @p add.f32 r0, r0, %f614;  mov.f32 %f617, r0;}
	// end inline asm
	@%p22 bra 	$L__BB9_43;
	st.shared.f32 	[%r9+76], %f617;
$L__BB9_43:
	bar.sync 	0;
	setp.gt.u32 	%p23, %r7, 19;
	@%p23 bra 	$L__BB9_45;
	ld.param.u32 	%r390, [_Z12cudaCoreGemmI13__nv_bfloat16S0_Li10ELi2ELi128EEvPKT_S3_fPT0_iii_param_5];
	ld.param.u64 	%rd68, [_Z12cudaCoreGemmI13__nv_bfloat16S0_Li10ELi2ELi128EEvPKT_S3_fPT0_iii_param_3];
	ld.param.f32 	%f629, [_Z12cudaCoreGemmI13__nv_bfloat16S0_Li10ELi2ELi128EEvPKT_S3_fPT0_iii_param_2];
	and.b32  	%r379, %r7, 1;
	shr.u32 	%r380, %r7, 1;
	shl.b32 	%r381, %r7, 2;
	add.s32 	%r383, %r93, %r381;
	ld.shared.f32 	%f621, [%r383];
	add.f32 	%f622, %f621, 0f00000000;
	ld.shared.f32 	%f623, [%r383+80];
	add.f32 	%f624, %f622, %f623;
	ld.shared.f32 	%f625, [%r383+160];
	add.f32 	%f626, %f624, %f625;
	ld.shared.f32 	%f627, [%r383+240];
	add.f32 	%f628, %f626, %f627;
	mul.f32 	%f620, %f629, %f628;
	// begin inline asm
	{  cvt.rn.bf16.f32 %rs97, %f620;}

	// end inline asm
	mad.lo.s32 	%r384, %r380, %r390, %r379;
	cvt.s64.s32 	%rd58, %r384;
	mov.u32 	%r385, %ctaid.x;
	mul.lo.s32 	%r386, %r385, %r390;
	mov.u32 	%r387, %ctaid.y;
	shl.b32 	%r388, %r387, 1;
	mad.lo.s32 	%r389, %r386, 10, %r388;
	cvt.s64.s32 	%rd59, %r389;
	add.s64 	%rd60, %rd58, %rd59;
	cvta.to.global.u64 	%rd61, %rd68;
	shl.b64 	%rd62, %rd60, 1;
	add.s64 	%rd63, %rd61, %rd62;
	st.global.u16 	[%rd63], %rs97;
$L__BB9_45:
	ret;

}
	// .globl	_Z12cudaCoreGemmI13__nv_bfloat16S0_Li11ELi2ELi128EEvPKT_S3_fPT0_iii
.visible .entry _Z12cudaCoreGemmI13__nv_bfloat16S0_Li11ELi2ELi128EEvPKT_S3_fPT0_iii(
	.param .u64 .ptr .align 1 _Z12cudaCoreGemmI13__nv_bfloat16S0_Li11ELi2ELi128EEvPKT_S3_fPT0_iii_param_0,
	.param .u64 .ptr .align 1 _Z12cudaCoreGemmI13__nv_bfloat16S0_Li11ELi2ELi128EEvPKT_S3_fPT0_iii_param_1,
	.param .f32 _Z12cudaCoreGemmI13__nv_bfloat16S0_Li11ELi2ELi128EEvPKT_S3_fPT0_iii_param_2,
	.param .u64 .ptr .align 1 _Z12cudaCoreGemmI13__nv_bfloat16S0_Li11ELi2ELi128EEvPKT_S3_fPT0_iii_param_3,
	.param .u32 _Z12cudaCoreGemmI13__nv_bfloat16S0_Li11ELi2ELi128EEvPKT_S3_fPT0_iii_param_4,
	.param .u32 _Z12cudaCoreGemmI13__nv_bfloat16S0_Li11ELi2ELi128EEvPKT_S3_fPT0_iii_param_5,
	.param .u32 _Z12cudaCoreGemmI13__nv_bfloat16S0_Li11ELi2ELi128EEvPKT_S3_fPT0_iii_param_6
)
{
	.reg .pred 	%p<26>;
	.reg .b16 	%rs<106>;
	.reg .b32 	%r<416>;
	.reg .b32 	%f<734>;
	.reg .b64 	%rd<66>;
	// demoted variable
	.shared .align 4 .b8 _ZZ12cudaCoreGemmI13__nv_bfloat16S0_Li11ELi2ELi128EEvPKT_S3_fPT0_iiiE5shmem[352];
	ld.param.u64 	%rd17, [_Z12cudaCoreGemmI13__nv_bfloat16S0_Li11ELi2ELi128EEvPKT_S3_fPT0_iii_param_0];
	ld.param.u64 	%rd18, [_Z12cudaCoreGemmI13__nv_bfloat16S0_Li11ELi2ELi128EEvPKT_S3_fPT0_iii_param_1];
	ld.param.u32 	%r10, [_Z12cudaCoreGemmI13__nv_bfloat16S0_Li11ELi2ELi128EEvPKT_S3_fPT0_iii_param_6];
	mov.u32 	%r1, %tid.x;
	mov.u32 	%r11, %ctaid.y;
	shl.b32 	%r2, %r11, 1;
	mov.u32 	%r12, %ctaid.x;
	mul.lo.s32 	%r3, %r12, 11;
	shl.b32 	%r415, %r1, 3;
	setp.ge.s32 	%p1, %r415, %r10;
	mov.f32 	%f712, 0f00000000;
	mov.f32 	%f713, %f712;
	mov.f32 	%f714, %f712;
	mov.f32 	%f715, %f712;
	mov.f32 	%f716, %f712;
	mov.f32 	%f717, %f712;
	mov.f32 	%f718, %f712;
	mov.f32 	%f719, %f712;
	mov.f32 	%f720, %f712;
	mov.f32 	%f721, %f712;
	mov.f32 	%f722, %f712;
	mov.f32 	%f723, %f712;
	mov.f32 	%f724, %f712;
	mov.f32 	%f725, %f712;
	mov.f32 	%f726, %f712;
	mov.f32 	%f727, %f712;
	mov.f32 	%f728, %f712;
	mov.f32 	%f729, %f712;
	mov.f32 	%f730, %f712;
	mov.f32 	%f731, %f712;
	mov.f32 	%f732, %f712;
	mov.f32 	%f733, %f712;
	@%p1 bra 	$L__BB10_3;
	cvta.to.global.u64 	%rd20, %rd18;
	cvta.to.global.u64 	%rd21, %rd17;
	mul.lo.s32 	%r13, %r10, %r2;
	mul.lo.s32 	%r14, %r10, %r3;
	shl.b32 	%r15, %r10, 2;
	mul.lo.s32 	%r16, %r10, 3;
	cvt.u64.u32 	%rd22, %r15;
	mul.lo.s32 	%r17, %r10, 5;
	mul.lo.s32 	%r18, %r10, 6;
	mul.lo.s32 	%r19, %r10, 7;
	shl.b32 	%r20, %r10, 3;
	mul.lo.s32 	%r21, %r10, 9;
	mul.lo.s32 	%r22, %r10, 10;
	mul.wide.s32 	%rd23, %r14, 2;
	mul.wide.u32 	%rd24, %r10, 2;
	add.s64 	%rd25, %rd23, %rd24;
	add.s64 	%rd1, %rd21, %rd25;
	mul.wide.u32 	%rd65, %r1, 16;
	add.s64 	%rd26, %rd23, %rd22;
	add.s64 	%rd3, %rd21, %rd26;
	mul.wide.u32 	%rd27, %r16, 2;
	add.s64 	%rd28, %rd23, %rd27;
	add.s64 	%rd4, %rd21, %rd28;
	mul.wide.u32 	%rd29, %r15, 2;
	add.s64 	%rd30, %rd23, %rd29;
	add.s64 	%rd5, %rd21, %rd30;
	mul.wide.u32 	%rd31, %r17, 2;
	add.s64 	%rd32, %rd23, %rd31;
	add.s64 	%rd6, %rd21, %rd32;
	mul.wide.u32 	%rd33, %r18, 2;
	add.s64 	%rd34, %rd23, %rd33;
	add.s64 	%rd7, %rd21, %rd34;
	mul.wide.u32 	%rd35, %r19, 2;
	add.s64 	%rd36, %rd23, %rd35;
	add.s64 	%rd8, %rd21, %rd36;
	mul.wide.u32 	%rd37, %r20, 2;
	add.s64 	%rd38, %rd23, %rd37;
	add.s64 	%rd9, %rd21, %rd38;
	mul.wide.u32 	%rd39, %r21, 2;
	add.s64 	%rd40, %rd23, %rd39;
	add.s64 	%rd10, %rd21, %rd40;
	mul.wide.u32 	%rd41, %r22, 2;
	add.s64 	%rd42, %rd23, %rd41;
	add.s64 	%rd11, %rd21, %rd42;
	add.s64 	%rd12, %rd21, %rd23;
	mul.wide.s32 	%rd43, %r13, 2;
	add.s64 	%rd44, %rd43, %rd24;
	add.s64 	%rd13, %rd20, %rd44;
	add.s64 	%rd14, %rd20, %rd43;
	mov.f32 	%f712, 0f00000000;
$L__BB10_2:
	add.s64 	%rd45, %rd14, %rd65;
	ld.global.nc.v4.u32 	{%r23, %r24, %r25, %r26}, [%rd45];
	mov.b32 	{%rs1, %rs2}, %r23;
	// begin inline asm
	{ cvt.f32.bf16 %f92, %rs1;}

	// end inline asm
	// begin inline asm
	{ cvt.f32.bf16 %f93, %rs2;}

	// end inline asm
	mov.b32 	{%rs3, %rs4}, %r24;
	// begin inline asm
	{ cvt.f32.bf16 %f94, %rs3;}

	// end inline asm
	// begin inline asm
	{ cvt.f32.bf16 %f95, %rs4;}

	// end inline asm
	mov.b32 	{%rs5, %rs6}, %r25;
	// begin inline asm
	{ cvt.f32.bf16 %f96, %rs5;}

	// end inline asm
	// begin inline asm
	{ cvt.f32.bf16 %f97, %rs6;}

	// end inline asm
	mov.b32 	{%rs7, %rs8}, %r26;
	// begin inline asm
	{ cvt.f32.bf16 %f98, %rs7;}

	// end inline asm
	// begin inline asm
	{ cvt.f32.bf16 %f99, %rs8;}

	// end inline asm
	add.s64 	%rd46, %rd13, %rd65;
	ld.global.nc.v4.u32 	{%r27, %r28, %r29, %r30}, [%rd46];
	mov.b32 	{%rs9, %rs10}, %r27;
	// begin inline asm
	{ cvt.f32.bf16 %f100, %rs9;}

	// end inline asm
	// begin inline asm
	{ cvt.f32.bf16 %f101, %rs10;}

	// end inline asm
	mov.b32 	{%rs11, %rs12}, %r28;
	// begin inline asm
	{ cvt.f32.bf16 %f102, %rs11;}

	// end inline asm
	// begin inline asm
	{ cvt.f32.bf16 %f103, %rs12;}

	// end inline asm
	mov.b32 	{%rs13, %rs14}, %r29;
	// begin inline asm
	{ cvt.f32.bf16 %f104, %rs13;}

	// end inline asm
	// begin inline asm
	{ cvt.f32.bf16 %f105, %rs14;}

	// end inline asm
	mov.b32 	{%rs15, %rs16}, %r30;
	// begin inline asm
	{ cvt.f32.bf16 %f106, %rs15;}

	// end inline asm
	// begin inline asm
	{ cvt.f32.bf16 %f107, %rs16;}

	// end inline asm
	add.s64 	%rd47, %rd12, %rd65;
	ld.global.nc.v4.u32 	{%r31, %r32, %r33, %r34}, [%rd47];
	mov.b32 	{%rs17, %rs18}, %r31;
	// begin inline asm
	{ cvt.f32.bf16 %f108, %rs17;}

	// end inline asm
	// begin inline asm
	{ cvt.f32.bf16 %f109, %rs18;}

	// end inline asm
	mov.b32 	{%rs19, %rs20}, %r32;
	// begin inline asm
	{ cvt.f32.bf16 %f110, %rs19;}

	// end inline asm
	// begin inline asm
	{ cvt.f32.bf16 %f111, %rs20;}

	// end inline asm
	mov.b32 	{%rs21, %rs22}, %r33;
	// begin inline asm
	{ cvt.f32.bf16 %f112, %rs21;}

	// end inline asm
	// begin inline asm
	{ cvt.f32.bf16 %f113, %rs22;}

	// end inline asm
	mov.b32 	{%rs23, %rs24}, %r34;
	// begin inline asm
	{ cvt.f32.bf16 %f114, %rs23;}

	// end inline asm
	// begin inline asm
	{ cvt.f32.bf16 %f115, %rs24;}

	// end inline asm
	fma.rn.f32 	%f196, %f108, %f92, %f725;
	fma.rn.f32 	%f197, %f109, %f93, %f196;
	fma.rn.f32 	%f198, %f110, %f94, %f197;
	fma.rn.f32 	%f199, %f111, %f95, %f198;
	fma.rn.f32 	%f200, %f112, %f96, %f199;
	fma.rn.f32 	%f201, %f113, %f97, %f200;
	fma.rn.f32 	%f202, %f114, %f98, %f201;
	fma.rn.f32 	%f725, %f115, %f99, %f202;
	fma.rn.f32 	%f203, %f108, %f100, %f724;
	fma.rn.f32 	%f204, %f109, %f101, %f203;
	fma.rn.f32 	%f205, %f110, %f102, %f204;
	fma.rn.f32 	%f206, %f111, %f103, %f205;
	fma.rn.f32 	%f207, %f112, %f104, %f206;
	fma.rn.f32 	%f208, %f113, %f105, %f207;
	fma.rn.f32 	%f209, %f114, %f106, %f208;
	fma.rn.f32 	%f724, %f115, %f107, %f209;
	add.s64 	%rd48, %rd1, %rd65;
	ld.global.nc.v4.u32 	{%r35, %r36, %r37, %r38}, [%rd48];
	mov.b32 	{%rs25, %rs26}, %r35;
	// begin inline asm
	{ cvt.f32.bf16 %f116, %rs25;}

	// end inline asm
	// begin inline asm
	{ cvt.f32.bf16 %f117, %rs26;}

	// end inline asm
	mov.b32 	{%rs27, %rs28}, %r36;
	// begin inline asm
	{ cvt.f32.bf16 %f118, %rs27;}

	// end inline asm
	// begin inline asm
	{ cvt.f32.bf16 %f119, %rs28;}

	// end inline asm
	mov.b32 	{%rs29, %rs30}, %r37;
	// begin inline asm
	{ cvt.f32.bf16 %f120, %rs29;}

	// end inline asm
	// begin inline asm
	{ cvt.f32.bf16 %f121, %rs30;}

	// end inline asm
	mov.b32 	{%rs31, %rs32}, %r38;
	// begin inline asm
	{ cvt.f32.bf16 %f122, %rs31;}

	// end inline asm
	// begin inline asm
	{ cvt.f32.bf16 %f123, %rs32;}

	// end inline asm
	fma.rn.f32 	%f210, %f116, %f92, %f723;
	fma.rn.f32 	%f211, %f117, %f93, %f210;
	fma.rn.f32 	%f212, %f118, %f94, %f211;
	fma.rn.f32 	%f213, %f119, %f95, %f212;
	fma.rn.f32 	%f214, %f120, %f96, %f213;
	fma.rn.f32 	%f215, %f121, %f97, %f214;
	fma.rn.f32 	%f216, %f122, %f98, %f215;
	fma.rn.f32 	%f723, %f123, %f99, %f216;
	fma.rn.f32 	%f217, %f116, %f100, %f722;
	fma.rn.f32 	%f218, %f117, %f101, %f217;
	fma.rn.f32 	%f219, %f118, %f102, %f218;
	fma.rn.f32 	%f220, %f119, %f103, %f219;
	fma.rn.f32 	%f221, %f120, %f104, %f220;
	fma.rn.f32 	%f222, %f121, %f105, %f221;
	fma.rn.f32 	%f223, %f122, %f106, %f222;
	fma.rn.f32 	%f722, %f123, %f107, %f223;
	add.s64 	%rd49, %rd3, %rd65;
	ld.global.nc.v4.u32 	{%r39, %r40, %r41, %r42}, [%rd49];
	mov.b32 	{%rs33, %rs34}, %r39;
	// begin inline asm
	{ cvt.f32.bf16 %f124, %rs33;}

	// end inline asm
	// begin inline asm
	{ cvt.f32.bf16 %f125, %rs34;}

	// end inline asm
	mov.b32 	{%rs35, %rs36}, %r40;
	// begin inline asm
	{ cvt.f32.bf16 %f126, %rs35;}

	// end inline asm
	// begin inline asm
	{ cvt.f32.bf16 %f127, %rs36;}

	// end inline asm
	mov.b32 	{%rs37, %rs38}, %r41;
	// begin inline asm
	{ cvt.f32.bf16 %f128, %rs37;}

	// end inline asm
	// begin inline asm
	{ cvt.f32.bf16 %f129, %rs38;}

	// end inline asm
	mov.b32 	{%rs39, %rs40}, %r42;
	// begin inline asm
	{ cvt.f32.bf16 %f130, %rs39;}

	// end inline asm
	// begin inline asm
	{ cvt.f32.bf16 %f131, %rs40;}

	// end inline asm
	fma.rn.f32 	%f224, %f124, %f92, %f721;
	fma.rn.f32 	%f225, %f125, %f93, %f224;
	fma.rn.f32 	%f226, %f126, %f94, %f225;
	fma.rn.f32 	%f227, %f127, %f95, %f226;
	fma.rn.f32 	%f228, %f128, %f96, %f227;
	fma.rn.f32 	%f229, %f129, %f97, %f228;
	fma.rn.f32 	%f230, %f130, %f98, %f229;
	fma.rn.f32 	%f721, %f131, %f99, %f230;
	fma.rn.f32 	%f231, %f124, %f100, %f720;
	fma.rn.f32 	%f232, %f125, %f101, %f231;
	fma.rn.f32 	%f233, %f126, %f102, %f232;
	fma.rn.f32 	%f234, %f127, %f103, %f233;
	fma.rn.f32 	%f235, %f128, %f104, %f234;
	fma.rn.f32 	%f236, %f129, %f105, %f235;
	fma.rn.f32 	%f237, %f130, %f106, %f236;
	fma.rn.f32 	%f720, %f131, %f107, %f237;
	add.s64 	%rd50, %rd4, %rd65;
	ld.global.nc.v4.u32 	{%r43, %r44, %r45, %r46}, [%rd50];
	mov.b32 	{%rs41, %rs42}, %r43;
	// begin inline asm
	{ cvt.f32.bf16 %f132, %rs41;}

	// end inline asm
	// begin inline asm
	{ cvt.f32.bf16 %f133, %rs42;}

	// end inline asm
	mov.b32 	{%rs43, %rs44}, %r44;
	// begin inline asm
	{ cvt.f32.bf16 %f134, %rs43;}

	// end inline asm
	// begin inline asm
	{ cvt.f32.bf16 %f135, %rs44;}

	// end inline asm
	mov.b32 	{%rs45, %rs46}, %r45;
	// begin inline asm
	{ cvt.f32.bf16 %f136, %rs45;}

	// end inline asm
	// begin inline asm
	{ cvt.f32.bf16 %f137, %rs46;}

	// end inline asm
	mov.b32 	{%rs47, %rs48}, %r46;
	// begin inline asm
	{ cvt.f32.bf16 %f138, %rs47;}

	// end inline asm
	// begin inline asm
	{ cvt.f32.bf16 %f139, %rs48;}

	// end inline asm
	fma.rn.f32 	%f238, %f132, %f92, %f719;
	fma.rn.f32 	%f239, %f133, %f93, %f238;
	fma.rn.f32 	%f240, %f134, %f94, %f239;
	fma.rn.f32 	%f241, %f135, %f95, %f240;
	fma.rn.f32 	%f242, %f136, %f96, %f241;
	fma.rn.f32 	%f243, %f137, %f97, %f242;
	fma.rn.f32 	%f244, %f138, %f98, %f243;
	fma.rn.f32 	%f719, %f139, %f99, %f244;
	fma.rn.f32 	%f245, %f132, %f100, %f718;
	fma.rn.f32 	%f246, %f133, %f101, %f245;
	fma.rn.f32 	%f247, %f134, %f102, %f246;
	fma.rn.f32 	%f248, %f135, %f103, %f247;
	fma.rn.f32 	%f249, %f136, %f104, %f248;
	fma.rn.f32 	%f250, %f137, %f105, %f249;
	fma.rn.f32 	%f251, %f138, %f106, %f250;
	fma.rn.f32 	%f718, %f139, %f107, %f251;
	add.s64 	%rd51, %rd5, %rd65;
	ld.global.nc.v4.u32 	{%r47, %r48, %r49, %r50}, [%rd51];
	mov.b32 	{%rs49, %rs50}, %r47;
	// begin inline asm
	{ cvt.f32.bf16 %f140, %rs49;}

	// end inline asm
	// begin inline asm
	{ cvt.f32.bf16 %f141, %rs50;}

	// end inline asm
	mov.b32 	{%rs51, %rs52}, %r48;
	// begin inline asm
	{ cvt.f32.bf16 %f142, %rs51;}

	// end inline asm
	// begin inline asm
	{ cvt.f32.bf16 %f143, %rs52;}

	// end inline asm
	mov.b32 	{%rs53, %rs54}, %r49;
	// begin inline asm
	{ cvt.f32.bf16 %f144, %rs53;}

	// end inline asm
	// begin inline asm
	{ cvt.f32.bf16 %f145, %rs54;}

	// end inline asm
	mov.b32 	{%rs55, %rs56}, %r50;
	// begin inline asm
	{ cvt.f32.bf16 %f146, %rs55;}

	// end inline asm
	// begin inline asm
	{ cvt.f32.bf16 %f147, %rs56;}

	// end inline asm
	fma.rn.f32 	%f252, %f140, %f92, %f717;
	fma.rn.f32 	%f253, %f141, %f93, %f252;
	fma.rn.f32 	%f254, %f142, %f94, %f253;
	fma.rn.f32 	%f255, %f143, %f95, %f254;
	fma.rn.f32 	%f256, %f144, %f96, %f255;
	fma.rn.f32 	%f257, %f145, %f97, %f256;
	fma.rn.f32 	%f258, %f146, %f98, %f257;
	fma.rn.f32 	%f717, %f147, %f99, %f258;
	fma.rn.f32 	%f259, %f140, %f100, %f716;
	fma.rn.f32 	%f260, %f141, %f101, %f259;
	fma.rn.f32 	%f261, %f142, %f102, %f260;
	fma.rn.f32 	%f262, %f143, %f103, %f261;
	fma.rn.f32 	%f263, %f144, %f104, %f262;
	fma.rn.f32 	%f264, %f145, %f105, %f263;
	fma.rn.f32 	%f265, %f146, %f106, %f264;
	fma.rn.f32 	%f716, %f147, %f107, %f265;
	add.s64 	%rd52, %rd6, %rd65;
	ld.global.nc.v4.u32 	{%r51, %r52, %r53, %r54}, [%rd52];
	mov.b32 	{%rs57, %rs58}, %r51;
	// begin inline asm
	{ cvt.f32.bf16 %f148, %rs57;}

	// end inline asm
	// begin inline asm
	{ cvt.f32.bf16 %f149, %rs58;}

	// end inline asm
	mov.b32 	{%rs59, %rs60}, %r52;
	// begin inline asm
	{ cvt.f32.bf16 %f150, %rs59;}

	// end inline asm
	// begin inline asm
	{ cvt.f32.bf16 %f151, %rs60;}

	// end inline asm
	mov.b32 	{%rs61, %rs62}, %r53;
	// begin inline asm
	{ cvt.f32.bf16 %f152, %rs61;}

	// end inline asm
	// begin inline asm
	{ cvt.f32.bf16 %f153, %rs62;}

	// end inline asm
	mov.b32 	{%rs63, %rs64}, %r54;
	// begin inline asm
	{ cvt.f32.bf16 %f154, %rs63;}

	// end inline asm
	// begin inline asm
	{ cvt.f32.bf16 %f155, %rs64;}

	// end inline asm
	fma.rn.f32 	%f266, %f148, %f92, %f715;
	fma.rn.f32 	%f267, %f149, %f93, %f266;
	fma.rn.f32 	%f268, %f150, %f94, %f267;
	fma.rn.f32 	%f269, %f151, %f95, %f268;
	fma.rn.f32 	%f270, %f152, %f96, %f269;
	fma.rn.f32 	%f271, %f153, %f97, %f270;
	fma.rn.f32 	%f272, %f154, %f98, %f271;
	fma.rn.f32 	%f715, %f155, %f99, %f272;
	fma.rn.f32 	%f273, %f148, %f100, %f714;
	fma.rn.f32 	%f274, %f149, %f101, %f273;
	fma.rn.f32 	%f275, %f150, %f102, %f274;
	fma.rn.f32 	%f276, %f151, %f103, %f275;
	fma.rn.f32 	%f277, %f152, %f104, %f276;
	fma.rn.f32 	%f278, %f153, %f105, %f277;
	fma.rn.f32 	%f279, %f154, %f106, %f278;
	fma.rn.f32 	%f714, %f155, %f107, %f279;
	add.s64 	%rd53, %rd7, %rd65;
	ld.global.nc.v4.u32 	{%r55, %r56, %r57, %r58}, [%rd53];
	mov.b32 	{%rs65, %rs66}, %r55;
	// begin inline asm
	{ cvt.f32.bf16 %f156, %rs65;}

	// end inline asm
	// begin inline asm
	{ cvt.f32.bf16 %f157, %rs66;}

	// end inline asm
	mov.b32 	{%rs67, %rs68}, %r56;
	// begin inline asm
	{ cvt.f32.bf16 %f158, %rs67;}

	// end inline asm
	// begin inline asm
	{ cvt.f32.bf16 %f159, %rs68;}

	// end inline asm
	mov.b32 	{%rs69, %rs70}, %r57;
	// begin inline asm
	{ cvt.f32.bf16 %f160, %rs69;}

	// end inline asm
	// begin inline asm
	{ cvt.f32.bf16 %f161, %rs70;}

	// end inline asm
	mov.b32 	{%rs71, %rs72}, %r58;
	// begin inline asm
	{ cvt.f32.bf16 %f162, %rs71;}

	// end inline asm
	// begin inline asm
	{ cvt.f32.bf16 %f163, %rs72;}

	// end inline asm
	fma.rn.f32 	%f280, %f156, %f92, %f713;
	fma.rn.f32 	%f281, %f157, %f93, %f280;
	fma.rn.f32 	%f282, %f158, %f94, %f281;
	fma.rn.f32 	%f283, %f159, %f95, %f282;
	fma.rn.f32 	%f284, %f160, %f96, %f283;
	fma.rn.f32 	%f285, %f161, %f97, %f284;
	fma.rn.f32 	%f286, %f162, %f98, %f285;
	fma.rn.f32 	%f713, %f163, %f99, %f286;
	fma.rn.f32 	%f287, %f156, %f100, %f712;
	fma.rn.f32 	%f288, %f157, %f101, %f287;
	fma.rn.f32 	%f289, %f158, %f102, %f288;
	fma.rn.f32 	%f290, %f159, %f103, %f289;
	fma.rn.f32 	%f291, %f160, %f104, %f290;
	fma.rn.f32 	%f292, %f161, %f105, %f291;
	fma.rn.f32 	%f293, %f162, %f106, %f292;
	fma.rn.f32 	%f712, %f163, %f107, %f293;
	add.s64 	%rd54, %rd8, %rd65;
	ld.global.nc.v4.u32 	{%r59, %r60, %r61, %r62}, [%rd54];
	mov.b32 	{%rs73, %rs74}, %r59;
	// begin inline asm
	{ cvt.f32.bf16 %f164, %rs73;}

	// end inline asm
	// begin inline asm
	{ cvt.f32.bf16 %f165, %rs74;}

	// end inline asm
	mov.b32 	{%rs75, %rs76}, %r60;
	// begin inline asm
	{ cvt.f32.bf16 %f166, %rs75;}

	// end inline asm
	// begin inline asm
	{ cvt.f32.bf16 %f167, %rs76;}

	// end inline asm
	mov.b32 	{%rs77, %rs78}, %r61;
	// begin inline asm
	{ cvt.f32.bf16 %f168, %rs77;}

	// end inline asm
	// begin inline asm
	{ cvt.f32.bf16 %f169, %rs78;}

	// end inline asm
	mov.b32 	{%rs79, %rs80}, %r62;
	// begin inline asm
	{ cvt.f32.bf16 %f170, %rs79;}

	// end inline asm
	// begin inline asm
	{ cvt.f32.bf16 %f171, %rs80;}

	// end inline asm
	fma.rn.f32 	%f294, %f164, %f92, %f726;
	fma.rn.f32 	%f295, %f165, %f93, %f294;
	fma.rn.f32 	%f296, %f166, %f94, %f295;
	fma.rn.f32 	%f297, %f167, %f95, %f296;
	fma.rn.f32 	%f298, %f168, %f96, %f297;
	fma.rn.f32 	%f299, %f169, %f97, %f298;
	fma.rn.f32 	%f300, %f170, %f98, %f299;
	fma.rn.f32 	%f726, %f171, %f99, %f300;
	fma.rn.f32 	%f301, %f164, %f100, %f727;
	fma.rn.f32 	%f302, %f165, %f101, %f301;
	fma.rn.f32 	%f303, %f166, %f102, %f302;
	fma.rn.f32 	%f304, %f167, %f103, %f303;
	fma.rn.f32 	%f305, %f168, %f104, %f304;
	fma.rn.f32 	%f306, %f169, %f105, %f305;
	fma.rn.f32 	%f307, %f170, %f106, %f306;
	fma.rn.f32 	%f727, %f171, %f107, %f307;
	add.s64 	%rd55, %rd9, %rd65;
	ld.global.nc.v4.u32 	{%r63, %r64, %r65, %r66}, [%rd55];
	mov.b32 	{%rs81, %rs82}, %r63;
	// begin inline asm
	{ cvt.f32.bf16 %f172, %rs81;}

	// end inline asm
	// begin inline asm
	{ cvt.f32.bf16 %f173, %rs82;}

	// end inline asm
	mov.b32 	{%rs83, %rs84}, %r64;
	// begin inline asm
	{ cvt.f32.bf16 %f174, %rs83;}

	// end inline asm
	// begin inline asm
	{ cvt.f32.bf16 %f175, %rs84;}

	// end inline asm
	mov.b32 	{%rs85, %rs86}, %r65;
	// begin inline asm
	{ cvt.f32.bf16 %f176, %rs85;}

	// end inline asm
	// begin inline asm
	{ cvt.f32.bf16 %f177, %rs86;}

	// end inline asm
	mov.b32 	{%rs87, %rs88}, %r66;
	// begin inline asm
	{ cvt.f32.bf16 %f178, %rs87;}

	// end inline asm
	// begin inline asm
	{ cvt.f32.bf16 %f179, %rs88;}

	// end inline asm
	fma.rn.f32 	%f308, %f172, %f92, %f728;
	fma.rn.f32 	%f309, %f173, %f93, %f308;
	fma.rn.f32 	%f310, %f174, %f94, %f309;
	fma.rn.f32 	%f311, %f175, %f95, %f310;
	fma.rn.f32 	%f312, %f176, %f96, %f311;
	fma.rn.f32 	%f313, %f177, %f97, %f312;
	fma.rn.f32 	%f314, %f178, %f98, %f313;
	fma.rn.f32 	%f728, %f179, %f99, %f314;
	fma.rn.f32 	%f315, %f172, %f100, %f729;
	fma.rn.f32 	%f316, %f173, %f101, %f315;
	fma.rn.f32 	%f317, %f174, %f102, %f316;
	fma.rn.f32 	%f318, %f175, %f103, %f317;
	fma.rn.f32 	%f319, %f176, %f104, %f318;
	fma.rn.f32 	%f320, %f177, %f105, %f319;
	fma.rn.f32 	%f321, %f178, %f106, %f320;
	fma.rn.f32 	%f729, %f179, %f107, %f321;
	add.s64 	%rd56, %rd10, %rd65;
	ld.global.nc.v4.u32 	{%r67, %r68, %r69, %r70}, [%rd56];
	mov.b32 	{%rs89, %rs90}, %r67;
	// begin inline asm
	{ cvt.f32.bf16 %f180, %rs89;}

	// end inline asm
	// begin inline asm
	{ cvt.f32.bf16 %f181, %rs90;}

	// end inline asm
	mov.b32 	{%rs91, %rs92}, %r68;
	// begin inline asm
	{ cvt.f32.bf16 %f182, %rs91;}

	// end inline asm
	// begin inline asm
	{ cvt.f32.bf16 %f183, %rs92;}

	// end inline asm
	mov.b32 	{%rs93, %rs94}, %r69;
	// begin inline asm
	{ cvt.f32.bf16 %f184, %rs93;}

	// end inline asm
	// begin inline asm
	{ cvt.f32.bf16 %f185, %rs94;}

	// end inline asm
	mov.b32 	{%rs95, %rs96}, %r70;
	// begin inline asm
	{ cvt.f32.bf16 %f186, %rs95;}

	// end inline asm
	// begin inline asm
	{ cvt.f32.bf16 %f187, %rs96;}

	// end inline asm
	fma.rn.f32 	%f322, %f180, %f92, %f730;
	fma.rn.f32 	%f323, %f181, %f93, %f322;
	fma.rn.f32 	%f324, %f182, %f94, %f323;
	fma.rn.f32 	%f325, %f183, %f95, %f324;
	fma.rn.f32 	%f326, %f184, %f96, %f325;
	fma.rn.f32 	%f327, %f185, %f97, %f326;
	fma.rn.f32 	%f328, %f186, %f98, %f327;
	fma.rn.f32 	%f730, %f187, %f99, %f328;
	fma.rn.f32 	%f329, %f180, %f100, %f731;
	fma.rn.f32 	%f330, %f181, %f101, %f329;
	fma.rn.f32 	%f331, %f182, %f102, %f330;
	fma.rn.f32 	%f332, %f183, %f103, %f331;
	fma.rn.f32 	%f333, %f184, %f104, %f332;
	fma.rn.f32 	%f334, %f185, %f105, %f333;
	fma.rn.f32 	%f335, %f186, %f106, %f334;
	fma.rn.f32 	%f731, %f187, %f107, %f335;
	add.s64 	%rd57, %rd11, %rd65;
	ld.global.nc.v4.u32 	{%r71, %r72, %r73, %r74}, [%rd57];
	mov.b32 	{%rs97, %rs98}, %r71;
	// begin inline asm
	{ cvt.f32.bf16 %f188, %rs97;}

	// end inline asm
	// begin inline asm
	{ cvt.f32.bf16 %f189, %rs98;}

	// end inline asm
	mov.b32 	{%rs99, %rs100}, %r72;
	// begin inline asm
	{ cvt.f32.bf16 %f190, %rs99;}

	// end inline asm
	// begin inline asm
	{ cvt.f32.bf16 %f191, %rs100;}

	// end inline asm
	mov.b32 	{%rs101, %rs102}, %r73;
	// begin inline asm
	{ cvt.f32.bf16 %f192, %rs101;}

	// end inline asm
	// begin inline asm
	{ cvt.f32.bf16 %f193, %rs102;}

	// end inline asm
	mov.b32 	{%rs103, %rs104}, %r74;
	// begin inline asm
	{ cvt.f32.bf16 %f194, %rs103;}

	// end inline asm
	// begin inline asm
	{ cvt.f32.bf16 %f195, %rs104;}

	// end inline asm
	fma.rn.f32 	%f336, %f188, %f92, %f732;
	fma.rn.f32 	%f337, %f189, %f93, %f336;
	fma.rn.f32 	%f338, %f190, %f94, %f337;
	fma.rn.f32 	%f339, %f191, %f95, %f338;
	fma.rn.f32 	%f340, %f192, %f96, %f339;
	fma.rn.f32 	%f341, %f193, %f97, %f340;
	fma.rn.f32 	%f342, %f194, %f98, %f341;
	fma.rn.f32 	%f732, %f195, %f99, %f342;
	fma.rn.f32 	%f343, %f188, %f100, %f733;
	fma.rn.f32 	%f344, %f189, %f101, %f343;
	fma.rn.f32 	%f345, %f190, %f102, %f344;
	fma.rn.f32 	%f346, %f191, %f103, %f345;
	fma.rn.f32 	%f347, %f192, %f104, %f346;
	fma.rn.f32 	%f348, %f193, %f105, %f347;
	fma.rn.f32 	%f349, %f194, %f106, %f348;
	fma.rn.f32 	%f733, %f195, %f107, %f349;
	add.s32 	%r415, %r415, 1024;
	add.s64 	%rd65, %rd65, 2048;
	setp.lt.s32 	%p2, %r415, %r10;
	@%p2 bra 	$L__BB10_2;
$L__BB10_3:
	shr.u32 	%r90, %r1, 5;
	and.b32  	%r7, %r1, 31;
	setp.ne.s32 	%p3, %r7, 0;
	mov.b32 	%r75, 1;
	mov.b32 	%r88, 31;
	mov.b32 	%r89, -1;
	// begin inline asm
	{  .reg .f32 r0;  .reg .pred p;  shfl.sync.down.b32 r0|p, %f725, %r75, %r88, %r89;  @p add.f32 r0, r0, %f725;  mov.f32 %f350, r0;}
	// end inline asm
	mov.b32 	%r78, 2;
	// begin inline asm
	{  .reg .f32 r0;  .reg .pred p;  shfl.sync.down.b32 r0|p, %f350, %r78, %r88, %r89;  @p add.f32 r0, r0, %f350;  mov.f32 %f353, r0;}
	// end inline asm
	mov.b32 	%r81, 4;
	// begin inline asm
	{  .reg .f32 r0;  .reg .pred p;  shfl.sync.down.b32 r0|p, %f353, %r81, %r88, %r89;  @p add.f32 r0, r0, %f353;  mov.f32 %f356, r0;}
	// end inline asm
	mov.b32 	%r84, 8;
	// begin inline asm
	{  .reg .f32 r0;  .reg .pred p;  shfl.sync.down.b32 r0|p, %f356, %r84, %r88, %r89;  @p add.f32 r0, r0, %f356;  mov.f32 %f359, r0;}
	// end inline asm
	mov.b32 	%r87, 16;
	// begin inline asm
	{  .reg .f32 r0;  .reg .pred p;  shfl.sync.down.b32 r0|p, %f359, %r87, %r88, %r89;  @p add.f32 r0, r0, %f359;  mov.f32 %f362, r0;}
	// end inline asm
	mov.u32 	%r91, _ZZ12cudaCoreGemmI13__nv_bfloat16S0_Li11ELi2ELi128EEvPKT_S3_fPT0_iiiE5shmem;
	mad.lo.s32 	%r8, %r90, 88, %r91;
	@%p3 bra 	$L__BB10_5;
	st.shared.f32 	[%r8], %f362;
$L__BB10_5:
	setp.ne.s32 	%p4, %r7, 0;
	mov.b32 	%r92, 1;
	mov.b32 	%r105, 31;
	mov.b32 	%r106, -1;
	// begin inline asm
	{  .reg .f32 r0;  .reg .pred p;  shfl.sync.down.b32 r0|p, %f724, %r92, %r105, %r106;  @p add.f32 r0, r0, %f724;  mov.f32 %f365, r0;}
	// end inline asm
	mov.b32 	%r95, 2;
	// begin inline asm
	{  .reg .f32 r0;  .reg .pred p;  shfl.sync.down.b32 r0|p, %f365, %r95, %r105, %r106;  @p add.f32 r0, r0, %f365;  mov.f32 %f368, r0;}
	// end inline asm
	mov.b32 	%r98, 4;
	// begin inline asm
	{  .reg .f32 r0;  .reg .pred p;  shfl.sync.down.b32 r0|p, %f368, %r98, %r105, %r106;  @p add.f32 r0, r0, %f368;  mov.f32 %f371, r0;}
	// end inline asm
	mov.b32 	%r101, 8;
	// begin inline asm
	{  .reg .f32 r0;  .reg .pred p;  shfl.sync.down.b32 r0|p, %f371, %r101, %r105, %r106;  @p add.f32 r0, r0, %f371;  mov.f32 %f374, r0;}
	// end inline asm
	mov.b32 	%r104, 16;
	// begin inline asm
	{  .reg .f32 r0;  .reg .pred p;  shfl.sync.down.b32 r0|p, %f374, %r104, %r105, %r106;  @p add.f32 r0, r0, %f374;  mov.f32 %f377, r0;}
	// end inline asm
	@%p4 bra 	$L__BB10_7;
	st.shared.f32 	[%r8+4], %f377;
$L__BB10_7:
	setp.ne.s32 	%p5, %r7, 0;
	mov.b32 	%r107, 1;
	mov.b32 	%r120, 31;
	mov.b32 	%r121, -1;
	// begin inline asm
	{  .reg .f32 r0;  .reg .pred p;  shfl.sync.down.b32 r0|p, %f723, %r107, %r120, %r121;  @p add.f32 r0, r0, %f723;  mov.f32 %f380, r0;}
	// end inline asm
	mov.b32 	%r110, 2;
	// begin inline asm
	{  .reg .f32 r0;  .reg .pred p;  shfl.sync.down.b32 r0|p, %f380, %r110, %r120, %r121;  @p add.f32 r0, r0, %f380;  mov.f32 %f383, r0;}
	// end inline asm
	mov.b32 	%r113, 4;
	// begin inline asm
	{  .reg .f32 r0;  .reg .pred p;  shfl.sync.down.b32 r0|p, %f383, %r113, %r120, %r121;  @p add.f32 r0, r0, %f383;  mov.f32 %f386, r0;}
	// end inline asm
	mov.b32 	%r116, 8;
	// begin inline asm
	{  .reg .f32 r0;  .reg .pred p;  shfl.sync.down.b32 r0|p, %f386, %r116, %r120, %r121;  @p add.f32 r0, r0, %f386;  mov.f32 %f389, r0;}
	// end inline asm
	mov.b32 	%r119, 16;
	// begin inline asm
	{  .reg .f32 r0;  .reg .pred p;  shfl.sync.down.b32 r0|p, %f389, %r119, %r120, %r121;  @p add.f32 r0, r0, %f389;  mov.f32 %f392, r0;}
	// end inline asm
	@%p5 bra 	$L__BB10_9;
	st.shared.f32 	[%r8+8], %f392;
$L__BB10_9:
	setp.ne.s32 	%p6, %r7, 0;
	mov.b32 	%r122, 1;
	mov.b32 	%r135, 31;
	mov.b32 	%r136, -1;
	// begin inline asm
	{  .reg .f32 r0;  .reg .pred p;  shfl.sync.down.b32 r0|p, %f722, %r122, %r135, %r136;  @p add.f32 r0, r0, %f722;  mov.f32 %f395, r0;}
	// end inline asm
	mov.b32 	%r125, 2;
	// begin inline asm
	{  .reg .f32 r0;  .reg .pred p;  shfl.sync.down.b32 r0|p, %f395, %r125, %r135, %r136;  @p add.f32 r0, r0, %f395;  mov.f32 %f398, r0;}
	// end inline asm
	mov.b32 	%r128, 4;
	// begin inline asm
	{  .reg .f32 r0;  .reg .pred p;  shfl.sync.down.b32 r0|p, %f398, %r128, %r135, %r136;  @p add.f32 r0, r0, %f398;  mov.f32 %f401, r0;}
	// end inline asm
	mov.b32 	%r131, 8;
	// begin inline asm
	{  .reg .f32 r0;  .reg .pred p;  shfl.sync.down.b32 r0|p, %f401, %r131, %r135, %r136;  @p add.f32 r0, r0, %f401;  mov.f32 %f404, r0;}
	// end inline asm
	mov.b32 	%r134, 16;
	// begin inline asm
	{  .reg .f32 r0;  .reg .pred p;  shfl.sync.down.b32 r0|p, %f404, %r134, %r135, %r136;  @p add.f32 r0, r0, %f404;  mov.f32 %f407, r0;}
	// end inline asm
	@%p6 bra 	$L__BB10_11;
	st.shared.f32 	[%r8+12], %f407;
$L__BB10_11:
	setp.ne.s32 	%p7, %r7, 0;
	mov.b32 	%r137, 1;
	mov.b32 	%r150, 31;
	mov.b32 	%r151, -1;
	// begin inline asm
	{  .reg .f32 r0;  .reg .pred p;  shfl.sync.down.b32 r0|p, %f721, %r137, %r150, %r151;  @p add.f32 r0, r0, %f721;  mov.f32 %f410, r0;}
	// end inline asm
	mov.b32 	%r140, 2;
	// begin inline asm
	{  .reg .f32 r0;  .reg .pred p;  shfl.sync.down.b32 r0|p, %f410, %r140, %r150, %r151;  @p add.f32 r0, r0, %f410;  mov.f32 %f413, r0;}
	// end inline asm
	mov.b32 	%r143, 4;
	// begin inline asm
	{  .reg .f32 r0;  .reg .pred p;  shfl.sync.down.b32 r0|p, %f413, %r143, %r150, %r151;  @p add.f32 r0, r0, %f413;  mov.f32 %f416, r0;}
	// end inline asm
	mov.b32 	%r146, 8;
	// begin inline asm
	{  .reg .f32 r0;  .reg .pred p;  shfl.sync.down.b32 r0|p, %f416, %r146, %r150, %r151;  @p add.f32 r0, r0, %f416;  mov.f32 %f419, r0;}
	// end inline asm
	mov.b32 	%r149, 16;
	// begin inline asm
	{  .reg .f32 r0;  .reg .pred p;  shfl.sync.down.b32 r0|p, %f419, %r149, %r150, %r151;  @p add.f32 r0, r0, %f419;  mov.f32 %f422, r0;}
	// end inline asm
	@%p7 bra 	$L__BB10_13;
	st.shared.f32 	[%r8+16], %f422;
$L__BB10_13:
	setp.ne.s32 	%p8, %r7, 0;
	mov.b32 	%r152, 1;
	mov.b32 	%r165, 31;
	mov.b32 	%r166, -1;
	// begin inline asm
	{  .reg .f32 r0;  .reg .pred p;  shfl.sync.down.b32 r0|p, %f720, %r152, %r165, %r166;  @p add.f32 r0, r0, %f720;  mov.f32 %f425, r0;}
	// end inline asm
	mov.b32 	%r155, 2;
	// begin inline asm
	{  .reg .f32 r0;  .reg .pred p;  shfl.sync.down.b32 r0|p, %f425, %r155, %r165, %r166;  @p add.f32 r0, r0, %f425;  mov.f32 %f428, r0;}
	// end inline asm
	mov.b32 	%r158, 4;
	// begin inline asm
	{  .reg .f32 r0;  .reg .pred p;  shfl.sync.down.b32 r0|p, %f428, %r158, %r165, %r166;  @p add.f32 r0, r0, %f428;  mov.f32 %f431, r0;}
	// end inline asm
	mov.b32 	%r161, 8;
	// begin inline asm
	{  .reg .f32 r0;  .reg .pred p;  shfl.sync.down.b32 r0|p, %f431, %r161, %r165, %r166;  @p add.f32 r0, r0, %f431;  mov.f32 %f434, r0;}
	// end inline asm
	mov.b32 	%r164, 16;
	// begin inline asm
	{  .reg .f32 r0;  .reg .pred p;  shfl.sync.down.b32 r0|p, %f434, %r164, %r165, %r166;  @p add.f32 r0, r0, %f434;  mov.f32 %f437, r0;}
	// end inline asm
	@%p8 bra 	$L__BB10_15;
	st.shared.f32 	[%r8+20], %f437;
$L__BB10_15:
	setp.ne.s32 	%p9, %r7, 0;
	mov.b32 	%r167, 1;
	mov.b32 	%r180, 31;
	mov.b32 	%r181, -1;
	// begin inline asm
	{  .reg .f32 r0;  .reg .pred p;  shfl.sync.down.b32 r0|p, %f719, %r167, %r180, %r181;  @p add.f32 r0, r0, %f719;  mov.f32 %f440, r0;}
	// end inline asm
	mov.b32 	%r170, 2;
	// begin inline asm
	{  .reg .f32 r0;  .reg .pred p;  shfl.sync.down.b32 r0|p, %f440, %r170, %r180, %r181;  @p add.f32 r0, r0, %f440;  mov.f32 %f443, r0;}
	// end inline asm
	mov.b32 	%r173, 4;
	// begin inline asm
	{  .reg .f32 r0;  .reg .pred p;  shfl.sync.down.b32 r0|p, %f443, %r173, %r180, %r181;  @p add.f32 r0, r0, %f443;  mov.f32 %f446, r0;}
	// end inline asm
	mov.b32 	%r176, 8;
	// begin inline asm
	{  .reg .f32 r0;  .reg .pred p;  shfl.sync.down.b32 r0|p, %f446, %r176, %r180, %r181;  @p add.f32 r0, r0, %f446;  mov.f32 %f449, r0;}
	// end inline asm
	mov.b32 	%r179, 16;
	// begin inline asm
	{  .reg .f32 r0;  .reg .pred p;  shfl.sync.down.b32 r0|p, %f449, %r179, %r180, %r181;  @p add.f32 r0, r0, %f449;  mov.f32 %f452, r0;}
	// end inline asm
	@%p9 bra 	$L__BB10_17;
	st.shared.f32 	[%r8+24], %f452;
$L__BB10_17:
	setp.ne.s32 	%p10, %r7, 0;
	mov.b32 	%r182, 1;
	mov.b32 	%r195, 31;
	mov.b32 	%r196, -1;
	// begin inline asm
	{  .reg .f32 r0;  .reg .pred p;  shfl.sync.down.b32 r0|p, %f718, %r182, %r195, %r196;  @p add.f32 r0, r0, %f718;  mov.f32 %f455, r0;}
	// end inline asm
	mov.b32 	%r185, 2;
	// begin inline asm
	{  .reg .f32 r0;  .reg .pred p;  shfl.sync.down.b32 r0|p, %f455, %r185, %r195, %r196;  @p add.f32 r0, r0, %f455;  mov.f32 %f458, r0;}
	// end inline asm
	mov.b32 	%r188, 4;
	// begin inline asm
	{  .reg .f32 r0;  .reg .pred p;  shfl.sync.down.b32 r0|p, %f458, %r188, %r195, %r196;  @p add.f32 r0, r0, %f458;  mov.f32 %f461, r0;}
	// end inline asm
	mov.b32 	%r191, 8;
	// begin inline asm
	{  .reg .f32 r0;  .reg .pred p;  shfl.sync.down.b32 r0|p, %f461, %r191, %r195, %r196;  @p add.f32 r0, r0, %f461;  mov.f32 %f464, r0;}
	// end inline asm
	mov.b32 	%r194, 16;
	// begin inline asm
	{  .reg .f32 r0;  .reg .pred p;  shfl.sync.down.b32 r0|p, %f464, %r194, %r195, %r196;  @p add.f32 r0, r0, %f464;  mov.f32 %f467, r0;}
	// end inline asm
	@%p10 bra 	$L__BB10_19;
	st.shared.f32 	[%r8+28], %f467;
$L__BB10_19:
	setp.ne.s32 	%p11, %r7, 0;
	mov.b32 	%r197, 1;
	mov.b32 	%r210, 31;
	mov.b32 	%r211, -1;
	// begin inline asm
	{  .reg .f32 r0;  .reg .pred p;  shfl.sync.down.b32 r0|p, %f717, %r197, %r210, %r211;  @p add.f32 r0, r0, %f717;  mov.f32 %f470, r0;}
	// end inline asm
	mov.b32 	%r200, 2;
	// begin inline asm
	{  .reg .f32 r0;  .reg .pred p;  shfl.sync.down.b32 r0|p, %f470, %r200, %r210, %r211;  @p add.f32 r0, r0, %f470;  mov.f32 %f473, r0;}
	// end inline asm
	mov.b32 	%r203, 4;
	// begin inline asm
	{  .reg .f32 r0;  .reg .pred p;  shfl.sync.down.b32 r0|p, %f473, %r203, %r210, %r211;  @p add.f32 r0, r0, %f473;  mov.f32 %f476, r0;}
	// end inline asm
	mov.b32 	%r206, 8;
	// begin inline asm
	{  .reg .f32 r0;  .reg .pred p;  shfl.sync.down.b32 r0|p, %f476, %r206, %r210, %r211;  @p add.f32 r0, r0, %f476;  mov.f32 %f479, r0;}
	// end inline asm
	mov.b32 	%r209, 16;
	// begin inline asm
	{  .reg .f32 r0;  .reg .pred p;  shfl.sync.down.b32 r0|p, %f479, %r209, %r210, %r211;  @p add.f32 r0, r0, %f479;  mov.f32 %f482, r0;}
	// end inline asm
	@%p11 bra 	$L__BB10_21;
	st.shared.f32 	[%r8+32], %f482;
$L__BB10_21:
	setp.ne.s32 	%p12, %r7, 0;
	mov.b32 	%r212, 1;
	mov.b32 	%r225, 31;
	mov.b32 	%r226, -1;
	// begin inline asm
	{  .reg .f32 r0;  .reg .pred p;  shfl.sync.down.b32 r0|p, %f716, %r212, %r225, %r226;  @p add.f32 r0, r0, %f716;  mov.f32 %f485, r0;}
	// end inline asm
	mov.b32 	%r215, 2;
	// begin inline asm
	{  .reg .f32 r0;  .reg .pred p;  shfl.sync.down.b32 r0|p, %f485, %r215, %r225, %r226;  @p add.f32 r0, r0, %f485;  mov.f32 %f488, r0;}
	// end inline asm
	mov.b32 	%r218, 4;
	// begin inline asm
	{  .reg .f32 r0;  .reg .pred p;  shfl.sync.down.b32 r0|p, %f488, %r218, %r225, %r226;  @p add.f32 r0, r0, %f488;  mov.f32 %f491, r0;}
	// end inline asm
	mov.b32 	%r221, 8;
	// begin inline asm
	{  .reg .f32 r0;  .reg .pred p;  shfl.sync.down.b32 r0|p, %f491, %r221, %r225, %r226;  @p add.f32 r0, r0, %f491;  mov.f32 %f494, r0;}
	// end inline asm
	mov.b32 	%r224, 16;
	// begin inline asm
	{  .reg .f32 r0;  .reg .pred p;  shfl.sync.down.b32 r0|p, %f494, %r224, %r225, %r226;  @p add.f32 r0, r0, %f494;  mov.f32 %f497, r0;}
	// end inline asm
	@%p12 bra 	$L__BB10_23;
	st.shared.f32 	[%r8+36], %f497;
$L__BB10_23:
	setp.ne.s32 	%p13, %r7, 0;
	mov.b32 	%r227, 1;
	mov.b32 	%r240, 31;
	mov.b32 	%r241, -1;
	// begin inline asm
	{  .reg .f32 r0;  .reg .pred p;  shfl.sync.down.b32 r0|p, %f715, %r227, %r240, %r241;  @p add.f32 r0, r0, %f715;  mov.f32 %f500, r0;}
	// end inline asm
	mov.b32 	%r230, 2;
	// begin inline asm
	{  .reg .f32 r0;  .reg .pred p;  shfl.sync.down.b32 r0|p, %f500, %r230, %r240, %r241;  @p add.f32 r0, r0, %f500;  mov.f32 %f503, r0;}
	// end inline asm
	mov.b32 	%r233, 4;
	// begin inline asm
	{  .reg .f32 r0;  .reg .pred p;  shfl.sync.down.b32 r0|p, %f503, %r233, %r240, %r241;  @p add.f32 r0, r0, %f503;  mov.f32 %f506, r0;}
	// end inline asm
	mov.b32 	%r236, 8;
	// begin inline asm
	{  .reg .f32 r0;  .reg .pred p;  shfl.sync.down.b32 r0|p, %f506, %r236, %r240, %r241;  @p add.f32 r0, r0, %f506;  mov.f32 %f509, r0;}
	// end inline asm
	mov.b32 	%r239, 16;
	// begin inline asm
	{  .reg .f32 r0;  .reg .pred p;  shfl.sync.down.b32 r0|p, %f509, %r239, %r240, %r241;  @p add.f32 r0, r0, %f509;  mov.f32 %f512, r0;}
	// end inline asm
	@%p13 bra 	$L__BB10_25;
	st.shared.f32 	[%r8+40], %f512;
$L__BB10_25:
	setp.ne.s32 	%p14, %r7, 0;
	mov.b32 	%r242, 1;
	mov.b32 	%r255, 31;
	mov.b32 	%r256, -1;
	// begin inline asm
	{  .reg .f32 r0;  .reg .pred p;  shfl.sync.down.b32 r0|p, %f714, %r242, %r255, %r256;  @p add.f32 r0, r0, %f714;  mov.f32 %f515, r0;}
	// end inline asm
	mov.b32 	%r245, 2;
	// begin inline asm
	{  .reg .f32 r0;  .reg .pred p;  shfl.sync.down.b32 r0|p, %f515, %r245, %r255, %r256;  @p add.f32 r0, r0, %f515;  mov.f32 %f518, r0;}
	// end inline asm
	mov.b32 	%r248, 4;
	// begin inline asm
	{  .reg .f32 r0;  .reg .pred p;  shfl.sync.down.b32 r0|p, %f518, %r248, %r255, %r256;  @p add.f32 r0, r0, %f518;  mov.f32 %f521, r0;}
	// end inline asm
	mov.b32 	%r251, 8;
	// begin inline asm
	{  .reg .f32 r0;  .reg .pred p;  shfl.sync.down.b32 r0|p, %f521, %r251, %r255, %r256;  @p add.f32 r0, r0, %f521;  mov.f32 %f524, r0;}
	// end inline asm
	mov.b32 	%r254, 16;
	// begin inline asm
	{  .reg .f32 r0;  .reg .pred p;  shfl.sync.down.b32 r0|p, %f524, %r254, %r255, %r256;  @p add.f32 r0, r0, %f524;  mov.f32 %f527, r0;}
	// end inline asm
	@%p14 bra 	$L__BB10_27;
	st.shared.f32 	[%r8+44], %f527;
$L__BB10_27:
	setp.ne.s32 	%p15, %r7, 0;
	mov.b32 	%r257, 1;
	mov.b32 	%r270, 31;
	mov.b32 	%r271, -1;
	// begin inline asm
	{  .reg .f32 r0;  .reg .pred p;  shfl.sync.down.b32 r0|p, %f713, %r257, %r270, %r271;  @p add.f32 r0, r0, %f713;  mov.f32 %f530, r0;}
	// end inline asm
	mov.b32 	%r260, 2;
	// begin inline asm
	{  .reg .f32 r0;  .reg .pred p;  shfl.sync.down.b32 r0|p, %f530, %r260, %r270, %r271;  @p add.f32 r0, r0, %f530;  mov.f32 %f533, r0;}
	// end inline asm
	mov.b32 	%r263, 4;
	// begin inline asm
	{  .reg .f32 r0;  .reg .pred p;  shfl.sync.down.b32 r0|p, %f533, %r263, %r270, %r271;  @p add.f32 r0, r0, %f533;  mov.f32 %f536, r0;}
	// end inline asm
	mov.b32 	%r266, 8;
	// begin inline asm
	{  .reg .f32 r0;  .reg .pred p;  shfl.sync.down.b32 r0|p, %f536, %r266, %r270, %r271;  @p add.f32 r0, r0, %f536;  mov.f32 %f539, r0;}
	// end inline asm
	mov.b32 	%r269, 16;
	// begin inline asm
	{  .reg .f32 r0;  .reg .pred p;  shfl.sync.down.b32 r0|p, %f539, %r269, %r270, %r271;  @p add.f32 r0, r0, %f539;  mov.f32 %f542, r0;}
	// end inline asm
	@%p15 bra 	$L__BB10_29;
	st.shared.f32 	[%r8+48], %f542;
$L__BB10_29:
	setp.ne.s32 	%p16, %r7, 0;
	mov.b32 	%r272, 1;
	mov.b32 	%r285, 31;
	mov.b32 	%r286, -1;
	// begin inline asm
	{  .reg .f32 r0;  .reg .pred p;  shfl.sync.down.b32 r0|p, %f712, %r272, %r285, %r286;  @p add.f32 r0, r0, %f712;  mov.f32 %f545, r0;}
	// end inline asm
	mov.b32 	%r275, 2;
	// begin inline asm
	{  .reg .f32 r0;  .reg .pred p;  shfl.sync.down.b32 r0|p, %f545, %r275, %r285, %r286;  @p add.f32 r0, r0, %f545;  mov.f32 %f548, r0;}
	// end inline asm
	mov.b32 	%r278, 4;
	// begin inline asm
	{  .reg .f32 r0;  .reg .pred p;  shfl.sync.down.b32 r0|p, %f548, %r278, %r285, %r286;  @p add.f32 r0, r0, %f548;  mov.f32 %f551, r0;}
	// end inline asm
	mov.b32 	%r281, 8;
	// begin inline asm
	{  .reg .f32 r0;  .reg .pred p;  shfl.sync.down.b32 r0|p, %f551, %r281, %r285, %r286;  @p add.f32 r0, r0, %f551;  mov.f32 %f554, r0;}
	// end inline asm
	mov.b32 	%r284, 16;
	// begin inline asm
	{  .reg .f32 r0;  .reg .pred p;  shfl.sync.down.b32 r0|p, %f554, %r284, %r285, %r286;  @p add.f32 r0, r0, %f554;  mov.f32 %f557, r0;}
	// end inline asm
	@%p16 bra 	$L__BB10_31;
	st.shared.f32 	[%r8+52], %f557;
$L__BB10_31:
	setp.ne.s32 	%p17, %r7, 0;
	mov.b32 	%r287, 1;
	mov.b32 	%r300, 31;
	mov.b32 	%r301, -1;
	// begin inline asm
	{  .reg .f32 r0;  .reg .pred p;  shfl.sync.down.b32 r0|p, %f726, %r287, %r300, %r301;  @p add.f32 r0, r0, %f726;  mov.f32 %f560, r0;}
	// end inline asm
	mov.b32 	%r290, 2;
	// begin inline asm
	{  .reg .f32 r0;  .reg .pred p;  shfl.sync.down.b32 r0|p, %f560, %r290, %r300, %r301;  @p add.f32 r0, r0, %f560;  mov.f32 %f563, r0;}
	// end inline asm
	mov.b32 	%r293, 4;
	// begin inline asm
	{  .reg .f32 r0;  .reg .pred p;  shfl.sync.down.b32 r0|p, %f563, %r293, %r300, %r301;  @p add.f32 r0, r0, %f563;  mov.f32 %f566, r0;}
	// end inline asm
	mov.b32 	%r296, 8;
	// begin inline asm
	{  .reg .f32 r0;  .reg .pred p;  shfl.sync.down.b32 r0|p, %f566, %r296, %r300, %r301;  @p add.f32 r0, r0, %f566;  mov.f32 %f569, r0;}
	// end inline asm
	mov.b32 	%r299, 16;
	// begin inline asm
	{  .reg .f32 r0;  .reg .pred p;  shfl.sync.down.b32 r0|p, %f569, %r299, %r300, %r301;  @p add.f32 r0, r0, %f569;  mov.f32 %f572, r0;}
	// end inline asm
	@%p17 bra 	$L__BB10_33;
	st.shared.f32 	[%r8+56], %f572;
$L__BB10_33:
	setp.ne.s32 	%p18, %r7, 0;
	mov.b32 	%r302, 1;
	mov.b32 	%r315, 31;
	mov.b32 	%r316, -1;
	// begin inline asm
	{  .reg .f32 r0;  .reg .pred p;  shfl.sync.down.b32 r0|p, %f727, %r302, %r315, %r316;  @p add.f32 r0, r0, %f727;  mov.f32 %f575, r0;}
	// end inline asm
	mov.b32 	%r305, 2;
	// begin inline asm
	{  .reg .f32 r0;  .reg .pred p;  shfl.sync.down.b32 r0|p, %f575, %r305, %r315, %r316;  @p add.f32 r0, r0, %f575;  mov.f32 %f578, r0;}
	// end inline asm
	mov.b32 	%r308, 4;
	// begin inline asm
	{  .reg .f32 r0;  .reg .pred p;  shfl.sync.down.b32 r0|p, %f578, %r308, %r315, %r316;  @p add.f32 r0, r0, %f578;  mov.f32 %f581, r0;}
	// end inline asm
	mov.b32 	%r311, 8;
	// begin inline asm
	{  .reg .f32 r0;  .reg .pred p;  shfl.sync.down.b32 r0|p, %f581, %r311, %r315, %r316;  @p add.f32 r0, r0, %f581;  mov.f32 %f584, r0;}
	// end inline asm
	mov.b32 	%r314, 16;
	// begin inline asm
	{  .reg .f32 r0;  .reg .pred p;  shfl.sync.down.b32 r0|p, %f584, %r314, %r315, %r316;  @p add.f32 r0, r0, %f584;  mov.f32 %f587, r0;}
	// end inline asm
	@%p18 bra 	$L__BB10_35;
	st.shared.f32 	[%r8+60], %f587;
$L__BB10_35:
	setp.ne.s32 	%p19, %r7, 0;
	mov.b32 	%r317, 1;
	mov.b32 	%r330, 31;
	mov.b32 	%r331, -1;
	// begin inline asm
	{  .reg .f32 r0;  .reg .pred p;  shfl.sync.down.b32 r0|p, %f728, %r317, %r330, %r331;  @p add.f32 r0, r0, %f728;  mov.f32 %f590, r0;}
	// end inline asm
	mov.b32 	%r320, 2;
	// begin inline asm
	{  .reg .f32 r0;  .reg .pred p;  shfl.sync.down.b32 r0|p, %f590, %r320, %r330, %r331;  @p add.f32 r0, r0, %f590;  mov.f32 %f593, r0;}
	// end inline asm
	mov.b32 	%r323, 4;
	// begin inline asm
	{  .reg .f32 r0;  .reg .pred p;  shfl.sync.down.b32 r0|p, %f593, %r323, %r330, %r331;  @p add.f32 r0, r0, %f593;  mov.f32 %f596, r0;}
	// end inline asm
	mov.b32 	%r326, 8;
	// begin inline asm
	{  .reg .f32 r0;  .reg .pred p;  shfl.sync.down.b32 r0|p, %f596, %r326, %r330, %r331;  @p add.f32 r0, r0, %f596;  mov.f32 %f599, r0;}
	// end inline asm
	mov.b32 	%r329, 16;
	// begin inline asm
	{  .reg .f32 r0;  .reg .pred p;  shfl.sync.down.b32 r0|p, %f599, %r329, %r330, %r331;  @p add.f32 r0, r0, %f599;  mov.f32 %f602, r0;}
	// end inline asm
	@%p19 bra 	$L__BB10_37;
	st.shared.f32 	[%r8+64], %f602;
$L__BB10_37:
	setp.ne.s32 	%p20, %r7, 0;
	mov.b32 	%r332, 1;
	mov.b32 	%r345, 31;
	mov.b32 	%r346, -1;
	// begin inline asm
	{  .reg .f32 r0;  .reg .pred p;  shfl.sync.down.b32 r0|p, %f729, %r332, %r345, %r346;  @p add.f32 r0, r0, %f729;  mov.f32 %f605, r0;}
	// end inline asm
	mov.b32 	%r335, 2;
	// begin inline asm
	{  .reg .f32 r0;  .reg .pred p;  shfl.sync.down.b32 r0|p, %f605, %r335, %r345, %r346;  @p add.f32 r0, r0, %f605;  mov.f32 %f608, r0;}
	// end inline asm
	mov.b32 	%r338, 4;
	// begin inline asm
	{  .reg .f32 r0;  .reg .pred p;  shfl.sync.down.b32 r0|p, %f608, %r338, %r345, %r346;  @p add.f32 r0, r0, %f608;  mov.f32 %f611, r0;}
	// end inline asm
	mov.b32 	%r341, 8;
	// begin inline asm
	{  .reg .f32 r0;  .reg .pred p;  shfl.sync.down.b32 r0|p, %f611, %r341, %r345, %r346;  @p add.f32 r0, r0, %f611;  mov.f32 %f614, r0;}
	// end inline asm
	mov.b32 	%r344, 16;
	// begin inline asm
	{  .reg .f32 r0;  .reg .pred p;  shfl.sync.down.b32 r0|p, %f614, %r344, %r345, %r346;  @p add.f32 r0, r0, %f614;  mov.f32 %f617, r0;}
	// end inline asm
	@%p20 bra 	$L__BB10_39;
	st.shared.f32 	[%r8+68], %f617;
$L__BB10_39:
	setp.ne.s32 	%p21, %r7, 0;
	mov.b32 	%r347, 1;
	mov.b32 	%r360, 31;
	mov.b32 	%r361, -1;
	// begin inline asm
	{  .reg .f32 r0;  .reg .pred p;  shfl.sync.down.b32 r0|p, %f730, %r347, %r360, %r361;  @p add.f32 r0, r0, %f730;  mov.f32 %f620, r0;}
	// end inline asm
	mov.b32 	%r350, 2;
	// begin inline asm
	{  .reg .f32 r0;  .reg .pred p;  shfl.sync.down.b32 r0|p, %f620, %r350, %r360, %r361;  @p add.f32 r0, r0, %f620;  mov.f32 %f623, r0;}
	// end inline asm
	mov.b32 	%r353, 4;
	// begin inline asm
	{  .reg .f32 r0;  .reg .pred p;  shfl.sync.down.b32 r0|p, %f623, %r353, %r360, %r361;  @p add.f32 r0, r0, %f623;  mov.f32 %f626, r0;}
	// end inline asm
	mov.b32 	%r356, 8;
	// begin inline asm
	{  .reg .f32 r0;  .reg .pred p;  shfl.sync.down.b32 r0|p, %f626, %r356, %r360, %r361;  @p add.f32 r0, r0, %f626;  mov.f32 %f629, r0;}
	// end inline asm
	mov.b32 	%r359, 16;
	// begin inline asm
	{  .reg .f32 r0;  .reg .pred p;  shfl.sync.down.b32 r0|p, %f629, %r359, %r360, %r361;  @p add.f32 r0, r0, %f629;  mov.f32 %f632, r0;}
	// end inline asm
	@%p21 bra 	$L__BB10_41;
	st.shared.f32 	[%r8+72], %f632;
$L__BB10_41:
	setp.ne.s32 	%p22, %r7, 0;
	mov.b32 	%r362, 1;
	mov.b32 	%r375, 31;
	mov.b32 	%r376, -1;
	// begin inline asm
	{  .reg .f32 r0;  .reg .pred p;  shfl.sync.down.b32 r0|p, %f731, %r362, %r375, %r376;  @p add.f32 r0, r0, %f731;  mov.f32 %f635, r0;}
	// end inline asm
	mov.b32 	%r365, 2;
	// begin inline asm
	{  .reg .f32 r0;  .reg .pred p;  shfl.sync.down.b32 r0|p, %f635, %r365, %r375, %r376;  @p add.f32 r0, r0, %f635;  mov.f32 %f638, r0;}
	// end inline asm
	mov.b32 	%r368, 4;
	// begin inline asm
	{  .reg .f32 r0;  .reg .pred p;  shfl.sync.down.b32 r0|p, %f638, %r368, %r375, %r376;  @p add.f32 r0, r0, %f638;  mov.f32 %f641, r0;}
	// end inline asm
	mov.b32 	%r371, 8;
	// begin inline asm
	{  .reg .f32 r0;  .reg .pred p;  shfl.sync.down.b32 r0|p, %f641, %r371, %r375, %r376;  @p add.f32 r0, r0, %f641;  mov.f32 %f644, r0;}
	// end inline asm
	mov.b32 	%r374, 16;
	// begin inline asm
	{  .reg .f32 r0;  .reg .pred p;  shfl.sync.down.b32 r0|p, %f644, %r374, %r375, %r376;  @p add.f32 r0, r0, %f644;  mov.f32 %f647, r0;}
	// end inline asm
	@%p22 bra 	$L__BB10_43;
	st.shared.f32 	[%r8+76], %f647;
$L__BB10_43:
	setp.ne.s32 	%p23, %r7, 0;
	mov.b32 	%r377, 1;
	mov.b32 	%r390, 31;
	mov.b32 	%r391, -1;
	// begin inline asm
	{  .reg .f32 r0;  .reg .pred p;  shfl.sync.down.b32 r0|p, %f732, %r377, %r390, %r391;  @p add.f32 r0, r0, %f732;  mov.f32 %f650, r0;}
	// end inline asm
	mov.b32 	%r380, 2;
	// begin inline asm
	{  .reg .f32 r0;  .reg .pred p;  shfl.sync.down.b32 r0|p, %f650, %r380, %r390, %r391;  @p add.f32 r0, r0, %f650;  mov.f32 %f653, r0;}
	// end inline asm
	mov.b32 	%r383, 4;
	// begin inline asm
	{  .reg .f32 r0;  .reg .pred p;  shfl.sync.down.b32 r0|p, %f653, %r383, %r390, %r391;  @p add.f32 r0, r0, %f653;  mov.f32 %f656, r0;}
	// end inline asm
	mov.b32 	%r386, 8;
	// begin inline asm
	{  .reg .f32 r0;  .reg .pred p;  shfl.sync.down.b32 r0|p, %f656, %r386, %r390, %r391;  @p add.f32 r0, r0, %f656;  mov.f32 %f659, r0;}
	// end inline asm
	mov.b32 	%r389, 16;
	// begin inline asm
	{  .reg .f32 r0;  .reg .pred p;  shfl.sync.down.b32 r0|p, %f659, %r389, %r390, %r391;  @p add.f32 r0, r0, %f659;  mov.f32 %f662, r0;}
	// end inline asm
	@%p23 bra 	$L__BB10_45;
	st.shared.f32 	[%r8+80], %f662;
$L__BB10_45:
	setp.ne.s32 	%p24, %r7, 0;
	mov.b32 	%r392, 1;
	mov.b32 	%r405, 31;
	mov.b32 	%r406, -1;
	// begin inline asm
	{  .reg .f32 r0;  .reg .pred p;  shfl.sync.down.b32 r0|p, %f733, %r392, %r405, %r406;  @p add.f32 r0, r0, %f733;  mov.f32 %f665, r0;}
	// end inline asm
	mov.b32 	%r395, 2;
	// begin inline asm
	{  .reg .f32 r0;  .reg .pred p;  shfl.sync.down.b32 r0|p, %f665, %r395, %r405, %r406;  @p add.f32 r0, r0, %f665;  mov.f32 %f668, r0;}
	// end inline asm
	mov.b32 	%r398, 4;
	// begin inline asm
	{  .reg .f32 r0;  .reg .pred p;  shfl.sync.down.b32 r0|p, %f668, %r398, %r405, %r406;  @p add.f32 r0, r0, %f668;  mov.f32 %f671, r0;}
	// end inline asm
	mov.b32 	%r401, 8;
	// begin inline asm
	{  .reg .f32 r0;  .reg .pred p;  shfl.sync.down.b32 r0|p, %f671, %r401, %r405, %r406;  @p add.f32 r0, r0, %f671;  mov.f32 %f674, r0;}
	// end inline asm
	mov.b32 	%r404, 16;
	// begin inline asm
	{  .reg .f32 r0;  .reg .pred p;  shfl.sync.down.b32 r0|p, %f674, %r404, %r405, %r406;  @p add.f32 r0, r0, %f674;  mov.f32 %f677, r0;}
	// end inline asm
	@%p24 bra 	$L__BB10_47;
	st.shared.f32 	[%r8+84], %f677;
$L__BB10_47:
	bar.sync 	0;
	setp.gt.u32 	%p25, %r1, 21;
	@%p25 bra 	$L__BB10_49;
	ld.param.u32 	%r414, [_Z12cudaCoreGemmI13__nv_bfloat16S0_Li11ELi2ELi128EEvPKT_S3_fPT0_iii_param_5];
	ld.param.u64 	%rd64, [_Z12cudaCoreGemmI13__nv_bfloat16S0_Li11ELi2ELi128EEvPKT_S3_fPT0_iii_param_3];
	ld.param.f32 	%f689, [_Z12cudaCoreGemmI13__nv_bfloat16S0_Li11ELi2ELi128EEvPKT_S3_fPT0_iii_param_2];
	and.b32  	%r407, %r1, 1;
	shr.u32 	%r408, %r1, 1;
	shl.b32 	%r409, %r1, 2;
	add.s32 	%r411, %r91, %r409;
	ld.shared.f32 	%f681, [%r411];
	add.f32 	%f682, %f681, 0f00000000;
	ld.shared.f32 	%f683, [%r411+88];
	add.f32 	%f684, %f682, %f683;
	ld.shared.f32 	%f685, [%r411+176];
	add.f32 	%f686, %f684, %f685;
	ld.shared.f32 	%f687, [%r411+264];
	add.f32 	%f688, %f686, %f687;
	mul.f32 	%f680, %f689, %f688;
	// begin inline asm
	{  cvt.rn.bf16.f32 %rs105, %f680;}

	// end inline asm
	mad.lo.s32 	%r412, %r408, %r414, %r407;
	cvt.s64.s32 	%rd58, %r412;
	mad.lo.s32 	%r413, %r414, %r3, %r2;
	cvt.s64.s32 	%rd59, %r413;
	add.s64 	%rd60, %rd58, %rd59;
	cvta.to.global.u64 	%rd61, %rd64;
	shl.b64 	%rd62, %rd60, 1;
	add.s64 	%rd63, %rd61, %rd62;
	st.global.u16 	[%rd63], %rs105;
$L__BB10_49:
	ret;

}
	// .globl	_Z12cudaCoreGemmI13__nv_bfloat16S0_Li12ELi2ELi128EEvPKT_S3_fPT0_iii
.visible .entry _Z12cudaCoreGemmI13__nv_bfloat16S0_Li12ELi2ELi128EEvPKT_S3_fPT0_iii(
	.param .u64 .ptr .align 1 _Z12cudaCoreGemmI13__nv_bfloat16S0_Li12ELi2ELi128EEvPKT_S3_fPT0_iii_param_0,
	.param .u64 .ptr .align 1 _Z12cudaCoreGemmI13__nv_bfloat16S0_Li12ELi2ELi128EEvPKT_S3_fPT0_iii_param_1,
	.param .f32 _Z12cudaCoreGemmI13__nv_bfloat16S0_Li12ELi2ELi128EEvPKT_S3_fPT0_iii_param_2,
	.param .u64 .ptr .align 1 _Z12cudaCoreGemmI13__nv_bfloat16S0_Li12ELi2ELi128EEvPKT_S3_fPT0_iii_param_3,
	.param .u32 _Z12cudaCoreGemmI13__nv_bfloat16S0_Li12ELi2ELi128EEvPKT_S3_fPT0_iii_param_4,
	.param .u32 _Z12cudaCoreGemmI13__nv_bfloat16S0_Li12ELi2ELi128EEvPKT_S3_fPT0_iii_param_5,
	.param .u32 _Z12cudaCoreGemmI13__nv_bfloat16S0_Li12ELi2ELi128EEvPKT_S3_fPT0_iii_param_6
)
{
	.reg .pred 	%p<28>;
	.reg .b16 	%rs<114>;
	.reg .b32 	%r<458>;
	.reg .b32 	%f<798>;
	.reg .b64 	%rd<74>;
	// demoted variable
	.shared .align 4 .b8 _ZZ12cudaCoreGemmI13__nv_bfloat16S0_Li12ELi2ELi128EEvPKT_S3_fPT0_iiiE5shmem[384];
	ld.param.u64 	%rd18, [_Z12cudaCoreGemmI13__nv_bfloat16S0_Li12ELi2ELi128EEvPKT_S3_fPT0_iii_param_1];
	ld.param.u32 	%r10, [_Z12cudaCoreGemmI13__nv_bfloat16S0_Li12ELi2ELi128EEvPKT_S3_fPT0_iii_param_6];
	mov.u32 	%r1, %tid.x;
	mov.u32 	%r11, %ctaid.y;
	shl.b32 	%r2, %r11, 1;
	mov.u32 	%r12, %ctaid.x;
	mul.lo.s32 	%r3, %r12, 12;
	shl.b32 	%r457, %r1, 3;
	setp.ge.s32 	%p1, %r457, %r10;
	mov.f32 	%f774, 0f00000000;
	mov.f32 	%f775, %f774;
	mov.f32 	%f776, %f774;
	mov.f32 	%f777, %f774;
	mov.f32 	%f778, %f774;
	mov.f32 	%f779, %f774;
	mov.f32 	%f780, %f774;
	mov.f32 	%f781, %f774;
	mov.f32 	%f782, %f774;
	mov.f32 	%f783, %f774;
	mov.f32 	%f784, %f774;
	mov.f32 	%f785, %f774;
	mov.f32 	%f786, %f774;
	mov.f32 	%f787, %f774;
	mov.f32 	%f788, %f774;
	mov.f32 	%f789, %f774;
	mov.f32 	%f790, %f774;
	mov.f32 	%f791, %f774;
	mov.f32 	%f792, %f774;
	mov.f32 	%f793, %f774;
	mov.f32 	%f794, %f774;
	mov.f32 	%f795, %f774;
	mov.f32 	%f796, %f774;
	mov.f32 	%f797, %f774;
	@%p1 bra 	$L__BB11_3;
	ld.param.u64 	%rd70, [_Z12cudaCoreGemmI13__nv_bfloat16S0_Li12ELi2ELi128EEvPKT_S3_fPT0_iii_param_0];
	cvta.to.global.u64 	%rd20, %rd18;
	cvta.to.global.u64 	%rd21, %rd70;
	mul.lo.s32 	%r13, %r10, %r2;
	mul.lo.s32 	%r14, %r10, %r3;
	shl.b32 	%r15, %r10, 2;
	mul.lo.s32 	%r16, %r10, 3;
	cvt.u64.u32 	%rd22, %r15;
	mul.lo.s32 	%r17, %r10, 5;
	mul.lo.s32 	%r18, %r10, 6;
	mul.lo.s32 	%r19, %r10, 7;
	shl.b32 	%r20, %r10, 3;
	mul.lo.s32 	%r21, %r10, 9;
	mul.lo.s32 	%r22, %r10, 10;
	mul.lo.s32 	%r23, %r10, 11;
	mul.wide.s32 	%rd23, %r14, 2;
	mul.wide.u32 	%rd24, %r10, 2;
	add.s64 	%rd25, %rd23, %rd24;
	add.s64 	%rd1, %rd21, %rd25;
	mul.wide.u32 	%rd73, %r1, 16;
	add.s64 	%rd26, %rd23, %rd22;
	add.s64 	%rd3, %rd21, %rd26;
	mul.wide.u32 	%rd27, %r16, 2;
	add.s64 	%rd28, %rd23, %rd27;
	add.s64 	%rd4, %rd21, %rd28;
	mul.wide.u32 	%rd29, %r15, 2;
	add.s64 	%rd30, %rd23, %rd29;
	add.s64 	%rd5, %rd21, %rd30;
	mul.wide.u32 	%rd31, %r17, 2;
	add.s64 	%rd32, %rd23, %rd31;
	add.s64 	%rd6, %rd21, %rd32;
	mul.wide.u32 	%rd33, %r18, 2;
	add.s64 	%rd34, %rd23, %rd33;
	add.s64 	%rd7, %rd21, %rd34;
	mul.wide.u32 	%rd35, %r19, 2;
	add.s64 	%rd36, %rd23, %rd35;
	add.s64 	%rd8, %rd21, %rd36;
	mul.wide.u32 	%rd37, %r20, 2;
	add.s64 	%rd38, %rd23, %rd37;
	add.s64 	%rd9, %rd21, %rd38;
	mul.wide.u32 	%rd39, %r21, 2;
	add.s64 	%rd40, %rd23, %rd39;
	add.s64 	%rd10, %rd21, %rd40;
	mul.wide.u32 	%rd41, %r22, 2;
	add.s64 	%rd42, %rd23, %rd41;
	add.s64 	%rd11, %rd21, %rd42;
	mul.wide.u32 	%rd43, %r23, 2;
	add.s64 	%rd44, %rd23, %rd43;
	add.s64 	%rd12, %rd21, %rd44;
	mul.wide.s32 	%rd45, %r13, 2;
	add.s64 	%rd46, %rd45, %rd24;
	add.s64 	%rd13, %rd20, %rd46;
	add.s64 	%rd14, %rd20, %rd45;
	mov.f32 	%f774, 0f00000000;
	mul.lo.s32 	%r33, %r12, %r10;
	mul.lo.s32 	%r34, %r33, 12;
$L__BB11_2:
	ld.param.u64 	%rd71, [_Z12cudaCoreGemmI13__nv_bfloat16S0_Li12ELi2ELi128EEvPKT_S3_fPT0_iii_param_0];
	add.s64 	%rd47, %rd14, %rd73;
	ld.global.nc.v4.u32 	{%r24, %r25, %r26, %r27}, [%rd47];
	mov.b32 	{%rs1, %rs2}, %r24;
	// begin inline asm
	{ cvt.f32.bf16 %f100, %rs1;}

	// end inline asm
	// begin inline asm
	{ cvt.f32.bf16 %f101, %rs2;}

	// end inline asm
	mov.b32 	{%rs3, %rs4}, %r25;
	// begin inline asm
	{ cvt.f32.bf16 %f102, %rs3;}

	// end inline asm
	// begin inline asm
	{ cvt.f32.bf16 %f103, %rs4;}

	// end inline asm
	mov.b32 	{%rs5, %rs6}, %r26;
	// begin inline asm
	{ cvt.f32.bf16 %f104, %rs5;}

	// end inline asm
	// begin inline asm
	{ cvt.f32.bf16 %f105, %rs6;}

	// end inline asm
	mov.b32 	{%rs7, %rs8}, %r27;
	// begin inline asm
	{ cvt.f32.bf16 %f106, %rs7;}

	// end inline asm
	// begin inline asm
	{ cvt.f32.bf16 %f107, %rs8;}

	// end inline asm
	add.s64 	%rd48, %rd13, %rd73;
	ld.global.nc.v4.u32 	{%r28, %r29, %r30, %r31}, [%rd48];
	mov.b32 	{%rs9, %rs10}, %r28;
	// begin inline asm
	{ cvt.f32.bf16 %f108, %rs9;}

	// end inline asm
	// begin inline asm
	{ cvt.f32.bf16 %f109, %rs10;}

	// end inline asm
	mov.b32 	{%rs11, %rs12}, %r29;
	// begin inline asm
	{ cvt.f32.bf16 %f110, %rs11;}

	// end inline asm
	// begin inline asm
	{ cvt.f32.bf16 %f111, %rs12;}

	// end inline asm
	mov.b32 	{%rs13, %rs14}, %r30;
	// begin inline asm
	{ cvt.f32.bf16 %f112, %rs13;}

	// end inline asm
	// begin inline asm
	{ cvt.f32.bf16 %f113, %rs14;}

	// end inline asm
	mov.b32 	{%rs15, %rs16}, %r31;
	// begin inline asm
	{ cvt.f32.bf16 %f114, %rs15;}

	// end inline asm
	// begin inline asm
	{ cvt.f32.bf16 %f115, %rs16;}

	// end inline asm
	cvta.to.global.u64 	%rd49, %rd71;
	mul.wide.s32 	%rd50, %r34, 2;
	add.s64 	%rd51, %rd49, %rd50;
	add.s64 	%rd52, %rd51, %rd73;
	ld.global.nc.v4.u32 	{%r35, %r36, %r37, %r38}, [%rd52];
	mov.b32 	{%rs17, %rs18}, %r35;
	// begin inline asm
	{ cvt.f32.bf16 %f116, %rs17;}

	// end inline asm
	// begin inline asm
	{ cvt.f32.bf16 %f117, %rs18;}

	// end inline asm
	mov.b32 	{%rs19, %rs20}, %r36;
	// begin inline asm
	{ cvt.f32.bf16 %f118, %rs19;}

	// end inline asm
	// begin inline asm
	{ cvt.f32.bf16 %f119, %rs20;}

	// end inline asm
	mov.b32 	{%rs21, %rs22}, %r37;
	// begin inline asm
	{ cvt.f32.bf16 %f120, %rs21;}

	// end inline asm
	// begin inline asm
	{ cvt.f32.bf16 %f121, %rs22;}

	// end inline asm
	mov.b32 	{%rs23, %rs24}, %r38;
	// begin inline asm
	{ cvt.f32.bf16 %f122, %rs23;}

	// end inline asm
	// begin inline asm
	{ cvt.f32.bf16 %f123, %rs24;}

	// end inline asm
	fma.rn.f32 	%f212, %f116, %f100, %f789;
	fma.rn.f32 	%f213, %f117, %f101, %f212;
	fma.rn.f32 	%f214, %f118, %f102, %f213;
	fma.rn.f32 	%f215, %f119, %f103, %f214;
	fma.rn.f32 	%f216, %f120, %f104, %f215;
	fma.rn.f32 	%f217, %f121, %f105, %f216;
	fma.rn.f32 	%f218, %f122, %f106, %f217;
	fma.rn.f32 	%f789, %f123, %f107, %f218;
	fma.rn.f32 	%f219, %f116, %f108, %f788;
	fma.rn.f32 	%f220, %f117, %f109, %f219;
	fma.rn.f32 	%f221, %f118, %f110, %f220;
	fma.rn.f32 	%f222, %f119, %f111, %f221;
	fma.rn.f32 	%f223, %f120, %f112, %f222;
	fma.rn.f32 	%f224, %f121, %f113, %f223;
	fma.rn.f32 	%f225, %f122, %f114, %f224;
	fma.rn.f32 	%f788, %f123, %f115, %f225;
	add.s64 	%rd53, %rd1, %rd73;
	ld.global.nc.v4.u32 	{%r39, %r40, %r41, %r42}, [%rd53];
	mov.b32 	{%rs25, %rs26}, %r39;
	// begin inline asm
	{ cvt.f32.bf16 %f124, %rs25;}

	// end inline asm
	// begin inline asm
	{ cvt.f32.bf16 %f125, %rs26;}

	// end inline asm
	mov.b32 	{%rs27, %rs28}, %r40;
	// begin inline asm
	{ cvt.f32.bf16 %f126, %rs27;}

	// end inline asm
	// begin inline asm
	{ cvt.f32.bf16 %f127, %rs28;}

	// end inline asm
	mov.b32 	{%rs29, %rs30}, %r41;
	// begin inline asm
	{ cvt.f32.bf16 %f128, %rs29;}

	// end inline asm
	// begin inline asm
	{ cvt.f32.bf16 %f129, %rs30;}

	// end inline asm
	mov.b32 	{%rs31, %rs32}, %r42;
	// begin inline asm
	{ cvt.f32.bf16 %f130, %rs31;}

	// end inline asm
	// begin inline asm
	{ cvt.f32.bf16 %f131, %rs32;}

	// end inline asm
	fma.rn.f32 	%f226, %f124, %f100, %f787;
	fma.rn.f32 	%f227, %f125, %f101, %f226;
	fma.rn.f32 	%f228, %f126, %f102, %f227;
	fma.rn.f32 	%f229, %f127, %f103, %f228;
	fma.rn.f32 	%f230, %f128, %f104, %f229;
	fma.rn.f32 	%f231, %f129, %f105, %f230;
	fma.rn.f32 	%f232, %f130, %f106, %f231;
	fma.rn.f32 	%f787, %f131, %f107, %f232;
	fma.rn.f32 	%f233, %f124, %f108, %f786;
	fma.rn.f32 	%f234, %f125, %f109, %f233;
	fma.rn.f32 	%f235, %f126, %f110, %f234;
	fma.rn.f32 	%f236, %f127, %f111, %f235;
	fma.rn.f32 	%f237, %f128, %f112, %f236;
	fma.rn.f32 	%f238, %f129, %f113, %f237;
	fma.rn.f32 	%f239, %f130, %f114, %f238;
	fma.rn.f32 	%f786, %f131, %f115, %f239;
	add.s64 	%rd54, %rd3, %rd73;
	ld.global.nc.v4.u32 	{%r43, %r44, %r45, %r46}, [%rd54];
	mov.b32 	{%rs33, %rs34}, %r43;
	// begin inline asm
	{ cvt.f32.bf16 %f132, %rs33;}

	// end inline asm
	// begin inline asm
	{ cvt.f32.bf16 %f133, %rs34;}

	// end inline asm
	mov.b32 	{%rs35, %rs36}, %r44;
	// begin inline asm
	{ cvt.f32.bf16 %f134, %rs35;}

	// end inline asm
	// begin inline asm
	{ cvt.f32.bf16 %f135, %rs36;}

	// end inline asm
	mov.b32 	{%rs37, %rs38}, %r45;
	// begin inline asm
	{ cvt.f32.bf16 %f136, %rs37;}

	// end inline asm
	// begin inline asm
	{ cvt.f32.bf16 %f137, %rs38;}

	// end inline asm
	mov.b32 	{%rs39, %rs40}, %r46;
	// begin inline asm
	{ cvt.f32.bf16 %f138, %rs39;}

	// end inline asm
	// begin inline asm
	{ cvt.f32.bf16 %f139, %rs40;}

	// end inline asm
	fma.rn.f32 	%f240, %f132, %f100, %f785;
	fma.rn.f32 	%f241, %f133, %f101, %f240;
	fma.rn.f32 	%f242, %f134, %f102, %f241;
	fma.rn.f32 	%f243, %f135, %f103, %f242;
	fma.rn.f32 	%f244, %f136, %f104, %f243;
	fma.rn.f32 	%f245, %f137, %f105, %f244;
	fma.rn.f32 	%f246, %f138, %f106, %f245;
	fma.rn.f32 	%f785, %f139, %f107, %f246;
	fma.rn.f32 	%f247, %f132, %f108, %f784;
	fma.rn.f32 	%f248, %f133, %f109, %f247;
	fma.rn.f32 	%f249, %f134, %f110, %f248;
	fma.rn.f32 	%f250, %f135, %f111, %f249;
	fma.rn.f32 	%f251, %f136, %f112, %f250;
	fma.rn.f32 	%f252, %f137, %f113, %f251;
	fma.rn.f32 	%f253, %f138, %f114, %f252;
	fma.rn.f32 	%f784, %f139, %f115, %f253;
	add.s64 	%rd55, %rd4, %rd73;
	ld.global.nc.v4.u32 	{%r47, %r48, %r49, %r50}, [%rd55];
	mov.b32 	{%rs41, %rs42}, %r47;
	// begin inline asm
	{ cvt.f32.bf16 %f140, %rs41;}

	// end inline asm
	// begin inline asm
	{ cvt.f32.bf16 %f141, %rs42;}

	// end inline asm
	mov.b32 	{%rs43, %rs44}, %r48;
	// begin inline asm
	{ cvt.f32.bf16 %f142, %rs43;}

	// end inline asm
	// begin inline asm
	{ cvt.f32.bf16 %f143, %rs44;}

	// end inline asm
	mov.b32 	{%rs45, %rs46}, %r49;
	// begin inline asm
	{ cvt.f32.bf16 %f144, %rs45;}

	// end inline asm
	// begin inline asm
	{ cvt.f32.bf16 %f145, %rs46;}

	// end inline asm
	mov.b32 	{%rs47, %rs48}, %r50;
	// begin inline asm
	{ cvt.f32.bf16 %f146, %rs47;}

	// end inline asm
	// begin inline asm
	{ cvt.f32.bf16 %f147, %rs48;}

	// end inline asm
	fma.rn.f32 	%f254, %f140, %f100, %f783;
	fma.rn.f32 	%f255, %f141, %f101, %f254;
	fma.rn.f32 	%f256, %f142, %f102, %f255;
	fma.rn.f32 	%f257, %f143, %f103, %f256;
	fma.rn.f32 	%f258, %f144, %f104, %f257;
	fma.rn.f32 	%f259, %f145, %f105, %f258;
	fma.rn.f32 	%f260, %f146, %f106, %f259;
	fma.rn.f32 	%f783, %f147, %f107, %f260;
	fma.rn.f32 	%f261, %f140, %f108, %f782;
	fma.rn.f32 	%f262, %f141, %f109, %f261;
	fma.rn.f32 	%f263, %f142, %f110, %f262;
	fma.rn.f32 	%f264, %f143, %f111, %f263;
	fma.rn.f32 	%f265, %f144, %f112, %f264;
	fma.rn.f32 	%f266, %f145, %f113, %f265;
	fma.rn.f32 	%f267, %f146, %f114, %f266;
	fma.rn.f32 	%f782, %f147, %f115, %f267;
	add.s64 	%rd56, %rd5, %rd73;
	ld.global.nc.v4.u32 	{%r51, %r52, %r53, %r54}, [%rd56];
	mov.b32 	{%rs49, %rs50}, %r51;
	// begin inline asm
	{ cvt.f32.bf16 %f148, %rs49;}

	// end inline asm
	// begin inline asm
	{ cvt.f32.bf16 %f149, %rs50;}

	// end inline asm
	mov.b32 	{%rs51, %rs52}, %r52;
	// begin inline asm
	{ cvt.f32.bf16 %f150, %rs51;}

	// end inline asm
	// begin inline asm
	{ cvt.f32.bf16 %f151, %rs52;}

	// end inline asm
	mov.b32 	{%rs53, %rs54}, %r53;
	// begin inline asm
	{ cvt.f32.bf16 %f152, %rs53;}

	// end inline asm
	// begin inline asm
	{ cvt.f32.bf16 %f153, %rs54;}

	// end inline asm
	mov.b32 	{%rs55, %rs56}, %r54;
	// begin inline asm
	{ cvt.f32.bf16 %f154, %rs55;}

	// end inline asm
	// begin inline asm
	{ cvt.f32.bf16 %f155, %rs56;}

	// end inline asm
	fma.rn.f32 	%f268, %f148, %f100, %f781;
	fma.rn.f32 	%f269, %f149, %f101, %f268;
	fma.rn.f32 	%f270, %f150, %f102, %f269;
	fma.rn.f32 	%f271, %f151, %f103, %f270;
	fma.rn.f32 	%f272, %f152, %f104, %f271;
	fma.rn.f32 	%f273, %f153, %f105, %f272;
	fma.rn.f32 	%f274, %f154, %f106, %f273;
	fma.rn.f32 	%f781, %f155, %f107, %f274;
	fma.rn.f32 	%f275, %f148, %f108, %f780;
	fma.rn.f32 	%f276, %f149, %f109, %f275;
	fma.rn.f32 	%f277, %f150, %f110, %f276;
	fma.rn.f32 	%f278, %f151, %f111, %f277;
	fma.rn.f32 	%f279, %f152, %f112, %f278;
	fma.rn.f32 	%f280, %f153, %f113, %f279;
	fma.rn.f32 	%f281, %f154, %f114, %f280;
	fma.rn.f32 	%f780, %f155, %f115, %f281;
	add.s64 	%rd57, %rd6, %rd73;
	ld.global.nc.v4.u32 	{%r55, %r56, %r57, %r58}, [%rd57];
	mov.b32 	{%rs57, %rs58}, %r55;
	// begin inline asm
	{ cvt.f32.bf16 %f156, %rs57;}

	// end inline asm
	// begin inline asm
	{ cvt.f32.bf16 %f157, %rs58;}

	// end inline asm
	mov.b32 	{%rs59, %rs60}, %r56;
	// begin inline asm
	{ cvt.f32.bf16 %f158, %rs59;}

	// end inline asm
	// begin inline asm
	{ cvt.f32.bf16 %f159, %rs60;}

	// end inline asm
	mov.b32 	{%rs61, %rs62}, %r57;
	// begin inline asm
	{ cvt.f32.bf16 %f160, %rs61;}

	// end inline asm
	// begin inline asm
	{ cvt.f32.bf16 %f161, %rs62;}

	// end inline asm
	mov.b32 	{%rs63, %rs64}, %r58;
	// begin inline asm
	{ cvt.f32.bf16 %f162, %rs63;}

	// end inline asm
	// begin inline asm
	{ cvt.f32.bf16 %f163, %rs64;}

	// end inline asm
	fma.rn.f32 	%f282, %f156, %f100, %f779;
	fma.rn.f32 	%f283, %f157, %f101, %f282;
	fma.rn.f32 	%f284, %f158, %f102, %f283;
	fma.rn.f32 	%f285, %f159, %f103, %f284;
	fma.rn.f32 	%f286, %f160, %f104, %f285;
	fma.rn.f32 	%f287, %f161, %f105, %f286;
	fma.rn.f32 	%f288, %f162, %f106, %f287;
	fma.rn.f32 	%f779, %f163, %f107, %f288;
	fma.rn.f32 	%f289, %f156, %f108, %f778;
	fma.rn.f32 	%f290, %f157, %f109, %f289;
	fma.rn.f32 	%f291, %f158, %f110, %f290;
	fma.rn.f32 	%f292, %f159, %f111, %f291;
	fma.rn.f32 	%f293, %f160, %f112, %f292;
	fma.rn.f32 	%f294, %f161, %f113, %f293;
	fma.rn.f32 	%f295, %f162, %f114, %f294;
	fma.rn.f32 	%f778, %f163, %f115, %f295;
	add.s64 	%rd58, %rd7, %rd73;
	ld.global.nc.v4.u32 	{%r59, %r60, %r61, %r62}, [%rd58];
	mov.b32 	{%rs65, %rs66}, %r59;
	// begin inline asm
	{ cvt.f32.bf16 %f164, %rs65;}

	// end inline asm
	// begin inline asm
	{ cvt.f32.bf16 %f165, %rs66;}

	// end inline asm
	mov.b32 	{%rs67, %rs68}, %r60;
	// begin inline asm
	{ cvt.f32.bf16 %f166, %rs67;}

	// end inline asm
	// begin inline asm
	{ cvt.f32.bf16 %f167, %rs68;}

	// end inline asm
	mov.b32 	{%rs69, %rs70}, %r61;
	// begin inline asm
	{ cvt.f32.bf16 %f168, %rs69;}

	// end inline asm
	// begin inline asm
	{ cvt.f32.bf16 %f169, %rs70;}

	// end inline asm
	mov.b32 	{%rs71, %rs72}, %r62;
	// begin inline asm
	{ cvt.f32.bf16 %f170, %rs71;}

	// end inline asm
	// begin inline asm
	{ cvt.f32.bf16 %f171, %rs72;}

	// end inline asm
	fma.rn.f32 	%f296, %f164, %f100, %f777;
	fma.rn.f32 	%f297, %f165, %f101, %f296;
	fma.rn.f32 	%f298, %f166, %f102, %f297;
	fma.rn.f32 	%f299, %f167, %f103, %f298;
	fma.rn.f32 	%f300, %f168, %f104, %f299;
	fma.rn.f32 	%f301, %f169, %f105, %f300;
	fma.rn.f32 	%f302, %f170, %f106, %f301;
	fma.rn.f32 	%f777, %f171, %f107, %f302;
	fma.rn.f32 	%f303, %f164, %f108, %f776;
	fma.rn.f32 	%f304, %f165, %f109, %f303;
	fma.rn.f32 	%f305, %f166, %f110, %f304;
	fma.rn.f32 	%f306, %f167, %f111, %f305;
	fma.rn.f32 	%f307, %f168, %f112, %f306;
	fma.rn.f32 	%f308, %f169, %f113, %f307;
	fma.rn.f32 	%f309, %f170, %f114, %f308;
	fma.rn.f32 	%f776, %f171, %f115, %f309;
	add.s64 	%rd59, %rd8, %rd73;
	ld.global.nc.v4.u32 	{%r63, %r64, %r65, %r66}, [%rd59];
	mov.b32 	{%rs73, %rs74}, %r63;
	// begin inline asm
	{ cvt.f32.bf16 %f172, %rs73;}

	// end inline asm
	// begin inline asm
	{ cvt.f32.bf16 %f173, %rs74;}

	// end inline asm
	mov.b32 	{%rs75, %rs76}, %r64;
	// begin inline asm
	{ cvt.f32.bf16 %f174, %rs75;}

	// end inline asm
	// begin inline asm
	{ cvt.f32.bf16 %f175, %rs76;}

	// end inline asm
	mov.b32 	{%rs77, %rs78}, %r65;
	// begin inline asm
	{ cvt.f32.bf16 %f176, %rs77;}

	// end inline asm
	// begin inline asm
	{ cvt.f32.bf16 %f177, %rs78;}

	// end inline asm
	mov.b32 	{%rs79, %rs80}, %r66;
	// begin inline asm
	{ cvt.f32.bf16 %f178, %rs79;}

	// end inline asm
	// begin inline asm
	{ cvt.f32.bf16 %f179, %rs80;}

	// end inline asm
	fma.rn.f32 	%f310, %f172, %f100, %f775;
	fma.rn.f32 	%f311, %f173, %f101, %f310;
	fma.rn.f32 	%f312, %f174, %f102, %f311;
	fma.rn.f32 	%f313, %f175, %f103, %f312;
	fma.rn.f32 	%f314, %f176, %f104, %f313;
	fma.rn.f32 	%f315, %f177, %f105, %f314;
	fma.rn.f32 	%f316, %f178, %f106, %f315;
	fma.rn.f32 	%f775, %f179, %f107, %f316;
	fma.rn.f32 	%f317, %f172, %f108, %f774;
	fma.rn.f32 	%f318, %f173, %f109, %f317;
	fma.rn.f32 	%f319, %f174, %f110, %f318;
	fma.rn.f32 	%f320, %f175, %f111, %f319;
	fma.rn.f32 	%f321, %f176, %f112, %f320;
	fma.rn.f32 	%f322, %f177, %f113, %f321;
	fma.rn.f32 	%f323, %f178, %f114, %f322;
	fma.rn.f32 	%f774, %f179, %f115, %f323;
	add.s64 	%rd60, %rd9, %rd73;
	ld.global.nc.v4.u32 	{%r67, %r68, %r69, %r70}, [%rd60];
	mov.b32 	{%rs81, %rs82}, %r67;
	// begin inline asm
	{ cvt.f32.bf16 %f180, %rs81;}

	// end inline asm
	// begin inline asm
	{ cvt.f32.bf16 %f181, %rs82;}

	// end inline asm
	mov.b32 	{%rs83, %rs84}, %r68;
	// begin inline asm
	{ cvt.f32.bf16 %f182, %rs83;}

	// end inline asm
	// begin inline asm
	{ cvt.f32.bf16 %f183, %rs84;}

	// end inline asm
	mov.b32 	{%rs85, %rs86}, %r69;
	// begin inline asm
	{ cvt.f32.bf16 %f184, %rs85;}

	// end inline asm
	// begin inline asm
	{ cvt.f32.bf16 %f185, %rs86;}

	// end inline asm
	mov.b32 	{%rs87, %rs88}, %r70;
	// begin inline asm
	{ cvt.f32.bf16 %f186, %rs87;}

	// end inline asm
	// begin inline asm
	{ cvt.f32.bf16 %f187, %rs88;}

	// end inline asm
	fma.rn.f32 	%f324, %f180, %f100, %f790;
	fma.rn.f32 	%f325, %f181, %f101, %f324;
	fma.rn.f32 	%f326, %f182, %f102, %f325;
	fma.rn.f32 	%f327, %f183, %f103, %f326;
	fma.rn.f32 	%f328, %f184, %f104, %f327;
	fma.rn.f32 	%f329, %f185, %f105, %f328;
	fma.rn.f32 	%f330, %f186, %f106, %f329;
	fma.rn.f32 	%f790, %f187, %f107, %f330;
	fma.rn.f32 	%f331, %f180, %f108, %f791;
	fma.rn.f32 	%f332, %f181, %f109, %f331;
	fma.rn.f32 	%f333, %f182, %f110, %f332;
	fma.rn.f32 	%f334, %f183, %f111, %f333;
	fma.rn.f32 	%f335, %f184, %f112, %f334;
	fma.rn.f32 	%f336, %f185, %f113, %f335;
	fma.rn.f32 	%f337, %f186, %f114, %f336;
	fma.rn.f32 	%f791, %f187, %f115, %f337;
	add.s64 	%rd61, %rd10, %rd73;
	ld.global.nc.v4.u32 	{%r71, %r72, %r73, %r74}, [%rd61];
	mov.b32 	{%rs89, %rs90}, %r71;
	// begin inline asm
	{ cvt.f32.bf16 %f188, %rs89;}

	// end inline asm
	// begin inline asm
	{ cvt.f32.bf16 %f189, %rs90;}

	// end inline asm
	mov.b32 	{%rs91, %rs92}, %r72;
	// begin inline asm
	{ cvt.f32.bf16 %f190, %rs91;}

	// end inline asm
	// begin inline asm
	{ cvt.f32.bf16 %f191, %rs92;}

	// end inline asm
	mov.b32 	{%rs93, %rs94}, %r73;
	// begin inline asm
	{ cvt.f32.bf16 %f192, %rs93;}

	// end inline asm
	// begin inline asm
	{ cvt.f32.bf16 %f193, %rs94;}

	// end inline asm
	mov.b32 	{%rs95, %rs96}, %r74;
	// begin inline asm
	{ cvt.f32.bf16 %f194, %rs95;}

	// end inline asm
	// begin inline asm
	{ cvt.f32.bf16 %f195, %rs96;}

	// end inline asm
	fma.rn.f32 	%f338, %f188, %f100, %f792;
	fma.rn.f32 	%f339, %f189, %f101, %f338;
	fma.rn.f32 	%f340, %f190, %f102, %f339;
	fma.rn.f32 	%f341, %f191, %f103, %f340;
	fma.rn.f32 	%f342, %f192, %f104, %f341;
	fma.rn.f32 	%f343, %f193, %f105, %f342;
	fma.rn.f32 	%f344, %f194, %f106, %f343;
	fma.rn.f32 	%f792, %f195, %f107, %f344;
	fma.rn.f32 	%f345, %f188, %f108, %f793;
	fma.rn.f32 	%f346, %f189, %f109, %f345;
	fma.rn.f32 	%f347, %f190, %f110, %f346;
	fma.rn.f32 	%f348, %f191, %f111, %f347;
	fma.rn.f32 	%f349, %f192, %f112, %f348;
	fma.rn.f32 	%f350, %f193, %f113, %f349;
	fma.rn.f32 	%f351, %f194, %f114, %f350;
	fma.rn.f32 	%f793, %f195, %f115, %f351;
	add.s64 	%rd62, %rd11, %rd73;
	ld.global.nc.v4.u32 	{%r75, %r76, %r77, %r78}, [%rd62];
	mov.b32 	{%rs97, %rs98}, %r75;
	// begin inline asm
	{ cvt.f32.bf16 %f196, %rs97;}

	// end inline asm
	// begin inline asm
	{ cvt.f32.bf16 %f197, %rs98;}

	// end inline asm
	mov.b32 	{%rs99, %rs100}, %r76;
	// begin inline asm
	{ cvt.f32.bf16 %f198, %rs99;}

	// end inline asm
	// begin inline asm
	{ cvt.f32.bf16 %f199, %rs100;}

	// end inline asm
	mov.b32 	{%rs101, %rs102}, %r77;
	// begin inline asm
	{ cvt.f32.bf16 %f200, %rs101;}

	// end inline asm
	// begin inline asm
	{ cvt.f32.bf16 %f201, %rs102;}

	// end inline asm
	mov.b32 	{%rs103, %rs104}, %r78;
	// begin inline asm
	{ cvt.f32.bf16 %f202, %rs103;}

	// end inline asm
	// begin inline asm
	{ cvt.f32.bf16 %f203, %rs104;}

	// end inline asm
	fma.rn.f32 	%f352, %f196, %f100, %f794;
	fma.rn.f32 	%f353, %f197, %f101, %f352;
	fma.rn.f32 	%f354, %f198, %f102, %f353;
	fma.rn.f32 	%f355, %f199, %f103, %f354;
	fma.rn.f32 	%f356, %f200, %f104, %f355;
	fma.rn.f32 	%f357, %f201, %f105, %f356;
	fma.rn.f32 	%f358, %f202, %f106, %f357;
	fma.rn.f32 	%f794, %f203, %f107, %f358;
	fma.rn.f32 	%f359, %f196, %f108, %f795;
	fma.rn.f32 	%f360, %f197, %f109, %f359;
	fma.rn.f32 	%f361, %f198, %f110, %f360;
	fma.rn.f32 	%f362, %f199, %f111, %f361;
	fma.rn.f32 	%f363, %f200, %f112, %f362;
	fma.rn.f32 	%f364, %f201, %f113, %f363;
	fma.rn.f32 	%f365, %f202, %f114, %f364;
	fma.rn.f32 	%f795, %f203, %f115, %f365;
	add.s64 	%rd63, %rd12, %rd73;
	ld.global.nc.v4.u32 	{%r79, %r80, %r81, %r82}, [%rd63];
	mov.b32 	{%rs105, %rs106}, %r79;
	// begin inline asm
	{ cvt.f32.bf16 %f204, %rs105;}

	// end inline asm
	// begin inline asm
	{ cvt.f32.bf16 %f205, %rs106;}

	// end inline asm
	mov.b32 	{%rs107, %rs108}, %r80;
	// begin inline asm
	{ cvt.f32.bf16 %f206, %rs107;}

	// end inline asm
	// begin inline asm
	{ cvt.f32.bf16 %f207, %rs108;}

	// end inline asm
	mov.b32 	{%rs109, %rs110}, %r81;
	// begin inline asm
	{ cvt.f32.bf16 %f208, %rs109;}

	// end inline asm
	// begin inline asm
	{ cvt.f32.bf16 %f209, %rs110;}

	// end inline asm
	mov.b32 	{%rs111, %rs112}, %r82;
	// begin inline asm
	{ cvt.f32.bf16 %f210, %rs111;}

	// end inline asm
	// begin inline asm
	{ cvt.f32.bf16 %f211, %rs112;}

	// end inline asm
	fma.rn.f32 	%f366, %f204, %f100, %f796;
	fma.rn.f32 	%f367, %f205, %f101, %f366;
	fma.rn.f32 	%f368, %f206, %f102, %f367;
	fma.rn.f32 	%f369, %f207, %f103, %f368;
	fma.rn.f32 	%f370, %f208, %f104, %f369;
	fma.rn.f32 	%f371, %f209, %f105, %f370;
	fma.rn.f32 	%f372, %f210, %f106, %f371;
	fma.rn.f32 	%f796, %f211, %f107, %f372;
	fma.rn.f32 	%f373, %f204, %f108, %f797;
	fma.rn.f32 	%f374, %f205, %f109, %f373;
	fma.rn.f32 	%f375, %f206, %f110, %f374;
	fma.rn.f32 	%f376, %f207, %f111, %f375;
	fma.rn.f32 	%f377, %f208, %f112, %f376;
	fma.rn.f32 	%f378, %f209, %f113, %f377;
	fma.rn.f32 	%f379, %f210, %f114, %f378;
	fma.rn.f32 	%f797, %f211, %f115, %f379;
	add.s32 	%r457, %r457, 1024;
	add.s64 	%rd73, %rd73, 2048;
	setp.lt.s32 	%p2, %r457, %r10;
	@%p2 bra 	$L__BB11_2;
$L__BB11_3:
	shr.u32 	%r98, %r1, 5;
	and.b32  	%r7, %r1, 31;
	setp.ne.s32 	%p3, %r7, 0;
	mov.b32 	%r83, 1;
	mov.b32 	%r96, 31;
	mov.b32 	%r97, -1;
	// begin inline asm
	{  .reg .f32 r0;  .reg .pred p;  shfl.sync.down.b32 r0|p, %f789, %r83, %r96, %r97;  @p add.f32 r0, r0, %f789;  mov.f32 %f380, r0;}
	// end inline asm
	mov.b32 	%r86, 2;
	// begin inline asm
	{  .reg .f32 r0;  .reg .pred p;  shfl.sync.down.b32 r0|p, %f380, %r86, %r96, %r97;  @p add.f32 r0, r0, %f380;  mov.f32 %f383, r0;}
	// end inline asm
	mov.b32 	%r89, 4;
	// begin inline asm
	{  .reg .f32 r0;  .reg .pred p;  shfl.sync.down.b32 r0|p, %f383, %r89, %r96, %r97;  @p add.f32 r0, r0, %f383;  mov.f32 %f386, r0;}
	// end inline asm
	mov.b32 	%r92, 8;
	// begin inline asm
	{  .reg .f32 r0;  .reg .pred p;  shfl.sync.down.b32 r0|p, %f386, %r92, %r96, %r97;  @p add.f32 r0, r0, %f386;  mov.f32 %f389, r0;}
	// end inline asm
	mov.b32 	%r95, 16;
	// begin inline asm
	{  .reg .f32 r0;  .reg .pred p;  shfl.sync.down.b32 r0|p, %f389, %r95, %r96, %r97;  @p add.f32 r0, r0, %f389;  mov.f32 %f392, r0;}
	// end inline asm
	mov.u32 	%r99, _ZZ12cudaCoreGemmI13__nv_bfloat16S0_Li12ELi2ELi128EEvPKT_S3_fPT0_iiiE5shmem;
	mad.lo.s32 	%r8, %r98, 96, %r99;
	@%p3 bra 	$L__BB11_5;
	st.shared.f32 	[%r8], %f392;
$L__BB11_5:
	setp.ne.s32 	%p4, %r7, 0;
	mov.b32 	%r100, 1;
	mov.b32 	%r113, 31;
	mov.b32 	%r114, -1;
	// begin inline asm
	{  .reg .f32 r0;  .reg .pred p;  shfl.sync.down.b32 r0|p, %f788, %r100, %r113, %r114;  @p add.f32 r0, r0, %f788;  mov.f32 %f395, r0;}
	// end inline asm
	mov.b32 	%r103, 2;
	// begin inline asm
	{  .reg .f32 r0;  .reg .pred p;  shfl.sync.down.b32 r0|p, %f395, %r103, %r113, %r114;  @p add.f32 r0, r0, %f395;  mov.f32 %f398, r0;}
	// end inline asm
	mov.b32 	%r106, 4;
	// begin inline asm
	{  .reg .f32 r0;  .reg .pred p;  shfl.sync.down.b32 r0|p, %f398, %r106, %r113, %r114;  @p add.f32 r0, r0, %f398;  mov.f32 %f401, r0;}
	// end inline asm
	mov.b32 	%r109, 8;
	// begin inline asm
	{  .reg .f32 r0;  .reg .pred p;  shfl.sync.down.b32 r0|p, %f401, %r109, %r113, %r114;  @p add.f32 r0, r0, %f401;  mov.f32 %f404, r0;}
	// end inline asm
	mov.b32 	%r112, 16;
	// begin inline asm
	{  .reg .f32 r0;  .reg .pred p;  shfl.sync.down.b32 r0|p, %f404, %r112, %r113, %r114;  @p add.f32 r0, r0, %f404;  mov.f32 %f407, r0;}
	// end inline asm
	@%p4 bra 	$L__BB11_7;
	st.shared.f32 	[%r8+4], %f407;
$L__BB11_7:
	setp.ne.s32 	%p5, %r7, 0;
	mov.b32 	%r115, 1;
	mov.b32 	%r128, 31;
	mov.b32 	%r129, -1;
	// begin inline asm
	{  .reg .f32 r0;  .reg .pred p;  shfl.sync.down.b32 r0|p, %f787, %r115, %r128, %r129;  @p add.f32 r0, r0, %f787;  mov.f32 %f410, r0;}
	// end inline asm
	mov.b32 	%r118, 2;
	// begin inline asm
	{  .reg .f32 r0;  .reg .pred p;  shfl.sync.down.b32 r0|p, %f410, %r118, %r128, %r129;  @p add.f32 r0, r0, %f410;  mov.f32 %f413, r0;}
	// end inline asm
	mov.b32 	%r121, 4;
	// begin inline asm
	{  .reg .f32 r0;  .reg .pred p;  shfl.sync.down.b32 r0|p, %f413, %r121, %r128, %r129;  @p add.f32 r0, r0, %f413;  mov.f32 %f416, r0;}
	// end inline asm
	mov.b32 	%r124, 8;
	// begin inline asm
	{  .reg .f32 r0;  .reg .pred p;  shfl.sync.down.b32 r0|p, %f416, %r124, %r128, %r129;  @p add.f32 r0, r0, %f416;  mov.f32 %f419, r0;}
	// end inline asm
	mov.b32 	%r127, 16;
	// begin inline asm
	{  .reg .f32 r0;  .reg .pred p;  shfl.sync.down.b32 r0|p, %f419, %r127, %r128, %r129;  @p add.f32 r0, r0, %f419;  mov.f32 %f422, r0;}
	// end inline asm
	@%p5 bra 	$L__BB11_9;
	st.shared.f32 	[%r8+8], %f422;
$L__BB11_9:
	setp.ne.s32 	%p6, %r7, 0;
	mov.b32 	%r130, 1;
	mov.b32 	%r143, 31;
	mov.b32 	%r144, -1;
	// begin inline asm
	{  .reg .f32 r0;  .reg .pred p;  shfl.sync.down.b32 r0|p, %f786, %r130, %r143, %r144;  @p add.f32 r0, r0, %f786;  mov.f32 %f425, r0;}
	// end inline asm
	mov.b32 	%r133, 2;
	// begin inline asm
	{  .reg .f32 r0;  .reg .pred p;  shfl.sync.down.b32 r0|p, %f425, %r133, %r143, %r144;  @p add.f32 r0, r0, %f425;  mov.f32 %f428, r0;}
	// end inline asm
	mov.b32 	%r136, 4;
	// begin inline asm
	{  .reg .f32 r0;  .reg .pred p;  shfl.sync.down.b32 r0|p, %f428, %r136, %r143, %r144;  @p add.f32 r0, r0, %f428;  mov.f32 %f431, r0;}
	// end inline asm
	mov.b32 	%r139, 8;
	// begin inline asm
	{  .reg .f32 r0;  .reg .pred p;  shfl.sync.down.b32 r0|p, %f431, %r139, %r143, %r144;  @p add.f32 r0, r0, %f431;  mov.f32 %f434, r0;}
	// end inline asm
	mov.b32 	%r142, 16;
	// begin inline asm
	{  .reg .f32 r0;  .reg .pred p;  shfl.sync.down.b32 r0|p, %f434, %r142, %r143, %r144;  @p add.f32 r0, r0, %f434;  mov.f32 %f437, r0;}
	// end inline asm
	@%p6 bra 	$L__BB11_11;
	st.shared.f32 	[%r8+12], %f437;
$L__BB11_11:
	setp.ne.s32 	%p7, %r7, 0;
	mov.b32 	%r145, 1;
	mov.b32 	%r158, 31;
	mov.b32 	%r159, -1;
	// begin inline asm
	{  .reg .f32 r0;  .reg .pred p;  shfl.sync.down.b32 r0|p, %f785, %r145, %r158, %r159;  @p add.f32 r0, r0, %f785;  mov.f32 %f440, r0;}
	// end inline asm
	mov.b32 	%r148, 2;
	// begin inline asm
	{  .reg .f32 r0;  .reg .pred p;  shfl.sync.down.b32 r0|p, %f440, %r148, %r158, %r159;  @p add.f32 r0, r0, %f440;  mov.f32 %f443, r0;}
	// end inline asm
	mov.b32 	%r151, 4;
	// begin inline asm
	{  .reg .f32 r0;  .reg .pred p;  shfl.sync.down.b32 r0|p, %f443, %r151, %r158, %r159;  @p add.f32 r0, r0, %f443;  mov.f32 %f446, r0;}
	// end inline asm
	mov.b32 	%r154, 8;
	// begin inline asm
	{  .reg .f32 r0;  .reg .pred p;  shfl.sync.down.b32 r0|p, %f446, %r154, %r158, %r159;  @p add.f32 r0, r0, %f446;  mov.f32 %f449, r0;}
	// end inline asm
	mov.b32 	%r157, 16;
	// begin inline asm
	{  .reg .f32 r0;  .reg .pred p;  shfl.sync.down.b32 r0|p, %f449, %r157, %r158, %r159;  @p add.f32 r0, r0, %f449;  mov.f32 %f452, r0;}
	// end inline asm
	@%p7 bra 	$L__BB11_13;
	st.shared.f32 	[%r8+16], %f452;
$L__BB11_13:
	setp.ne.s32 	%p8, %r7, 0;
	mov.b32 	%r160, 1;
	mov.b32 	%r173, 31;
	mov.b32 	%r174, -1;
	// begin inline asm
	{  .reg .f32 r0;  .reg .pred p;  shfl.sync.down.b32 r0|p, %f784, %r160, %r173, %r174;  @p add.f32 r0, r0, %f784;  mov.f32 %f455, r0;}
	// end inline asm
	mov.b32 	%r163, 2;
	// begin inline asm
	{  .reg .f32 r0;  .reg .pred p;  shfl.sync.down.b32 r0|p, %f455, %r163, %r173, %r174;  @p add.f32 r0, r0, %f455;  mov.f32 %f458, r0;}
	// end inline asm
	mov.b32 	%r166, 4;
	// begin inline asm
	{  .reg .f32 r0;  .reg .pred p;  shfl.sync.down.b32 r0|p, %f458, %r166, %r173, %r174;  @p add.f32 r0, r0, %f458;  mov.f32 %f461, r0;}
	// end inline asm
	mov.b32 	%r169, 8;
	// begin inline asm
	{  .reg .f32 r0;  .reg .pred p;  shfl.sync.down.b32 r0|p, %f461, %r169, %r173, %r174;  @p add.f32 r0, r0, %f461;  mov.f32 %f464, r0;}
	// end inline asm
	mov.b32 	%r172, 16;
	// begin inline asm
	{  .reg .f32 r0;  .reg .pred p;  shfl.sync.down.b32 r0|p, %f464, %r172, %r173, %r174;  @p add.f32 r0, r0, %f464;  mov.f32 %f467, r0;}
	// end inline asm
	@%p8 bra 	$L__BB11_15;
	st.shared.f32 	[%r8+20], %f467;
$L__BB11_15:
	setp.ne.s32 	%p9, %r7, 0;
	mov.b32 	%r175, 1;
	mov.b32 	%r188, 31;
	mov.b32 	%r189, -1;
	// begin inline asm
	{  .reg .f32 r0;  .reg .pred p;  shfl.sync.down.b32 r0|p, %f783, %r175, %r188, %r189;  @p add.f32 r0, r0, %f783;  mov.f32 %f470, r0;}
	// end inline asm
	mov.b32 	%r178, 2;
	// begin inline asm
	{  .reg .f32 r0;  .reg .pred p;  shfl.sync.down.b32 r0|p, %f470, %r178, %r188, %r189;  @p add.f32 r0, r0, %f470;  mov.f32 %f473, r0;}
	// end inline asm
	mov.b32 	%r181, 4;
	// begin inline asm
	{  .reg .f32 r0;  .reg .pred p;  shfl.sync.down.b32 r0|p, %f473, %r181, %r188, %r189;  @p add.f32 r0, r0, %f473;  mov.f32 %f476, r0;}
	// end inline asm
	mov.b32 	%r184, 8;
	// begin inline asm
	{  .reg .f32 r0;  .reg .pred p;  shfl.sync.down.b32 r0|p, %f476, %r184, %r188, %r189;  @p add.f32 r0, r0, %f476;  mov.f32 %f479, r0;}
	// end inline asm
	mov.b32 	%r187, 16;
	// begin inline asm
	{  .reg .f32 r0;  .reg .pred p;  shfl.sync.down.b32 r0|p, %f479, %r187, %r188, %r189;  @p add.f32 r0, r0, %f479;  mov.f32 %f482, r0;}
	// end inline asm
	@%p9 bra 	$L__BB11_17;
	st.shared.f32 	[%r8+24], %f482;
$L__BB11_17:
	setp.ne.s32 	%p10, %r7, 0;
	mov.b32 	%r190, 1;
	mov.b32 	%r203, 31;
	mov.b32 	%r204, -1;
	// begin inline asm
	{  .reg .f32 r0;  .reg .pred p;  shfl.sync.down.b32 r0|p, %f782, %r190, %r203, %r204;  @p add.f32 r0, r0, %f782;  mov.f32 %f485, r0;}
	// end inline asm
	mov.b32 	%r193, 2;
	// begin inline asm
	{  .reg .f32 r0;  .reg .pred p;  shfl.sync.down.b32 r0|p, %f485, %r193, %r203, %r204;  @p add.f32 r0, r0, %f485;  mov.f32 %f488, r0;}
	// end inline asm
	mov.b32 	%r196, 4;
	// begin inline asm
	{  .reg .f32 r0;  .reg .pred p;  shfl.sync.down.b32 r0|p, %f488, %r196, %r203, %r204;  @p add.f32 r0, r0, %f488;  mov.f32 %f491, r0;}
	// end inline asm
	mov.b32 	%r199, 8;
	// begin inline asm
	{  .reg .f32 r0;  .reg .pred p;  shfl.sync.down.b32 r0|p, %f491, %r199, %r203, %r204;  @p add.f32 r0, r0, %f491;  mov.f32 %f494, r0;}
	// end inline asm
	mov.b32 	%r202, 16;
	// begin inline asm
	{  .reg .f32 r0;  .reg .pred p;  shfl.sync.down.b32 r0|p, %f494, %r202, %r203, %r204;  @p add.f32 r0, r0, %f494;  mov.f32 %f497, r0;}
	// end inline asm
	@%p10 bra 	$L__BB11_19;
	st.shared.f32 	[%r8+28], %f497;
$L__BB11_19:
	setp.ne.s32 	%p11, %r7, 0;
	mov.b32 	%r205, 1;
	mov.b32 	%r218, 31;
	mov.b32 	%r219, -1;
	// begin inline asm
	{  .reg .f32 r0;  .reg .pred p;  shfl.sync.down.b32 r0|p, %f781, %r205, %r218, %r219;  @p add.f32 r0, r0, %f781;  mov.f32 %f500, r0;}
	// end inline asm
	mov.b32 	%r208, 2;
	// begin inline asm
	{  .reg .f32 r0;  .reg .pred p;  shfl.sync.down.b32 r0|p, %f500, %r208, %r218, %r219;  @p add.f32 r0, r0, %f500;  mov.f32 %f503, r0;}
	// end inline asm
	mov.b32 	%r211, 4;
	// begin inline asm
	{  .reg .f32 r0;  .reg .pred p;  shfl.sync.down.b32 r0|p, %f503, %r211, %r218, %r219;  @p add.f32 r0, r0, %f503;  mov.f32 %f506, r0;}
	// end inline asm
	mov.b32 	%r214, 8;
	// begin inline asm
	{  .reg .f32 r0;  .reg .pred p;  shfl.sync.down.b32 r0|p, %f506, %r214, %r218, %r219;  @p add.f32 r0, r0, %f506;  mov.f32 %f509, r0;}
	// end inline asm
	mov.b32 	%r217, 16;
	// begin inline asm
	{  .reg .f32 r0;  .reg .pred p;  shfl.sync.down.b32 r0|p, %f509, %r217, %r218, %r219;  @p add.f32 r0, r0, %f509;  mov.f32 %f512, r0;}
	// end inline asm
	@%p11 bra 	$L__BB11_21;
	st.shared.f32 	[%r8+32], %f512;
$L__BB11_21:
	setp.ne.s32 	%p12, %r7, 0;
	mov.b32 	%r220, 1;
	mov.b32 	%r233, 31;
	mov.b32 	%r234, -1;
	// begin inline asm
	{  .reg .f32 r0;  .reg .pred p;  shfl.sync.down.b32 r0|p, %f780, %r220, %r233, %r234;  @p add.f32 r0, r0, %f780;  mov.f32 %f515, r0;}
	// end inline asm
	mov.b32 	%r223, 2;
	// begin inline asm
	{  .reg .f32 r0;  .reg .pred p;  shfl.sync.down.b32 r0|p, %f515, %r223, %r233, %r234;  @p add.f32 r0, r0, %f515;  mov.f32 %f518, r0;}
	// end inline asm
	mov.b32 	%r226, 4;
	// begin inline asm
	{  .reg .f32 r0;  .reg .pred p;  shfl.sync.down.b32 r0|p, %f518, %r226, %r233, %r234;  @p add.f32 r0, r0, %f518;  mov.f32 %f521, r0;}
	// end inline asm
	mov.b32 	%r229, 8;
	// begin inline asm
	{  .reg .f32 r0;  .reg .pred p;  shfl.sync.down.b32 r0|p, %f521, %r229, %r233, %r234;  @p add.f32 r0, r0, %f521;  mov.f32 %f524, r0;}
	// end inline asm
	mov.b32 	%r232, 16;
	// begin inline asm
	{  .reg .f32 r0;  .reg .pred p;  shfl.sync.down.b32 r0|p, %f524, %r232, %r233, %r234;  @p add.f32 r0, r0, %f524;  mov.f32 %f527, r0;}
	// end inline asm
	@%p12 bra 	$L__BB11_23;
	st.shared.f32 	[%r8+36], %f527;
$L__BB11_23:
	setp.ne.s32 	%p13, %r7, 0;
	mov.b32 	%r235, 1;
	mov.b32 	%r248, 31;
	mov.b32 	%r249, -1;
	// begin inline asm
	{  .reg .f32 r0;  .reg .pred p;  shfl.sync.down.b32 r0|p, %f779, %r235, %r248, %r249;  @p add.f32 r0, r0, %f779;  mov.f32 %f530, r0;}
	// end inline asm
	mov.b32 	%r238, 2;
	// begin inline asm
	{  .reg .f32 r0;  .reg .pred p;  shfl.sync.down.b32 r0|p, %f530, %r238, %r248, %r249;  @p add.f32 r0, r0, %f530;  mov.f32 %f533, r0;}
	// end inline asm
	mov.b32 	%r241, 4;
	// begin inline asm
	{  .reg .f32 r0;  .reg .pred p;  shfl.sync.down.b32 r0|p, %f533, %r241, %r248, %r249;  @p add.f32 r0, r0, %f533;  mov.f32 %f536, r0;}
	// end inline asm
	mov.b32 	%r244, 8;
	// begin inline asm
	{  .reg .f32 r0;  .reg .pred p;  shfl.sync.down.b32 r0|p, %f536, %r244, %r248, %r249;  @p add.f32 r0, r0, %f536;  mov.f32 %f539, r0;}
	// end inline asm
	mov.b32 	%r247, 16;
	// begin inline asm
	{  .reg .f32 r0;  .reg .pred p;  shfl.sync.down.b32 r0|p, %f539, %r247, %r248, %r249;  @p add.f32 r0, r0, %f539;  mov.f32 %f542, r0;}
	// end inline asm
	@%p13 bra 	$L__BB11_25;
	st.shared.f32 	[%r8+40], %f542;
$L__BB11_25:
	setp.ne.s32 	%p14, %r7, 0;
	mov.b32 	%r250, 1;
	mov.b32 	%r263, 31;
	mov.b32 	%r264, -1;
	// begin inline asm
	{  .reg .f32 r0;  .reg .pred p;  shfl.sync.down.b32 r0|p, %f778, %r250, %r263, %r264;  @p add.f32 r0, r0, %f778;  mov.f32 %f545, r0;}
	// end inline asm
	mov.b32 	%r253, 2;
	// begin inline asm
	{  .reg .f32 r0;  .reg .pred p;  shfl.sync.down.b32 r0|p, %f545, %r253, %r263, %r264;  @p add.f32 r0, r0, %f545;  mov.f32 %f548, r0;}
	// end inline asm
	mov.b32 	%r256, 4;
	// begin inline asm
	{  .reg .f32 r0;  .reg .pred p;  shfl.sync.down.b32 r0|p, %f548, %r256, %r263, %r264;  @p add.f32 r0, r0, %f548;  mov.f32 %f551, r0;}
	// end inline asm
	mov.b32 	%r259, 8;
	// begin inline asm
	{  .reg .f32 r0;  .reg .pred p;  shfl.sync.down.b32 r0|p, %f551, %r259, %r263, %r264;  @p add.f32 r0, r0, %f551;  mov.f32 %f554, r0;}
	// end inline asm
	mov.b32 	%r262, 16;
	// begin inline asm
	{  .reg .f32 r0;  .reg .pred p;  shfl.sync.down.b32 r0|p, %f554, %r262, %r263, %r264;  @p add.f32 r0, r0, %f554;  mov.f32 %f557, r0;}
	// end inline asm
	@%p14 bra 	$L__BB11_27;
	st.shared.f32 	[%r8+44], %f557;
$L__BB11_27:
	setp.ne.s32 	%p15, %r7, 0;
	mov.b32 	%r265, 1;
	mov.b32 	%r278, 31;
	mov.b32 	%r279, -1;
	// begin inline asm
	{  .reg .f32 r0;  .reg .pred p;  shfl.sync.down.b32 r0|p, %f777, %r265, %r278, %r279;  @p add.f32 r0, r0, %f777;  mov.f32 %f560, r0;}
	// end inline asm
	mov.b32 	%r268, 2;
	// begin inline asm
	{  .reg .f32 r0;  .reg .pred p;  shfl.sync.down.b32 r0|p, %f560, %r268, %r278, %r279;  @p add.f32 r0, r0, %f560;  mov.f32 %f563, r0;}
	// end inline asm
	mov.b32 	%r271, 4;
	// begin inline asm
	{  .reg .f32 r0;  .reg .pred p;  shfl.sync.down.b32 r0|p, %f563, %r271, %r278, %r279;  @p add.f32 r0, r0, %f563;  mov.f32 %f566, r0;}
	// end inline asm
	mov.b32 	%r274, 8;
	// begin inline asm
	{  .reg .f32 r0;  .reg .pred p;  shfl.sync.down.b32 r0|p, %f566, %r274, %r278, %r279;  @p add.f32 r0, r0, %f566;  mov.f32 %f569, r0;}
	// end inline asm
	mov.b32 	%r277, 16;
	// begin inline asm
	{  .reg .f32 r0;  .reg .pred p;  shfl.sync.down.b32 r0|p, %f569, %r277, %r278, %r279;  @p add.f32 r0, r0, %f569;  mov.f32 %f572, r0;}
	// end inline asm
	@%p15 bra 	$L__BB11_29;
	st.shared.f32 	[%r8+48], %f572;
$L__BB11_29:
	setp.ne.s32 	%p16, %r7, 0;
	mov.b32 	%r280, 1;
	mov.b32 	%r293, 31;
	mov.b32 	%r294, -1;
	// begin inline asm
	{  .reg .f32 r0;  .reg .pred p;  shfl.sync.down.b32 r0|p, %f776, %r280, %r293, %r294;  @p add.f32 r0, r0, %f776;  mov.f32 %f575, r0;}
	// end inline asm
	mov.b32 	%r283, 2;
	// begin inline asm
	{  .reg .f32 r0;  .reg .pred p;  shfl.sync.down.b32 r0|p, %f575, %r283, %r293, %r294;  @p add.f32 r0, r0, %f575;  mov.f32 %f578, r0;}
	// end inline asm
	mov.b32 	%r286, 4;
	// begin inline asm
	{  .reg .f32 r0;  .reg .pred p;  shfl.sync.down.b32 r0|p, %f578, %r286, %r293, %r294;  @p add.f32 r0, r0, %f578;  mov.f32 %f581, r0;}
	// end inline asm
	mov.b32 	%r289, 8;
	// begin inline asm
	{  .reg .f32 r0;  .reg .pred p;  shfl.sync.down.b32 r0|p, %f581, %r289, %r293, %r294;  @p add.f32 r0, r0, %f581;  mov.f32 %f584, r0;}
	// end inline asm
	mov.b32 	%r292, 16;
	// begin inline asm
	{  .reg .f32 r0;  .reg .pred p;  shfl.sync.down.b32 r0|p, %f584, %r292, %r293, %r294;  @p add.f32 r0, r0, %f584;  mov.f32 %f587, r0;}
	// end inline asm
	@%p16 bra 	$L__BB11_31;
	st.shared.f32 	[%r8+52], %f587;
$L__BB11_31:
	setp.ne.s32 	%p17, %r7, 0;
	mov.b32 	%r295, 1;
	mov.b32 	%r308, 31;
	mov.b32 	%r309, -1;
	// begin inline asm
	{  .reg .f32 r0;  .reg .pred p;  shfl.sync.down.b32 r0|p, %f775, %r295, %r308, %r309;  @p add.f32 r0, r0, %f775;  mov.f32 %f590, r0;}
	// end inline asm
	mov.b32 	%r298, 2;
	// begin inline asm
	{  .reg .f32 r0;  .reg .pred p;  shfl.sync.down.b32 r0|p, %f590, %r298, %r308, %r309;  @p add.f32 r0, r0, %f590;  mov.f32 %f593, r0;}
	// end inline asm
	mov.b32 	%r301, 4;
	// begin inline asm
	{  .reg .f32 r0;  .reg .pred p;  shfl.sync.down.b32 r0|p, %f593, %r301, %r308, %r309;  @p add.f32 r0, r0, %f593;  mov.f32 %f596, r0;}
	// end inline asm
	mov.b32 	%r304, 8;
	// begin inline asm
	{  .reg .f32 r0;  .reg .pred p;  shfl.sync.down.b32 r0|p, %f596, %r304, %r308, %r309;  @p add.f32 r0, r0, %f596;  mov.f32 %f599, r0;}
	// end inline asm
	mov.b32 	%r307, 16;
	// begin inline asm
	{  .reg .f32 r0;  .reg .pred p;  shfl.sync.down.b32 r0|p, %f599, %r307, %r308, %r309;  @p add.f32 r0, r0, %f599;  mov.f32 %f602, r0;}
	// end inline asm
	@%p17 bra 	$L__BB11_33;
	st.shared.f32 	[%r8+56], %f602;
$L__BB11_33:
	setp.ne.s32 	%p18, %r7, 0;
	mov.b32 	%r310, 1;
	mov.b32 	%r323, 31;
	mov.b32 	%r324, -1;
	// begin inline asm
	{  .reg .f32 r0;  .reg .pred p;  shfl.sync.down.b32 r0|p, %f774, %r310, %r323, %r324;  @p add.f32 r0, r0, %f774;  mov.f32 %f605, r0;}
	// end inline asm
	mov.b32 	%r313, 2;
	// begin inline asm
	{  .reg .f32 r0;  .reg .pred p;  shfl.sync.down.b32 r0|p, %f605, %r313, %r323, %r324;  @p add.f32 r0, r0, %f605;  mov.f32 %f608, r0;}
	// end inline asm
	mov.b32 	%r316, 4;
	// begin inline asm
	{  .reg .f32 r0;  .reg .pred p;  shfl.sync.down.b32 r0|p, %f608, %r316, %r323, %r324;  @p add.f32 r0, r0, %f608;  mov.f32 %f611, r0;}
	// end inline asm
	mov.b32 	%r319, 8;
	// begin inline asm
	{  .reg .f32 r0;  .reg .pred p;  shfl.sync.down.b32 r0|p, %f611, %r319, %r323, %r324;  @p add.f32 r0, r0, %f611;  mov.f32 %f614, r0;}
	// end inline asm
	mov.b32 	%r322, 16;
	// begin inline asm
	{  .reg .f32 r0;  .reg .pred p;  shfl.sync.down.b32 r0|p, %f614, %r322, %r323, %r324;  @p add.f32 r0, r0, %f614;  mov.f32 %f617, r0;}
	// end inline asm
	@%p18 bra 	$L__BB11_35;
	st.shared.f32 	[%r8+60], %f617;
$L__BB11_35:
	setp.ne.s32 	%p19, %r7, 0;
	mov.b32 	%r325, 1;
	mov.b32 	%r338, 31;
	mov.b32 	%r339, -1;
	// begin inline asm
	{  .reg .f32 r0;  .reg .pred p;  shfl.sync.down.b32 r0|p, %f790, %r325, %r338, %r339;  @p add.f32 r0, r0, %f790;  mov.f32 %f620, r0;}
	// end inline asm
	mov.b32 	%r328, 2;
	// begin inline asm
	{  .reg .f32 r0;  .reg .pred p;  shfl.sync.down.b32 r0|p, %f620, %r328, %r338, %r339;  @p add.f32 r0, r0, %f620;  mov.f32 %f623, r0;}
	// end inline asm
	mov.b32 	%r331, 4;
	// begin inline asm
	{  .reg .f32 r0;  .reg .pred p;  shfl.sync.down.b32 r0|p, %f623, %r331, %r338, %r339;  @p add.f32 r0, r0, %f623;  mov.f32 %f626, r0;}
	// end inline asm
	mov.b32 	%r334, 8;
	// begin inline asm
	{  .reg .f32 r0;  .reg .pred p;  shfl.sync.down.b32 r0|p, %f626, %r334, %r338, %r339;  @p add.f32 r0, r0, %f626;  mov.f32 %f629, r0;}
	// end inline asm
	mov.b32 	%r337, 16;
	// begin inline asm
	{  .reg .f32 r0;  .reg .pred p;  shfl.sync.down.b32 r0|p, %f629, %r337, %r338, %r339;  @p add.f32 r0, r0, %f629;  mov.f32 %f632, r0;}
	// end inline asm
	@%p19 bra 	$L__BB11_37;
	st.shared.f32 	[%r8+64], %f632;
$L__BB11_37:
	setp.ne.s32 	%p20, %r7, 0;
	mov.b32 	%r340, 1;
	mov.b32 	%r353, 31;
	mov.b32 	%r354, -1;
	// begin inline asm
	{  .reg .f32 r0;  .reg .pred p;  shfl.sync.down.b32 r0|p, %f791, %r340, %r353, %r354;  @p add.f32 r0, r0, %f791;  mov.f32 %f635, r0;}
	// end inline asm
	mov.b32 	%r343, 2;
	// begin inline asm
	{  .reg .f32 r0;  .reg .pred p;  shfl.sync.down.b32 r0|p, %f635, %r343, %r353, %r354;  @p add.f32 r0, r0, %f635;  mov.f32 %f638, r0;}
	// end inline asm
	mov.b32 	%r346, 4;
	// begin inline asm
	{  .reg .f32 r0;  .reg .pred p;  shfl.sync.down.b32 r0|p, %f638, %r346, %r353, %r354;  @p add.f32 r0, r0, %f638;  mov.f32 %f641, r0;}
	// end inline asm
	mov.b32 	%r349, 8;
	// begin inline asm
	{  .reg .f32 r0;  .reg .pred p;  shfl.sync.down.b32 r0|p, %f641, %r349, %r353, %r354;  @p add.f32 r0, r0, %f641;  mov.f32 %f644, r0;}
	// end inline asm
	mov.b32 	%r352, 16;
	// begin inline asm
	{  .reg .f32 r0;  .reg .pred p;  shfl.sync.down.b32 r0|p, %f644, %r352, %r353, %r354;  @p add.f32 r0, r0, %f644;  mov.f32 %f647, r0;}
	// end inline asm
	@%p20 bra 	$L__BB11_39;
	st.shared.f32 	[%r8+68], %f647;
$L__BB11_39:
	setp.ne.s32 	%p21, %r7, 0;
	mov.b32 	%r355, 1;
	mov.b32 	%r368, 31;
	mov.b32 	%r369, -1;
	// begin inline asm
	{  .reg .f32 r0;  .reg .pred p;  shfl.sync.down.b32 r0|p, %f792, %r355, %r368, %r369;  @p add.f32 r0, r0, %f792;  mov.f32 %f650, r0;}
	// end inline asm
	mov.b32 	%r358, 2;
	// begin inline asm
	{  .reg .f32 r0;  .reg .pred p;  shfl.sync.down.b32 r0|p, %f650, %r358, %r368, %r369;  @p add.f32 r0, r0, %f650;  mov.f32 %f653, r0;}
	// end inline asm
	mov.b32 	%r361, 4;
	// begin inline asm
	{  .reg .f32 r0;  .reg .pred p;  shfl.sync.down.b32 r0|p, %f653, %r361, %r368, %r369;  @p add.f32 r0, r0, %f653;  mov.f32 %f656, r0;}
	// end inline asm
	mov.b32 	%r364, 8;
	// begin inline asm
	{  .reg .f32 r0;  .reg .pred p;  shfl.sync.down.b32 r0|p, %f656, %r364, %r368, %r369;  @p add.f32 r0, r0, %f656;  mov.f32 %f659, r0;}
	// end inline asm
	mov.b32 	%r367, 16;
	// begin inline asm
	{  .reg .f32 r0;  .reg .pred p;  shfl.sync.down.b32 r0|p, %f659, %r367, %r368, %r369;  @p add.f32 r0, r0, %f659;  mov.f32 %f662, r0;}
	// end inline asm
	@%p21 bra 	$L__BB11_41;
	st.shared.f32 	[%r8+72], %f662;
$L__BB11_41:
	setp.ne.s32 	%p22, %r7, 0;
	mov.b32 	%r370, 1;
	mov.b32 	%r383, 31;
	mov.b32 	%r384, -1;
	// begin inline asm
	{  .reg .f32 r0;  .reg .pred p;  shfl.sync.down.b32 r0|p, %f793, %r370, %r383, %r384;  @p add.f32 r0, r0, %f793;  mov.f32 %f665, r0;}
	// end inline asm
	mov.b32 	%r373, 2;
	// begin inline asm
	{  .reg .f32 r0;  .reg .pred p;  shfl.sync.down.b32 r0|p, %f665, %r373, %r383, %r384;  @p add.f32 r0, r0, %f665;  mov.f32 %f668, r0;}
	// end inline asm
	mov.b32 	%r376, 4;
	// begin inline asm
	{  .reg .f32 r0;  .reg .pred p;  shfl.sync.down.b32 r0|p, %f668, %r376, %r383, %r384;  @p add.f32 r0, r0, %f668;  mov.f32 %f671, r0;}
	// end inline asm
	mov.b32 	%r379, 8;
	// begin inline asm
	{  .reg .f32 r0;  .reg .pred p;  shfl.sync.down.b32 r0|p, %f671, %r379, %r383, %r384;  @p add.f32 r0, r0, %f671;  mov.f32 %f674, r0;}
	// end inline asm
	mov.b32 	%r382, 16;
	// begin inline asm
	{  .reg .f32 r0;  .reg .pred p;  shfl.sync.down.b32 r0|p, %f674, %r382, %r383, %r384;  @p add.f32 r0, r0, %f674;  mov.f32 %f677, r0;}
	// end inline asm
	@%p22 bra 	$L__BB11_43;
	st.shared.f32 	[%r8+76], %f677;
$L__BB11_43:
	setp.ne.s32 	%p23, %r7, 0;
	mov.b32 	%r385, 1;
	mov.b32 	%r398, 31;
	mov.b32 	%r399, -1;
	// begin inline asm
	{  .reg .f32 r0;  .reg .pred p;  shfl.sync.down.b32 r0|p, %f794, %r385, %r398, %r399;  @p add.f32 r0, r0, %f794;  mov.f32 %f680, r0;}
	// end inline asm
	mov.b32 	%r388, 2;
	// begin inline asm
	{  .reg .f32 r0;  .reg .pred p;  shfl.sync.down.b32 r0|p, %f680, %r388, %r398, %r399;  @p add.f32 r0, r0, %f680;  mov.f32 %f683, r0;}
	// end inline asm
	mov.b32 	%r391, 4;
	// begin inline asm
	{  .reg .f32 r0;  .reg .pred p;  shfl.sync.down.b32 r0|p, %f683, %r391, %r398, %r399;  @p add.f32 r0, r0, %f683;  mov.f32 %f686, r0;}
	// end inline asm
	mov.b32 	%r394, 8;
	// begin inline asm
	{  .reg .f32 r0;  .reg .pred p;  shfl.sync.down.b32 r0|p, %f686, %r394, %r398, %r399;  @p add.f32 r0, r0, %f686;  mov.f32 %f689, r0;}
	// end inline asm
	mov.b32 	%r397, 16;
	// begin inline asm
	{  .reg .f32 r0;  .reg .pred p;  shfl.sync.down.b32 r0|p, %f689, %r397, %r398, %r399;  @p add.f32 r0, r0, %f689;  mov.f32 %f692, r0;}
	// end inline asm
	@%p23 bra 	$L__BB11_45;
	st.shared.f32 	[%r8+80], %f692;
$L__BB11_45:
	setp.ne.s32 	%p24, %r7, 0;
	mov.b32 	%r400, 1;
	mov.b32 	%r413, 31;
	mov.b32 	%r414, -1;
	// begin inline asm
	{  .reg .f32 r0;  .reg .pred p;  shfl.sync.down.b32 r0|p, %f795, %r400, %r413, %r414;  @p add.f32 r0, r0, %f795;  mov.f32 %f695, r0;}
	// end inline asm
	mov.b32 	%r403, 2;
	// begin inline asm
	{  .reg .f32 r0;  .reg .pred p;  shfl.sync.down.b32 r0|p, %f695, %r403, %r413, %r414;  @p add.f32 r0, r0, %f695;  mov.f32 %f698, r0;}
	// end inline asm
	mov.b32 	%r406, 4;
	// begin inline asm
	{  .reg .f32 r0;  .reg .pred p;  shfl.sync.down.b32 r0|p, %f698, %r406, %r413, %r414;  @p add.f32 r0, r0, %f698;  mov.f32 %f701, r0;}
	// end inline asm
	mov.b32 	%r409, 8;
	// begin inline asm
	{  .reg .f32 r0;  .reg .pred p;  shfl.sync.down.b32 r0|p, %f701, %r409, %r413, %r414;  @p add.f32 r0, r0, %f701;  mov.f32 %f704, r0;}
	// end inline asm
	mov.b32 	%r412, 16;
	// begin inline asm
	{  .reg .f32 r0;  .reg .pred p;  shfl.sync.down.b32 r0|p, %f704, %r412, %r413, %r414;  @p add.f32 r0, r0, %f704;  mov.f32 %f707, r0;}
	// end inline asm
	@%p24 bra 	$L__BB11_47;
	st.shared.f32 	[%r8+84], %f707;
$L__BB11_47:
	setp.ne.s32 	%p25, %r7, 0;
	mov.b32 	%r415, 1;
	mov.b32 	%r428, 31;
	mov.b32 	%r429, -1;
	// begin inline asm
	{  .reg .f32 r0;  .reg .pred p;  shfl.sync.down.b32 r0|p, %f796, %r415, %r428, %r429;  @p add.f32 r0, r0, %f796;  mov.f32 %f710, r0;}
	// end inline asm
	mov.b32 	%r418, 2;
	// begin inline asm
	{  .reg .f32 r0;  .reg .pred p;  shfl.sync.down.b32 r0|p, %f710, %r418, %r428, %r429;  @p add.f32 r0, r0, %f710;  mov.f32 %f713, r0;}
	// end inline asm
	mov.b32 	%r421, 4;
	// begin inline asm
	{  .reg .f32 r0;  .reg .pred p;  shfl.sync.down.b32 r0|p, %f713, %r421, %r428, %r429;  @p add.f32 r0, r0, %f713;  mov.f32 %f716, r0;}
	// end inline asm
	mov.b32 	%r424, 8;
	// begin inline asm
	{  .reg .f32 r0;  .reg .pred p;  shfl.sync.down.b32 r0|p, %f716, %r424, %r428, %r429;  @p add.f32 r0, r0, %f716;  mov.f32 %f719, r0;}
	// end inline asm
	mov.b32 	%r427, 16;
	// begin inline asm
	{  .reg .f32 r0;  .reg .pred p;  shfl.sync.down.b32 r0|p, %f719, %r427, %r428, %r429;  @p add.f32 r0, r0, %f719;  mov.f32 %f722, r0;}
	// end inline asm
	@%p25 bra 	$L__BB11_49;
	st.shared.f32 	[%r8+88], %f722;
$L__BB11_49:
	setp.ne.s32 	%p26, %r7, 0;
	mov.b32 	%r430, 1;
	mov.b32 	%r443, 31;
	mov.b32 	%r444, -1;
	// begin inline asm
	{  .reg .f32 r0;  .reg .pred p;  shfl.sync.down.b32 r0|p, %f797, %r430, %r443, %r444;  @p add.f32 r0, r0, %f797;  mov.f32 %f725, r0;}
	// end inline asm
	mov.b32 	%r433, 2;
	// begin inline asm
	{  .reg .f32 r0;  .reg .pred p;  shfl.sync.down.b32 r0|p, %f725, %r433, %r443, %r444;  @p add.f32 r0, r0, %f725;  mov.f32 %f728, r0;}
	// end inline asm
	mov.b32 	%r436, 4;
	// begin inline asm
	{  .reg .f32 r0;  .reg .pred p;  shfl.sync.down.b32 r0|p, %f728, %r436, %r443, %r444;  @p add.f32 r0, r0, %f728;  mov.f32 %f731, r0;}
	// end inline asm
	mov.b32 	%r439, 8;
	// begin inline asm
	{  .reg .f32 r0;  .reg .pred p;  shfl.sync.down.b32 r0|p, %f731, %r439, %r443, %r444;  @p add.f32 r0, r0, %f731;  mov.f32 %f734, r0;}
	// end inline asm
	mov.b32 	%r442, 16;
	// begin inline asm
	{  .reg .f32 r0;  .reg .pred p;  shfl.sync.down.b32 r0|p, %f734, %r442, %r443, %r444;  @p add.f32 r0, r0, %f734;  mov.f32 %f737, r0;}
	// end inline asm
	@%p26 bra 	$L__BB11_51;
	st.shared.f32 	[%r8+92], %f737;
$L__BB11_51:
	bar.sync 	0;
	setp.gt.u32 	%p27, %r1, 23;
	@%p27 bra 	$L__BB11_53;
	ld.param.u32 	%r456, [_Z12cudaCoreGemmI13__nv_bfloat16S0_Li12ELi2ELi128EEvPKT_S3_fPT0_iii_param_5];
	ld.param.u64 	%rd72, [_Z12cudaCoreGemmI13__nv_bfloat16S0_Li12ELi2ELi128EEvPKT_S3_fPT0_iii_param_3];
	ld.param.f32 	%f749, [_Z12cudaCoreGemmI13__nv_bfloat16S0_Li12ELi2ELi128EEvPKT_S3_fPT0_iii_param_2];
	and.b32  	%r445, %r1, 1;
	shr.u32 	%r446, %r1, 1;
	shl.b32 	%r447, %r1, 2;
	add.s32 	%r449, %r99, %r447;
	ld.shared.f32 	%f741, [%r449];
	add.f32 	%f742, %f741, 0f00000000;
	ld.shared.f32 	%f743, [%r449+96];
	add.f32 	%f744, %f742, %f743;
	ld.shared.f32 	%f745, [%r449+192];
	add.f32 	%f746, %f744, %f745;
	ld.shared.f32 	%f747, [%r449+288];
	add.f32 	%f748, %f746, %f747;
	mul.f32 	%f740, %f749, %f748;
	// begin inline asm
	{  cvt.rn.bf16.f32 %rs113, %f740;}

	// end inline asm
	mad.lo.s32 	%r450, %r446, %r456, %r445;
	cvt.s64.s32 	%rd64, %r450;
	mov.u32 	%r451, %ctaid.x;
	mul.lo.s32 	%r452, %r451, %r456;
	mov.u32 	%r453, %ctaid.y;
	shl.b32 	%r454, %r453, 1;
	mad.lo.s32 	%r455, %r452, 12, %r454;
	cvt.s64.s32 	%rd65, %r455;
	add.s64 	%rd66, %rd64, %rd65;
	cvta.to.global.u64 	%rd67, %rd72;
	shl.b64 	%rd68, %rd66, 1;
	add.s64 	%rd69, %rd67, %rd68;
	st.global.u16 	[%rd69], %rs113;
$L__BB11_53:
	ret;

}
	// .globl	_Z12cudaCoreGemmI13__nv_bfloat16S0_Li13ELi2ELi128EEvPKT_S3_fPT0_iii
.visible .entry _Z12cudaCoreGemmI13__nv_bfloat16S0_Li13ELi2ELi128EEvPKT_S3_fPT0_iii(
	.param .u64 .ptr .align 1 _Z12cudaCoreGemmI13__nv_bfloat16S0_Li13ELi2ELi128EEvPKT_S3_fPT0_iii_param_0,
	.param .u64 .ptr .align 1 _Z12cudaCoreGemmI13__nv_bfloat16S0_Li13ELi2ELi128EEvPKT_S3_fPT0_iii_param_1,
	.param .f32 _Z12cudaCoreGemmI13__nv_bfloat16S0_Li13ELi2ELi128EEvPKT_S3_fPT0_iii_param_2,
	.param .u64 .ptr .align 1 _Z12cudaCoreGemmI13__nv_bfloat16S0_Li13ELi2ELi128EEvPKT_S3_fPT0_iii_param_3,
	.param .u32 _Z12cudaCoreGemmI13__nv_bfloat16S0_Li13ELi2ELi128EEvPKT_S3_fPT0_iii_param_4,
	.param .u32 _Z12cudaCoreGemmI13__nv_bfloat16S0_Li13ELi2ELi128EEvPKT_S3_fPT0_iii_param_5,
	.param .u32 _Z12cudaCoreGemmI13__nv_bfloat16S0_Li13ELi2ELi128EEvPKT_S3_fPT0_iii_param_6
)
{
	.reg .pred 	%p<30>;
	.reg .b16 	%rs<122>;
	.reg .b32 	%r<499>;
	.reg .b32 	%f<862>;
	.reg .b64 	%rd<82>;
	// demoted variable
	.shared .align 4 .b8 _ZZ12cudaCoreGemmI13__nv_bfloat16S0_Li13ELi2ELi128EEvPKT_S3_fPT0_iiiE5shmem[416];
	ld.param.u32 	%r11, [_Z12cudaCoreGemmI13__nv_bfloat16S0_Li13ELi2ELi128EEvPKT_S3_fPT0_iii_param_6];
	mov.u32 	%r1, %tid.x;
	mov.u32 	%r12, %ctaid.y;
	shl.b32 	%r2, %r12, 1;
	mov.u32 	%r13, %ctaid.x;
	mul.lo.s32 	%r3, %r13, 13;
	shl.b32 	%r498, %r1, 3;
	setp.ge.s32 	%p1, %r498, %r11;
	mov.f32 	%f836, 0f00000000;
	mov.f32 	%f837, %f836;
	mov.f32 	%f838, %f836;
	mov.f32 	%f839, %f836;
	mov.f32 	%f840, %f836;
	mov.f32 	%f841, %f836;
	mov.f32 	%f842, %f836;
	mov.f32 	%f843, %f836;
	mov.f32 	%f844, %f836;
	mov.f32 	%f845, %f836;
	mov.f32 	%f846, %f836;
	mov.f32 	%f847, %f836;
	mov.f32 	%f848, %f836;
	mov.f32 	%f849, %f836;
	mov.f32 	%f850, %f836;
	mov.f32 	%f851, %f836;
	mov.f32 	%f852, %f836;
	mov.f32 	%f853, %f836;
	mov.f32 	%f854, %f836;
	mov.f32 	%f855, %f836;
	mov.f32 	%f856, %f836;
	mov.f32 	%f857, %f836;
	mov.f32 	%f858, %f836;
	mov.f32 	%f859, %f836;
	mov.f32 	%f860, %f836;
	mov.f32 	%f861, %f836;
	@%p1 bra 	$L__BB12_3;
	ld.param.u32 	%r496, [_Z12cudaCoreGemmI13__nv_bfloat16S0_Li13ELi2ELi128EEvPKT_S3_fPT0_iii_param_6];
	ld.param.u64 	%rd78, [_Z12cudaCoreGemmI13__nv_bfloat16S0_Li13ELi2ELi128EEvPKT_S3_fPT0_iii_param_1];
	ld.param.u64 	%rd76, [_Z12cudaCoreGemmI13__nv_bfloat16S0_Li13ELi2ELi128EEvPKT_S3_fPT0_iii_param_0];
	cvta.to.global.u64 	%rd20, %rd78;
	cvta.to.global.u64 	%rd21, %rd76;
	mul.lo.s32 	%r14, %r496, %r2;
	mul.lo.s32 	%r15, %r496, %r3;
	shl.b32 	%r16, %r496, 2;
	mul.lo.s32 	%r17, %r496, 3;
	cvt.u64.u32 	%rd22, %r16;
	mul.lo.s32 	%r18, %r496, 5;
	mul.lo.s32 	%r19, %r496, 6;
	mul.lo.s32 	%r20, %r496, 7;
	shl.b32 	%r21, %r496, 3;
	mul.lo.s32 	%r22, %r496, 9;
	mul.lo.s32 	%r23, %r496, 10;
	mul.lo.s32 	%r24, %r496, 11;
	mul.lo.s32 	%r25, %r496, 12;
	mul.wide.s32 	%rd23, %r15, 2;
	mul.wide.u32 	%rd24, %r496, 2;
	add.s64 	%rd25, %rd23, %rd24;
	add.s64 	%rd1, %rd21, %rd25;
	mul.wide.u32 	%rd81, %r1, 16;
	add.s64 	%rd26, %rd23, %rd22;
	add.s64 	%rd3, %rd21, %rd26;
	mul.wide.u32 	%rd27, %r17, 2;
	add.s64 	%rd28, %rd23, %rd27;
	add.s64 	%rd4, %rd21, %rd28;
	mul.wide.u32 	%rd29, %r16, 2;
	add.s64 	%rd30, %rd23, %rd29;
	add.s64 	%rd5, %rd21, %rd30;
	mul.wide.u32 	%rd31, %r18, 2;
	add.s64 	%rd32, %rd23, %rd31;
	add.s64 	%rd6, %rd21, %rd32;
	mul.wide.u32 	%rd33, %r19, 2;
	add.s64 	%rd34, %rd23, %rd33;
	add.s64 	%rd7, %rd21, %rd34;
	mul.wide.u32 	%rd35, %r20, 2;
	add.s64 	%rd36, %rd23, %rd35;
	add.s64 	%rd8, %rd21, %rd36;
	mul.wide.u32 	%rd37, %r21, 2;
	add.s64 	%rd38, %rd23, %rd37;
	add.s64 	%rd9, %rd21, %rd38;
	mul.wide.u32 	%rd39, %r22, 2;
	add.s64 	%rd40, %rd23, %rd39;
	add.s64 	%rd10, %rd21, %rd40;
	mul.wide.u32 	%rd41, %r23, 2;
	add.s64 	%rd42, %rd23, %rd41;
	add.s64 	%rd11, %rd21, %rd42;
	mul.wide.u32 	%rd43, %r24, 2;
	add.s64 	%rd44, %rd23, %rd43;
	add.s64 	%rd12, %rd21, %rd44;
	mul.wide.u32 	%rd45, %r25, 2;
	add.s64 	%rd46, %rd23, %rd45;
	add.s64 	%rd13, %rd21, %rd46;
	mul.wide.s32 	%rd47, %r14, 2;
	add.s64 	%rd48, %rd47, %rd24;
	add.s64 	%rd14, %rd20, %rd48;
	mov.f32 	%f836, 0f00000000;
$L__BB12_2:
	ld.param.u32 	%r497, [_Z12cudaCoreGemmI13__nv_bfloat16S0_Li13ELi2ELi128EEvPKT_S3_fPT0_iii_param_6];
	ld.param.u64 	%rd79, [_Z12cudaCoreGemmI13__nv_bfloat16S0_Li13ELi2ELi128EEvPKT_S3_fPT0_iii_param_1];
	ld.param.u64 	%rd77, [_Z12cudaCoreGemmI13__nv_bfloat16S0_Li13ELi2ELi128EEvPKT_S3_fPT0_iii_param_0];
	cvta.to.global.u64 	%rd49, %rd79;
	mul.lo.s32 	%r27, %r12, %r497;
	shl.b32 	%r28, %r27, 1;
	mul.wide.s32 	%rd50, %r28, 2;
	add.s64 	%rd51, %rd49, %rd50;
	add.s64 	%rd52, %rd51, %rd81;
	ld.global.nc.v4.u32 	{%r29, %r30, %r31, %r32}, [%rd52];
	mov.b32 	{%rs1, %rs2}, %r29;
	// begin inline asm
	{ cvt.f32.bf16 %f108, %rs1;}

	// end inline asm
	// begin inline asm
	{ cvt.f32.bf16 %f109, %rs2;}

	// end inline asm
	mov.b32 	{%rs3, %rs4}, %r30;
	// begin inline asm
	{ cvt.f32.bf16 %f110, %rs3;}

	// end inline asm
	// begin inline asm
	{ cvt.f32.bf16 %f111, %rs4;}

	// end inline asm
	mov.b32 	{%rs5, %rs6}, %r31;
	// begin inline asm
	{ cvt.f32.bf16 %f112, %rs5;}

	// end inline asm
	// begin inline asm
	{ cvt.f32.bf16 %f113, %rs6;}

	// end inline asm
	mov.b32 	{%rs7, %rs8}, %r32;
	// begin inline asm
	{ cvt.f32.bf16 %f114, %rs7;}

	// end inline asm
	// begin inline asm
	{ cvt.f32.bf16 %f115, %rs8;}

	// end inline asm
	add.s64 	%rd53, %rd14, %rd81;
	ld.global.nc.v4.u32 	{%r33, %r34, %r35, %r36}, [%rd53];
	mov.b32 	{%rs9, %rs10}, %r33;
	// begin inline asm
	{ cvt.f32.bf16 %f116, %rs9;}

	// end inline asm
	// begin inline asm
	{ cvt.f32.bf16 %f117, %rs10;}

	// end inline asm
	mov.b32 	{%rs11, %rs12}, %r34;
	// begin inline asm
	{ cvt.f32.bf16 %f118, %rs11;}

	// end inline asm
	// begin inline asm
	{ cvt.f32.bf16 %f119, %rs12;}

	// end inline asm
	mov.b32 	{%rs13, %rs14}, %r35;
	// begin inline asm
	{ cvt.f32.bf16 %f120, %rs13;}

	// end inline asm
	// begin inline asm
	{ cvt.f32.bf16 %f121, %rs14;}

	// end inline asm
	mov.b32 	{%rs15, %rs16}, %r36;
	// begin inline asm
	{ cvt.f32.bf16 %f122, %rs15;}

	// end inline asm
	// begin inline asm
	{ cvt.f32.bf16 %f123, %rs16;}

	// end inline asm
	cvta.to.global.u64 	%rd54, %rd77;
	mul.lo.s32 	%r38, %r13, %r497;
	mul.lo.s32 	%r39, %r38, 13;
	mul.wide.s32 	%rd55, %r39, 2;
	add.s64 	%rd56, %rd54, %rd55;
	add.s64 	%rd57, %rd56, %rd81;
	ld.global.nc.v4.u32 	{%r40, %r41, %r42, %r43}, [%rd57];
	mov.b32 	{%rs17, %rs18}, %r40;
	// begin inline asm
	{ cvt.f32.bf16 %f124, %rs17;}

	// end inline asm
	// begin inline asm
	{ cvt.f32.bf16 %f125, %rs18;}

	// end inline asm
	mov.b32 	{%rs19, %rs20}, %r41;
	// begin inline asm
	{ cvt.f32.bf16 %f126, %rs19;}

	// end inline asm
	// begin inline asm
	{ cvt.f32.bf16 %f127, %rs20;}

	// end inline asm
	mov.b32 	{%rs21, %rs22}, %r42;
	// begin inline asm
	{ cvt.f32.bf16 %f128, %rs21;}

	// end inline asm
	// begin inline asm
	{ cvt.f32.bf16 %f129, %rs22;}

	// end inline asm
	mov.b32 	{%rs23, %rs24}, %r43;
	// begin inline asm
	{ cvt.f32.bf16 %f130, %rs23;}

	// end inline asm
	// begin inline asm
	{ cvt.f32.bf16 %f131, %rs24;}

	// end inline asm
	fma.rn.f32 	%f228, %f124, %f108, %f853;
	fma.rn.f32 	%f229, %f125, %f109, %f228;
	fma.rn.f32 	%f230, %f126, %f110, %f229;
	fma.rn.f32 	%f231, %f127, %f111, %f230;
	fma.rn.f32 	%f232, %f128, %f112, %f231;
	fma.rn.f32 	%f233, %f129, %f113, %f232;
	fma.rn.f32 	%f234, %f130, %f114, %f233;
	fma.rn.f32 	%f853, %f131, %f115, %f234;
	fma.rn.f32 	%f235, %f124, %f116, %f852;
	fma.rn.f32 	%f236, %f125, %f117, %f235;
	fma.rn.f32 	%f237, %f126, %f118, %f236;
	fma.rn.f32 	%f238, %f127, %f119, %f237;
	fma.rn.f32 	%f239, %f128, %f120, %f238;
	fma.rn.f32 	%f240, %f129, %f121, %f239;
	fma.rn.f32 	%f241, %f130, %f122, %f240;
	fma.rn.f32 	%f852, %f131, %f123, %f241;
	add.s64 	%rd58, %rd1, %rd81;
	ld.global.nc.v4.u32 	{%r44, %r45, %r46, %r47}, [%rd58];
	mov.b32 	{%rs25, %rs26}, %r44;
	// begin inline asm
	{ cvt.f32.bf16 %f132, %rs25;}

	// end inline asm
	// begin inline asm
	{ cvt.f32.bf16 %f133, %rs26;}

	// end inline asm
	mov.b32 	{%rs27, %rs28}, %r45;
	// begin inline asm
	{ cvt.f32.bf16 %f134, %rs27;}

	// end inline asm
	// begin inline asm
	{ cvt.f32.bf16 %f135, %rs28;}

	// end inline asm
	mov.b32 	{%rs29, %rs30}, %r46;
	// begin inline asm
	{ cvt.f32.bf16 %f136, %rs29;}

	// end inline asm
	// begin inline asm
	{ cvt.f32.bf16 %f137, %rs30;}

	// end inline asm
	mov.b32 	{%rs31, %rs32}, %r47;
	// begin inline asm
	{ cvt.f32.bf16 %f138, %rs31;}

	// end inline asm
	// begin inline asm
	{ cvt.f32.bf16 %f139, %rs32;}

	// end inline asm
	fma.rn.f32 	%f242, %f132, %f108, %f851;
	fma.rn.f32 	%f243, %f133, %f109, %f242;
	fma.rn.f32 	%f244, %f134, %f110, %f243;
	fma.rn.f32 	%f245, %f135, %f111, %f244;
	fma.rn.f32 	%f246, %f136, %f112, %f245;
	fma.rn.f32 	%f247, %f137, %f113, %f246;
	fma.rn.f32 	%f248, %f138, %f114, %f247;
	fma.rn.f32 	%f851, %f139, %f115, %f248;
	fma.rn.f32 	%f249, %f132, %f116, %f850;
	fma.rn.f32 	%f250, %f133, %f117, %f249;
	fma.rn.f32 	%f251, %f134, %f118, %f250;
	fma.rn.f32 	%f252, %f135, %f119, %f251;
	fma.rn.f32 	%f253, %f136, %f120, %f252;
	fma.rn.f32 	%f254, %f137, %f121, %f253;
	fma.rn.f32 	%f255, %f138, %f122, %f254;
	fma.rn.f32 	%f850, %f139, %f123, %f255;
	add.s64 	%rd59, %rd3, %rd81;
	ld.global.nc.v4.u32 	{%r48, %r49, %r50, %r51}, [%rd59];
	mov.b32 	{%rs33, %rs34}, %r48;
	// begin inline asm
	{ cvt.f32.bf16 %f140, %rs33;}

	// end inline asm
	// begin inline asm
	{ cvt.f32.bf16 %f141, %rs34;}

	// end inline asm
	mov.b32 	{%rs35, %rs36}, %r49;
	// begin inline asm
	{ cvt.f32.bf16 %f142, %rs35;}

	// end inline asm
	// begin inline asm
	{ cvt.f32.bf16 %f143, %rs36;}

	// end inline asm
	mov.b32 	{%rs37, %rs38}, %r50;
	// begin inline asm
	{ cvt.f32.bf16 %f144, %rs37;}

	// end inline asm
	// begin inline asm
	{ cvt.f32.bf16 %f145, %rs38;}

	// end inline asm
	mov.b32 	{%rs39, %rs40}, %r51;
	// begin inline asm
	{ cvt.f32.bf16 %f146, %rs39;}

	// end inline asm
	// begin inline asm
	{ cvt.f32.bf16 %f147, %rs40;}

	// end inline asm
	fma.rn.f32 	%f256, %f140, %f108, %f849;
	fma.rn.f32 	%f257, %f141, %f109, %f256;
	fma.rn.f32 	%f258, %f142, %f110, %f257;
	fma.rn.f32 	%f259, %f143, %f111, %f258;
	fma.rn.f32 	%f260, %f144, %f112, %f259;
	fma.rn.f32 	%f261, %f145, %f113, %f260;
	fma.rn.f32 	%f262, %f146, %f114, %f261;
	fma.rn.f32 	%f849, %f147, %f115, %f262;
	fma.rn.f32 	%f263, %f140, %f116, %f848;
	fma.rn.f32 	%f264, %f141, %f117, %f263;
	fma.rn.f32 	%f265, %f142, %f118, %f264;
	fma.rn.f32 	%f266, %f143, %f119, %f265;
	fma.rn.f32 	%f267, %f144, %f120, %f266;
	fma.rn.f32 	%f268, %f145, %f121, %f267;
	fma.rn.f32 	%f269, %f146, %f122, %f268;
	fma.rn.f32 	%f848, %f147, %f123, %f269;
	add.s64 	%rd60, %rd4, %rd81;
	ld.global.nc.v4.u32 	{%r52, %r53, %r54, %r55}, [%rd60];
	mov.b32 	{%rs41, %rs42}, %r52;
	// begin inline asm
	{ cvt.f32.bf16 %f148, %rs41;}

	// end inline asm
	// begin inline asm
	{ cvt.f32.bf16 %f149, %rs42;}

	// end inline asm
	mov.b32 	{%rs43, %rs44}, %r53;
	// begin inline asm
	{ cvt.f32.bf16 %f150, %rs43;}

	// end inline asm
	// begin inline asm
	{ cvt.f32.bf16 %f151, %rs44;}

	// end inline asm
	mov.b32 	{%rs45, %rs46}, %r54;
	// begin inline asm
	{ cvt.f32.bf16 %f152, %rs45;}

	// end inline asm
	// begin inline asm
	{ cvt.f32.bf16 %f153, %rs46;}

	// end inline asm
	mov.b32 	{%rs47, %rs48}, %r55;
	// begin inline asm
	{ cvt.f32.bf16 %f154, %rs47;}

	// end inline asm
	// begin inline asm
	{ cvt.f32.bf16 %f155, %rs48;}

	// end inline asm
	fma.rn.f32 	%f270, %f148, %f108, %f847;
	fma.rn.f32 	%f271, %f149, %f109, %f270;
	fma.rn.f32 	%f272, %f150, %f110, %f271;
	fma.rn.f32 	%f273, %f151, %f111, %f272;
	fma.rn.f32 	%f274, %f152, %f112, %f273;
	fma.rn.f32 	%f275, %f153, %f113, %f274;
	fma.rn.f32 	%f276, %f154, %f114, %f275;
	fma.rn.f32 	%f847, %f155, %f115, %f276;
	fma.rn.f32 	%f277, %f148, %f116, %f846;
	fma.rn.f32 	%f278, %f149, %f117, %f277;
	fma.rn.f32 	%f279, %f150, %f118, %f278;
	fma.rn.f32 	%f280, %f151, %f119, %f279;
	fma.rn.f32 	%f281, %f152, %f120, %f280;
	fma.rn.f32 	%f282, %f153, %f121, %f281;
	fma.rn.f32 	%f283, %f154, %f122, %f282;
	fma.rn.f32 	%f846, %f155, %f123, %f283;
	add.s64 	%rd61, %rd5, %rd81;
	ld.global.nc.v4.u32 	{%r56, %r57, %r58, %r59}, [%rd61];
	mov.b32 	{%rs49, %rs50}, %r56;
	// begin inline asm
	{ cvt.f32.bf16 %f156, %rs49;}

	// end inline asm
	// begin inline asm
	{ cvt.f32.bf16 %f157, %rs50;}

	// end inline asm
	mov.b32 	{%rs51, %rs52}, %r57;
	// begin inline asm
	{ cvt.f32.bf16 %f158, %rs51;}

	// end inline asm
	// begin inline asm
	{ cvt.f32.bf16 %f159, %rs52;}

	// end inline asm
	mov.b32 	{%rs53, %rs54}, %r58;
	// begin inline asm
	{ cvt.f32.bf16 %f160, %rs53;}

	// end inline asm
	// begin inline asm
	{ cvt.f32.bf16 %f161, %rs54;}

	// end inline asm
	mov.b32 	{%rs55, %rs56}, %r59;
	// begin inline asm
	{ cvt.f32.bf16 %f162, %rs55;}

	// end inline asm
	// begin inline asm
	{ cvt.f32.bf16 %f163, %rs56;}

	// end inline asm
	fma.rn.f32 	%f284, %f156, %f108, %f845;
	fma.rn.f32 	%f285, %f157, %f109, %f284;
	fma.rn.f32 	%f286, %f158, %f110, %f285;
	fma.rn.f32 	%f287, %f159, %f111, %f286;
	fma.rn.f32 	%f288, %f160, %f112, %f287;
	fma.rn.f32 	%f289, %f161, %f113, %f288;
	fma.rn.f32 	%f290, %f162, %f114, %f289;
	fma.rn.f32 	%f845, %f163, %f115, %f290;
	fma.rn.f32 	%f291, %f156, %f116, %f844;
	fma.rn.f32 	%f292, %f157, %f117, %f291;
	fma.rn.f32 	%f293, %f158, %f118, %f292;
	fma.rn.f32 	%f294, %f159, %f119, %f293;
	fma.rn.f32 	%f295, %f160, %f120, %f294;
	fma.rn.f32 	%f296, %f161, %f121, %f295;
	fma.rn.f32 	%f297, %f162, %f122, %f296;
	fma.rn.f32 	%f844, %f163, %f123, %f297;
	add.s64 	%rd62, %rd6, %rd81;
	ld.global.nc.v4.u32 	{%r60, %r61, %r62, %r63}, [%rd62];
	mov.b32 	{%rs57, %rs58}, %r60;
	// begin inline asm
	{ cvt.f32.bf16 %f164, %rs57;}

	// end inline asm
	// begin inline asm
	{ cvt.f32.bf16 %f165, %rs58;}

	// end inline asm
	mov.b32 	{%rs59, %rs60}, %r61;
	// begin inline asm
	{ cvt.f32.bf16 %f166, %rs59;}

	// end inline asm
	// begin inline asm
	{ cvt.f32.bf16 %f167, %rs60;}

	// end inline asm
	mov.b32 	{%rs61, %rs62}, %r62;
	// begin inline asm
	{ cvt.f32.bf16 %f168, %rs61;}

	// end inline asm
	// begin inline asm
	{ cvt.f32.bf16 %f169, %rs62;}

	// end inline asm
	mov.b32 	{%rs63, %rs64}, %r63;
	// begin inline asm
	{ cvt.f32.bf16 %f170, %rs63;}

	// end inline asm
	// begin inline asm
	{ cvt.f32.bf16 %f171, %rs64;}

	// end inline asm
	fma.rn.f32 	%f298, %f164, %f108, %f843;
	fma.rn.f32 	%f299, %f165, %f109, %f298;
	fma.rn.f32 	%f300, %f166, %f110, %f299;
	fma.rn.f32 	%f301, %f167, %f111, %f300;
	fma.rn.f32 	%f302, %f168, %f112, %f301;
	fma.rn.f32 	%f303, %f169, %f113, %f302;
	fma.rn.f32 	%f304, %f170, %f114, %f303;
	fma.rn.f32 	%f843, %f171, %f115, %f304;
	fma.rn.f32 	%f305, %f164, %f116, %f842;
	fma.rn.f32 	%f306, %f165, %f117, %f305;
	fma.rn.f32 	%f307, %f166, %f118, %f306;
	fma.rn.f32 	%f308, %f167, %f119, %f307;
	fma.rn.f32 	%f309, %f168, %f120, %f308;
	fma.rn.f32 	%f310, %f169, %f121, %f309;
	fma.rn.f32 	%f311, %f170, %f122, %f310;
	fma.rn.f32 	%f842, %f171, %f123, %f311;
	add.s64 	%rd63, %rd7, %rd81;
	ld.global.nc.v4.u32 	{%r64, %r65, %r66, %r67}, [%rd63];
	mov.b32 	{%rs65, %rs66}, %r64;
	// begin inline asm
	{ cvt.f32.bf16 %f172, %rs65;}

	// end inline asm
	// begin inline asm
	{ cvt.f32.bf16 %f173, %rs66;}

	// end inline asm
	mov.b32 	{%rs67, %rs68}, %r65;
	// begin inline asm
	{ cvt.f32.bf16 %f174, %rs67;}

	// end inline asm
	// begin inline asm
	{ cvt.f32.bf16 %f175, %rs68;}

	// end inline asm
	mov.b32 	{%rs69, %rs70}, %r66;
	// begin inline asm
	{ cvt.f32.bf16 %f176, %rs69;}

	// end inline asm
	// begin inline asm
	{ cvt.f32.bf16 %f177, %rs70;}

	// end inline asm
	mov.b32 	{%rs71, %rs72}, %r67;
	// begin inline asm
	{ cvt.f32.bf16 %f178, %rs71;}

	// end inline asm
	// begin inline asm
	{ cvt.f32.bf16 %f179, %rs72;}

	// end inline asm
	fma.rn.f32 	%f312, %f172, %f108, %f841;
	fma.rn.f32 	%f313, %f173, %f109, %f312;
	fma.rn.f32 	%f314, %f174, %f110, %f313;
	fma.rn.f32 	%f315, %f175, %f111, %f314;
	fma.rn.f32 	%f316, %f176, %f112, %f315;
	fma.rn.f32 	%f317, %f177, %f113, %f316;
	fma.rn.f32 	%f318, %f178, %f114, %f317;
	fma.rn.f32 	%f841, %f179, %f115, %f318;
	fma.rn.f32 	%f319, %f172, %f116, %f840;
	fma.rn.f32 	%f320, %f173, %f117, %f319;
	fma.rn.f32 	%f321, %f174, %f118, %f320;
	fma.rn.f32 	%f322, %f175, %f119, %f321;
	fma.rn.f32 	%f323, %f176, %f120, %f322;
	fma.rn.f32 	%f324, %f177, %f121, %f323;
	fma.rn.f32 	%f325, %f178, %f122, %f324;
	fma.rn.f32 	%f840, %f179, %f123, %f325;
	add.s64 	%rd64, %rd8, %rd81;
	ld.global.nc.v4.u32 	{%r68, %r69, %r70, %r71}, [%rd64];
	mov.b32 	{%rs73, %rs74}, %r68;
	// begin inline asm
	{ cvt.f32.bf16 %f180, %rs73;}

	// end inline asm
	// begin inline asm
	{ cvt.f32.bf16 %f181, %rs74;}

	// end inline asm
	mov.b32 	{%rs75, %rs76}, %r69;
	// begin inline asm
	{ cvt.f32.bf16 %f182, %rs75;}

	// end inline asm
	// begin inline asm
	{ cvt.f32.bf16 %f183, %rs76;}

	// end inline asm
	mov.b32 	{%rs77, %rs78}, %r70;
	// begin inline asm
	{ cvt.f32.bf16 %f184, %rs77;}

	// end inline asm
	// begin inline asm
	{ cvt.f32.bf16 %f185, %rs78;}

	// end inline asm
	mov.b32 	{%rs79, %rs80}, %r71;
	// begin inline asm
	{ cvt.f32.bf16 %f186, %rs79;}

	// end inline asm
	// begin inline asm
	{ cvt.f32.bf16 %f187, %rs80;}

	// end inline asm
	fma.rn.f32 	%f326, %f180, %f108, %f839;
	fma.rn.f32 	%f327, %f181, %f109, %f326;
	fma.rn.f32 	%f328, %f182, %f110, %f327;
	fma.rn.f32 	%f329, %f183, %f111, %f328;
	fma.rn.f32 	%f330, %f184, %f112, %f329;
	fma.rn.f32 	%f331, %f185, %f113, %f330;
	fma.rn.f32 	%f332, %f186, %f114, %f331;
	fma.rn.f32 	%f839, %f187, %f115, %f332;
	fma.rn.f32 	%f333, %f180, %f116, %f838;
	fma.rn.f32 	%f334, %f181, %f117, %f333;
	fma.rn.f32 	%f335, %f182, %f118, %f334;
	fma.rn.f32 	%f336, %f183, %f119, %f335;
	fma.rn.f32 	%f337, %f184, %f120, %f336;
	fma.rn.f32 	%f338, %f185, %f121, %f337;
	fma.rn.f32 	%f339, %f186, %f122, %f338;
	fma.rn.f32 	%f838, %f187, %f123, %f339;
	add.s64 	%rd65, %rd9, %rd81;
	ld.global.nc.v4.u32 	{%r72, %r73, %r74, %r75}, [%rd65];
	mov.b32 	{%rs81, %rs82}, %r72;
	// begin inline asm
	{ cvt.f32.bf16 %f188, %rs81;}

	// end inline asm
	// begin inline asm
	{ cvt.f32.bf16 %f189, %rs82;}

	// end inline asm
	mov.b32 	{%rs83, %rs84}, %r73;
	// begin inline asm
	{ cvt.f32.bf16 %f190, %rs83;}

	// end inline asm
	// begin inline asm
	{ cvt.f32.bf16 %f191, %rs84;}

	// end inline asm
	mov.b32 	{%rs85, %rs86}, %r74;
	// begin inline asm
	{ cvt.f32.bf16 %f192, %rs85;}

	// end inline asm
	// begin inline asm
	{ cvt.f32.bf16 %f193, %rs86;}

	// end inline asm
	mov.b32 	{%rs87, %rs88}, %r75;
	// begin inline asm
	{ cvt.f32.bf16 %f194, %rs87;}

	// end inline asm
	// begin inline asm
	{ cvt.f32.bf16 %f195, %rs88;}

	// end inline asm
	fma.rn.f32 	%f340, %f188, %f108, %f837;
	fma.rn.f32 	%f341, %f189, %f109, %f340;
	fma.rn.f32 	%f342, %f190, %f110, %f341;
	fma.rn.f32 	%f343, %f191, %f111, %f342;
	fma.rn.f32 	%f344, %f192, %f112, %f343;
	fma.rn.f32 	%f345, %f193, %f113, %f344;
	fma.rn.f32 	%f346, %f194, %f114, %f345;
	fma.rn.f32 	%f837, %f195, %f115, %f346;
	fma.rn.f32 	%f347, %f188, %f116, %f836;
	fma.rn.f32 	%f348, %f189, %f117, %f347;
	fma.rn.f32 	%f349, %f190, %f118, %f348;
	fma.rn.f32 	%f350, %f191, %f119, %f349;
	fma.rn.f32 	%f351, %f192, %f120, %f350;
	fma.rn.f32 	%f352, %f193, %f121, %f351;
	fma.rn.f32 	%f353, %f194, %f122, %f352;
	fma.rn.f32 	%f836, %f195, %f123, %f353;
	add.s64 	%rd66, %rd10, %rd81;
	ld.global.nc.v4.u32 	{%r76, %r77, %r78, %r79}, [%rd66];
	mov.b32 	{%rs89, %rs90}, %r76;
	// begin inline asm
	{ cvt.f32.bf16 %f196, %rs89;}

	// end inline asm
	// begin inline asm
	{ cvt.f32.bf16 %f197, %rs90;}

	// end inline asm
	mov.b32 	{%rs91, %rs92}, %r77;
	// begin inline asm
	{ cvt.f32.bf16 %f198, %rs91;}

	// end inline asm
	// begin inline asm
	{ cvt.f32.bf16 %f199, %rs92;}

	// end inline asm
	mov.b32 	{%rs93, %rs94}, %r78;
	// begin inline asm
	{ cvt.f32.bf16 %f200, %rs93;}

	// end inline asm
	// begin inline asm
	{ cvt.f32.bf16 %f201, %rs94;}

	// end inline asm
	mov.b32 	{%rs95, %rs96}, %r79;
	// begin inline asm
	{ cvt.f32.bf16 %f202, %rs95;}

	// end inline asm
	// begin inline asm
	{ cvt.f32.bf16 %f203, %rs96;}

	// end inline asm
	fma.rn.f32 	%f354, %f196, %f108, %f854;
	fma.rn.f32 	%f355, %f197, %f109, %f354;
	fma.rn.f32 	%f356, %f198, %f110, %f355;
	fma.rn.f32 	%f357, %f199, %f111, %f356;
	fma.rn.f32 	%f358, %f200, %f112, %f357;
	fma.rn.f32 	%f359, %f201, %f113, %f358;
	fma.rn.f32 	%f360, %f202, %f114, %f359;
	fma.rn.f32 	%f854, %f203, %f115, %f360;
	fma.rn.f32 	%f361, %f196, %f116, %f855;
	fma.rn.f32 	%f362, %f197, %f117, %f361;
	fma.rn.f32 	%f363, %f198, %f118, %f362;
	fma.rn.f32 	%f364, %f199, %f119, %f363;
	fma.rn.f32 	%f365, %f200, %f120, %f364;
	fma.rn.f32 	%f366, %f201, %f121, %f365;
	fma.rn.f32 	%f367, %f202, %f122, %f366;
	fma.rn.f32 	%f855, %f203, %f123, %f367;
	add.s64 	%rd67, %rd11, %rd81;
	ld.global.nc.v4.u32 	{%r80, %r81, %r82, %r83}, [%rd67];
	mov.b32 	{%rs97, %rs98}, %r80;
	// begin inline asm
	{ cvt.f32.bf16 %f204, %rs97;}

	// end inline asm
	// begin inline asm
	{ cvt.f32.bf16 %f205, %rs98;}

	// end inline asm
	mov.b32 	{%rs99, %rs100}, %r81;
	// begin inline asm
	{ cvt.f32.bf16 %f206, %rs99;}

	// end inline asm
	// begin inline asm
	{ cvt.f32.bf16 %f207, %rs100;}

	// end inline asm
	mov.b32 	{%rs101, %rs102}, %r82;
	// begin inline asm
	{ cvt.f32.bf16 %f208, %rs101;}

	// end inline asm
	// begin inline asm
	{ cvt.f32.bf16 %f209, %rs102;}

	// end inline asm
	mov.b32 	{%rs103, %rs104}, %r83;
	// begin inline asm
	{ cvt.f32.bf16 %f210, %rs103;}

	// end inline asm
	// begin inline asm
	{ cvt.f32.bf16 %f211, %rs104;}

	// end inline asm
	fma.rn.f32 	%f368, %f204, %f108, %f856;
	fma.rn.f32 	%f369, %f205, %f109, %f368;
	fma.rn.f32 	%f370, %f206, %f110, %f369;
	fma.rn.f32 	%f371, %f207, %f111, %f370;
	fma.rn.f32 	%f372, %f208, %f112, %f371;
	fma.rn.f32 	%f373, %f209, %f113, %f372;
	fma.rn.f32 	%f374, %f210, %f114, %f373;
	fma.rn.f32 	%f856, %f211, %f115, %f374;
	fma.rn.f32 	%f375, %f204, %f116, %f857;
	fma.rn.f32 	%f376, %f205, %f117, %f375;
	fma.rn.f32 	%f377, %f206, %f118, %f376;
	fma.rn.f32 	%f378, %f207, %f119, %f377;
	fma.rn.f32 	%f379, %f208, %f120, %f378;
	fma.rn.f32 	%f380, %f209, %f121, %f379;
	fma.rn.f32 	%f381, %f210, %f122, %f380;
	fma.rn.f32 	%f857, %f211, %f123, %f381;
	add.s64 	%rd68, %rd12, %rd81;
	ld.global.nc.v4.u32 	{%r84, %r85, %r86, %r87}, [%rd68];
	mov.b32 	{%rs105, %rs106}, %r84;
	// begin inline asm
	{ cvt.f32.bf16 %f212, %rs105;}

	// end inline asm
	// begin inline asm
	{ cvt.f32.bf16 %f213, %rs106;}

	// end inline asm
	mov.b32 	{%rs107, %rs108}, %r85;
	// begin inline asm
	{ cvt.f32.bf16 %f214, %rs107;}

	// end inline asm
	// begin inline asm
	{ cvt.f32.bf16 %f215, %rs108;}

	// end inline asm
	mov.b32 	{%rs109, %rs110}, %r86;
	// begin inline asm
	{ cvt.f32.bf16 %f216, %rs109;}

	// end inline asm
	// begin inline asm
	{ cvt.f32.bf16 %f217, %rs110;}

	// end inline asm
	mov.b32 	{%rs111, %rs112}, %r87;
	// begin inline asm
	{ cvt.f32.bf16 %f218, %rs111;}

	// end inline asm
	// begin inline asm
	{ cvt.f32.bf16 %f219, %rs112;}

	// end inline asm
	fma.rn.f32 	%f382, %f212, %f108, %f858;
	fma.rn.f32 	%f383, %f213, %f109, %f382;
	fma.rn.f32 	%f384, %f214, %f110, %f383;
	fma.rn.f32 	%f385, %f215, %f111, %f384;
	fma.rn.f32 	%f386, %f216, %f112, %f385;
	fma.rn.f32 	%f387, %f217, %f113, %f386;
	fma.rn.f32 	%f388, %f218, %f114, %f387;
	fma.rn.f32 	%f858, %f219, %f115, %f388;
	fma.rn.f32 	%f389, %f212, %f116, %f859;
	fma.rn.f32 	%f390, %f213, %f117, %f389;
	fma.rn.f32 	%f391, %f214, %f118, %f390;
	fma.rn.f32 	%f392, %f215, %f119, %f391;
	fma.rn.f32 	%f393, %f216, %f120, %f392;
	fma.rn.f32 	%f394, %f217, %f121, %f393;
	fma.rn.f32 	%f395, %f218, %f122, %f394;
	fma.rn.f32 	%f859, %f219, %f123, %f395;
	add.s64 	%rd69, %rd13, %rd81;
	ld.global.nc.v4.u32 	{%r88, %r89, %r90, %r91}, [%rd69];
	mov.b32 	{%rs113, %rs114}, %r88;
	// begin inline asm
	{ cvt.f32.bf16 %f220, %rs113;}

	// end inline asm
	// begin inline asm
	{ cvt.f32.bf16 %f221, %rs114;}

	// end inline asm
	mov.b32 	{%rs115, %rs116}, %r89;
	// begin inline asm
	{ cvt.f32.bf16 %f222, %rs115;}

	// end inline asm
	// begin inline asm
	{ cvt.f32.bf16 %f223, %rs116;}

	// end inline asm
	mov.b32 	{%rs117, %rs118}, %r90;
	// begin inline asm
	{ cvt.f32.bf16 %f224, %rs117;}

	// end inline asm
	// begin inline asm
	{ cvt.f32.bf16 %f225, %rs118;}

	// end inline asm
	mov.b32 	{%rs119, %rs120}, %r91;
	// begin inline asm
	{ cvt.f32.bf16 %f226, %rs119;}

	// end inline asm
	// begin inline asm
	{ cvt.f32.bf16 %f227, %rs120;}

	// end inline asm
	fma.rn.f32 	%f396, %f220, %f108, %f860;
	fma.rn.f32 	%f397, %f221, %f109, %f396;
	fma.rn.f32 	%f398, %f222, %f110, %f397;
	fma.rn.f32 	%f399, %f223, %f111, %f398;
	fma.rn.f32 	%f400, %f224, %f112, %f399;
	fma.rn.f32 	%f401, %f225, %f113, %f400;
	fma.rn.f32 	%f402, %f226, %f114, %f401;
	fma.rn.f32 	%f860, %f227, %f115, %f402;
	fma.rn.f32 	%f403, %f220, %f116, %f861;
	fma.rn.f32 	%f404, %f221, %f117, %f403;
	fma.rn.f32 	%f405, %f222, %f118, %f404;
	fma.rn.f32 	%f406, %f223, %f119, %f405;
	fma.rn.f32 	%f407, %f224, %f120, %f406;
	fma.rn.f32 	%f408, %f225, %f121, %f407;
	fma.rn.f32 	%f409, %f226, %f122, %f408;
	fma.rn.f32 	%f861, %f227, %f123, %f409;
	add.s32 	%r498, %r498, 1024;
	add.s64 	%rd81, %rd81, 2048;
	setp.lt.s32 	%p2, %r498, %r497;
	@%p2 bra 	$L__BB12_2;
$L__BB12_3:
	mov.u32 	%r7, %tid.x;
	shr.u32 	%r107, %r7, 5;
	and.b32  	%r8, %r7, 31;
	setp.ne.s32 	%p3, %r8, 0;
	mov.b32 	%r92, 1;
	mov.b32 	%r105, 31;
	mov.b32 	%r106, -1;
	// begin inline asm
	{  .reg .f32 r0;  .reg .pred p;  shfl.sync.down.b32 r0|p, %f853, %r92, %r105, %r106;  @p add.f32 r0, r0, %f853;  mov.f32 %f410, r0;}
	// end inline asm
	mov.b32 	%r95, 2;
	// begin inline asm
	{  .reg .f32 r0;  .reg .pred p;  shfl.sync.down.b32 r0|p, %f410, %r95, %r105, %r106;  @p add.f32 r0, r0, %f410;  mov.f32 %f413, r0;}
	// end inline asm
	mov.b32 	%r98, 4;
	// begin inline asm
	{  .reg .f32 r0;  .reg .pred p;  shfl.sync.down.b32 r0|p, %f413, %r98, %r105, %r106;  @p add.f32 r0, r0, %f413;  mov.f32 %f416, r0;}
	// end inline asm
	mov.b32 	%r101, 8;
	// begin inline asm
	{  .reg .f32 r0;  .reg .pred p;  shfl.sync.down.b32 r0|p, %f416, %r101, %r105, %r106;  @p add.f32 r0, r0, %f416;  mov.f32 %f419, r0;}
	// end inline asm
	mov.b32 	%r104, 16;
	// begin inline asm
	{  .reg .f32 r0;  .reg .pred p;  shfl.sync.down.b32 r0|p, %f419, %r104, %r105, %r106;  @p add.f32 r0, r0, %f419;  mov.f32 %f422, r0;}
	// end inline asm
	mov.u32 	%r108, _ZZ12cudaCoreGemmI13__nv_bfloat16S0_Li13ELi2ELi128EEvPKT_S3_fPT0_iiiE5shmem;
	mad.lo.s32 	%r9, %r107, 104, %r108;
	@%p3 bra 	$L__BB12_5;
	st.shared.f32 	[%r9], %f422;
$L__BB12_5:
	setp.ne.s32 	%p4, %r8, 0;
	mov.b32 	%r109, 1;
	mov.b32 	%r122, 31;
	mov.b32 	%r123, -1;
	// begin inline asm
	{  .reg .f32 r0;  .reg .pred p;  shfl.sync.down.b32 r0|p, %f852, %r109, %r122, %r123;  @p add.f32 r0, r0, %f852;  mov.f32 %f425, r0;}
	// end inline asm
	mov.b32 	%r112, 2;
	// begin inline asm
	{  .reg .f32 r0;  .reg .pred p;  shfl.sync.down.b32 r0|p, %f425, %r112, %r122, %r123;  @p add.f32 r0, r0, %f425;  mov.f32 %f428, r0;}
	// end inline asm
	mov.b32 	%r115, 4;
	// begin inline asm
	{  .reg .f32 r0;  .reg .pred p;  shfl.sync.down.b32 r0|p, %f428, %r115, %r122, %r123;  @p add.f32 r0, r0, %f428;  mov.f32 %f431, r0;}
	// end inline asm
	mov.b32 	%r118, 8;
	// begin inline asm
	{  .reg .f32 r0;  .reg .pred p;  shfl.sync.down.b32 r0|p, %f431, %r118, %r122, %r123;  @p add.f32 r0, r0, %f431;  mov.f32 %f434, r0;}
	// end inline asm
	mov.b32 	%r121, 16;
	// begin inline asm
	{  .reg .f32 r0;  .reg .pred p;  shfl.sync.down.b32 r0|p, %f434, %r121, %r122, %r123;  @p add.f32 r0, r0, %f434;  mov.f32 %f437, r0;}
	// end inline asm
	@%p4 bra 	$L__BB12_7;
	st.shared.f32 	[%r9+4], %f437;
$L__BB12_7:
	setp.ne.s32 	%p5, %r8, 0;
	mov.b32 	%r124, 1;
	mov.b32 	%r137, 31;
	mov.b32 	%r138, -1;
	// begin inline asm
	{  .reg .f32 r0;  .reg .pred p;  shfl.sync.down.b32 r0|p, %f851, %r124, %r137, %r138;  @p add.f32 r0, r0, %f851;  mov.f32 %f440, r0;}
	// end inline asm
	mov.b32 	%r127, 2;
	// begin inline asm
	{  .reg .f32 r0;  .reg .pred p;  shfl.sync.down.b32 r0|p, %f440, %r127, %r137, %r138;  @p add.f32 r0, r0, %f440;  mov.f32 %f443, r0;}
	// end inline asm
	mov.b32 	%r130, 4;
	// begin inline asm
	{  .reg .f32 r0;  .reg .pred p;  shfl.sync.down.b32 r0|p, %f443, %r130, %r137, %r138;  @p add.f32 r0, r0, %f443;  mov.f32 %f446, r0;}
	// end inline asm
	mov.b32 	%r133, 8;
	// begin inline asm
	{  .reg .f32 r0;  .reg .pred p;  shfl.sync.down.b32 r0|p, %f446, %r133, %r137, %r138;  @p add.f32 r0, r0, %f446;  mov.f32 %f449, r0;}
	// end inline asm
	mov.b32 	%r136, 16;
	// begin inline asm
	{  .reg .f32 r0;  .reg .pred p;  shfl.sync.down.b32 r0|p, %f449, %r136, %r137, %r138;  @p add.f32 r0, r0, %f449;  mov.f32 %f452, r0;}
	// end inline asm
	@%p5 bra 	$L__BB12_9;
	st.shared.f32 	[%r9+8], %f452;
$L__BB12_9:
	setp.ne.s32 	%p6, %r8, 0;
	mov.b32 	%r139, 1;
	mov.b32 	%r152, 31;
	mov.b32 	%r153, -1;
	// begin inline asm
	{  .reg .f32 r0;  .reg .pred p;  shfl.sync.down.b32 r0|p, %f850, %r139, %r152, %r153;  @p add.f32 r0, r0, %f850;  mov.f32 %f455, r0;}
	// end inline asm
	mov.b32 	%r142, 2;
	// begin inline asm
	{  .reg .f32 r0;  .reg .pred p;  shfl.sync.down.b32 r0|p, %f455, %r142, %r152, %r153;  @p add.f32 r0, r0, %f455;  mov.f32 %f458, r0;}
	// end inline asm
	mov.b32 	%r145, 4;
	// begin inline asm
	{  .reg .f32 r0;  .reg .pred p;  shfl.sync.down.b32 r0|p, %f458, %r145, %r152, %r153;  @p add.f32 r0, r0, %f458;  mov.f32 %f461, r0;}
	// end inline asm
	mov.b32 	%r148, 8;
	// begin inline asm
	{  .reg .f32 r0;  .reg .pred p;  shfl.sync.down.b32 r0|p, %f461, %r148, %r152, %r153;  @p add.f32 r0, r0, %f461;  mov.f32 %f464, r0;}
	// end inline asm
	mov.b32 	%r151, 16;
	// begin inline asm
	{  .reg .f32 r0;  .reg .pred p;  shfl.sync.down.b32 r0|p, %f464, %r151, %r152, %r153;  @p add.f32 r0, r0, %f464;  mov.f32 %f467, r0;}
	// end inline asm
	@%p6 bra 	$L__BB12_11;
	st.shared.f32 	[%r9+12], %f467;
$L__BB12_11:
	setp.ne.s32 	%p7, %r8, 0;
	mov.b32 	%r154, 1;
	mov.b32 	%r167, 31;
	mov.b32 	%r168, -1;
	// begin inline asm
	{  .reg .f32 r0;  .reg .pred p;  shfl.sync.down.b32 r0|p, %f849, %r154, %r167, %r168;  @p add.f32 r0, r0, %f849;  mov.f32 %f470, r0;}
	// end inline asm
	mov.b32 	%r157, 2;
	// begin inline asm
	{  .reg .f32 r0;  .reg .pred p;  shfl.sync.down.b32 r0|p, %f470, %r157, %r167, %r168;  @p add.f32 r0, r0, %f470;  mov.f32 %f473, r0;}
	// end inline asm
	mov.b32 	%r160, 4;
	// begin inline asm
	{  .reg .f32 r0;  .reg .pred p;  shfl.sync.down.b32 r0|p, %f473, %r160, %r167, %r168;  @p add.f32 r0, r0, %f473;  mov.f32 %f476, r0;}
	// end inline asm
	mov.b32 	%r163, 8;
	// begin inline asm
	{  .reg .f32 r0;  .reg .pred p;  shfl.sync.down.b32 r0|p, %f476, %r163, %r167, %r168;  @p add.f32 r0, r0, %f476;  mov.f32 %f479, r0;}
	// end inline asm
	mov.b32 	%r166, 16;
	// begin inline asm
	{  .reg .f32 r0;  .reg .pred p;  shfl.sync.down.b32 r0|p, %f479, %r166, %r167, %r168;  @p add.f32 r0, r0, %f479;  mov.f32 %f482, r0;}
	// end inline asm
	@%p7 bra 	$L__BB12_13;
	st.shared.f32 	[%r9+16], %f482;
$L__BB12_13:
	setp.ne.s32 	%p8, %r8, 0;
	mov.b32 	%r169, 1;
	mov.b32 	%r182, 31;
	mov.b32 	%r183, -1;
	// begin inline asm
	{  .reg .f32 r0;  .reg .pred p;  shfl.sync.down.b32 r0|p, %f848, %r169, %r182, %r183;  @p add.f32 r0, r0, %f848;  mov.f32 %f485, r0;}
	// end inline asm
	mov.b32 	%r172, 2;
	// begin inline asm
	{  .reg .f32 r0;  .reg .pred p;  shfl.sync.down.b32 r0|p, %f485, %r172, %r182, %r183;  @p add.f32 r0, r0, %f485;  mov.f32 %f488, r0;}
	// end inline asm
	mov.b32 	%r175, 4;
	// begin inline asm
	{  .reg .f32 r0;  .reg .pred p;  shfl.sync.down.b32 r0|p, %f488, %r175, %r182, %r183;  @p add.f32 r0, r0, %f488;  mov.f32 %f491, r0;}
	// end inline asm
	mov.b32 	%r178, 8;
	// begin inline asm
	{  .reg .f32 r0;  .reg .pred p;  shfl.sync.down.b32 r0|p, %f491, %r178, %r182, %r183;  @p add.f32 r0, r0, %f491;  mov.f32 %f494, r0;}
	// end inline asm
	mov.b32 	%r181, 16;
	// begin inline asm
	{  .reg .f32 r0;  .reg .pred p;  shfl.sync.down.b32 r0|p, %f494, %r181, %r182, %r183;  @p add.f32 r0, r0, %f494;  mov.f32 %f497, r0;}
	// end inline asm
	@%p8 bra 	$L__BB12_15;
	st.shared.f32 	[%r9+20], %f497;
$L__BB12_15:
	setp.ne.s32 	%p9, %r8, 0;
	mov.b32 	%r184, 1;
	mov.b32 	%r197, 31;
	mov.b32 	%r198, -1;
	// begin inline asm
	{  .reg .f32 r0;  .reg .pred p;  shfl.sync.down.b32 r0|p, %f847, %r184, %r197, %r198;  @p add.f32 r0, r0, %f847;  mov.f32 %f500, r0;}
	// end inline asm
	mov.b32 	%r187, 2;
	// begin inline asm
	{  .reg .f32 r0;  .reg .pred p;  shfl.sync.down.b32 r0|p, %f500, %r187, %r197, %r198;  @p add.f32 r0, r0, %f500;  mov.f32 %f503, r0;}
	// end inline asm
	mov.b32 	%r190, 4;
	// begin inline asm
	{  .reg .f32 r0;  .reg .pred p;  shfl.sync.down.b32 r0|p, %f503, %r190, %r197, %r198;  @p add.f32 r0, r0, %f503;  mov.f32 %f506, r0;}
	// end inline asm
	mov.b32 	%r193, 8;
	// begin inline asm
	{  .reg .f32 r0;  .reg .pred p;  shfl.sync.down.b32 r0|p, %f506, %r193, %r197, %r198;  @p add.f32 r0, r0, %f506;  mov.f32 %f509, r0;}
	// end inline asm
	mov.b32 	%r196, 16;
	// begin inline asm
	{  .reg .f32 r0;  .reg .pred p;  shfl.sync.down.b32 r0|p, %f509, %r196, %r197, %r198;  @p add.f32 r0, r0, %f509;  mov.f32 %f512, r0;}
	// end inline asm
	@%p9 bra 	$L__BB12_17;
	st.shared.f32 	[%r9+24], %f512;
$L__BB12_17:
	setp.ne.s32 	%p10, %r8, 0;
	mov.b32 	%r199, 1;
	mov.b32 	%r212, 31;
	mov.b32 	%r213, -1;
	// begin inline asm
	{  .reg .f32 r0;  .reg .pred p;  shfl.sync.down.b32 r0|p, %f846, %r199, %r212, %r213;  @p add.f32 r0, r0, %f846;  mov.f32 %f515, r0;}
	// end inline asm
	mov.b32 	%r202, 2;
	// begin inline asm
	{  .reg .f32 r0;  .reg .pred p;  shfl.sync.down.b32 r0|p, %f515, %r202, %r212, %r213;  @p add.f32 r0, r0, %f515;  mov.f32 %f518, r0;}
	// end inline asm
	mov.b32 	%r205, 4;
	// begin inline asm
	{  .reg .f32 r0;  .reg .pred p;  shfl.sync.down.b32 r0|p, %f518, %r205, %r212, %r213;  @p add.f32 r0, r0, %f518;  mov.f32 %f521, r0;}
	// end inline asm
	mov.b32 	%r208, 8;
	// begin inline asm
	{  .reg .f32 r0;  .reg .pred p;  shfl.sync.down.b32 r0|p, %f521, %r208, %r212, %r213;  @p add.f32 r0, r0, %f521;  mov.f32 %f524, r0;}
	// end inline asm
	mov.b32 	%r211, 16;
	// begin inline asm
	{  .reg .f32 r0;  .reg .pred p;  shfl.sync.down.b32 r0|p, %f524, %r211, %r212, %r213;  @p add.f32 r0, r0, %f524;  mov.f32 %f527, r0;}
	// end inline asm
	@%p10 bra 	$L__BB12_19;
	st.shared.f32 	[%r9+28], %f527;
$L__BB12_19:
	setp.ne.s32 	%p11, %r8, 0;
	mov.b32 	%r214, 1;
	mov.b32 	%r227, 31;
	mov.b32 	%r228, -1;
	// begin inline asm
	{  .reg .f32 r0;  .reg .pred p;  shfl.sync.down.b32 r0|p, %f845, %r214, %r227, %r228;  @p add.f32 r0, r0, %f845;  mov.f32 %f530, r0;}
	// end inline asm
	mov.b32 	%r217, 2;
	// begin inline asm
	{  .reg .f32 r0;  .reg .pred p;  shfl.sync.down.b32 r0|p, %f530, %r217, %r227, %r228;  @p add.f32 r0, r0, %f530;  mov.f32 %f533, r0;}
	// end inline asm
	mov.b32 	%r220, 4;
	// begin inline asm
	{  .reg .f32 r0;  .reg .pred p;  shfl.sync.down.b32 r0|p, %f533, %r220, %r227, %r228;  @p add.f32 r0, r0, %f533;  mov.f32 %f536, r0;}
	// end inline asm
	mov.b32 	%r223, 8;
	// begin inline asm
	{  .reg .f32 r0;  .reg .pred p;  shfl.sync.down.b32 r0|p, %f536, %r223, %r227, %r228;  @p add.f32 r0, r0, %f536;  mov.f32 %f539, r0;}
	// end inline asm
	mov.b32 	%r226, 16;
	// begin inline asm
	{  .reg .f32 r0;  .reg .pred p;  shfl.sync.down.b32 r0|p, %f539, %r226, %r227, %r228;  @p add.f32 r0, r0, %f539;  mov.f32 %f542, r0;}
	// end inline asm
	@%p11 bra 	$L__BB12_21;
	st.shared.f32 	[%r9+32], %f542;
$L__BB12_21:
	setp.ne.s32 	%p12, %r8, 0;
	mov.b32 	%r229, 1;
	mov.b32 	%r242, 31;
	mov.b32 	%r243, -1;
	// begin inline asm
	{  .reg .f32 r0;  .reg .pred p;  shfl.sync.down.b32 r0|p, %f844, %r229, %r242, %r243;  @p add.f32 r0, r0, %f844;  mov.f32 %f545, r0;}
	// end inline asm
	mov.b32 	%r232, 2;
	// begin inline asm
	{  .reg .f32 r0;  .reg .pred p;  shfl.sync.down.b32 r0|p, %f545, %r232, %r242, %r243;  @p add.f32 r0, r0, %f545;  mov.f32 %f548, r0;}
	// end inline asm
	mov.b32 	%r235, 4;
	// begin inline asm
	{  .reg .f32 r0;  .reg .pred p;  shfl.sync.down.b32 r0|p, %f548, %r235, %r242, %r243;  @p add.f32 r0, r0, %f548;  mov.f32 %f551, r0;}
	// end inline asm
	mov.b32 	%r238, 8;
	// begin inline asm
	{  .reg .f32 r0;  .reg .pred p;  shfl.sync.down.b32 r0|p, %f551, %r238, %r242, %r243;  @p add.f32 r0, r0, %f551;  mov.f32 %f554, r0;}
	// end inline asm
	mov.b32 	%r241, 16;
	// begin inline asm
	{  .reg .f32 r0;  .reg .pred p;  shfl.sync.down.b32 r0|p, %f554, %r241, %r242, %r243;  @p add.f32 r0, r0, %f554;  mov.f32 %f557, r0;}
	// end inline asm
	@%p12 bra 	$L__BB12_23;
	st.shared.f32 	[%r9+36], %f557;
$L__BB12_23:
	setp.ne.s32 	%p13, %r8, 0;
	mov.b32 	%r244, 1;
	mov.b32 	%r257, 31;
	mov.b32 	%r258, -1;
	// begin inline asm
	{  .reg .f32 r0;  .reg .pred p;  shfl.sync.down.b32 r0|p, %f843, %r244, %r257, %r258;  @p add.f32 r0, r0, %f843;  mov.f32 %f560, r0;}
	// end inline asm
	mov.b32 	%r247, 2;
	// begin inline asm
	{  .reg .f32 r0;  .reg .pred p;  shfl.sync.down.b32 r0|p, %f560, %r247, %r257, %r258;  @p add.f32 r0, r0, %f560;  mov.f32 %f563, r0;}
	// end inline asm
	mov.b32 	%r250, 4;
	// begin inline asm
	{  .reg .f32 r0;  .reg .pred p;  shfl.sync.down.b32 r0|p, %f563, %r250, %r257, %r258;  @p add.f32 r0, r0, %f563;  mov.f32 %f566, r0;}
	// end inline asm
	mov.b32 	%r253, 8;
	// begin inline asm
	{  .reg .f32 r0;  .reg .pred p;  shfl.sync.down.b32 r0|p, %f566, %r253, %r257, %r258;  @p add.f32 r0, r0, %f566;  mov.f32 %f569, r0;}
	// end inline asm
	mov.b32 	%r256, 16;
	// begin inline asm
	{  .reg .f32 r0;  .reg .pred p;  shfl.sync.down.b32 r0|p, %f569, %r256, %r257, %r258;  @p add.f32 r0, r0, %f569;  mov.f32 %f572, r0;}
	// end inline asm
	@%p13 bra 	$L__BB12_25;
	st.shared.f32 	[%r9+40], %f572;
$L__BB12_25:
	setp.ne.s32 	%p14, %r8, 0;
	mov.b32 	%r259, 1;
	mov.b32 	%r272, 31;
	mov.b32 	%r273, -1;
	// begin inline asm
	{  .reg .f32 r0;  .reg .pred p;  shfl.sync.down.b32 r0|p, %f842, %r259, %r272, %r273;  @p add.f32 r0, r0, %f842;  mov.f32 %f575, r0;}
	// end inline asm
	mov.b32 	%r262, 2;
	// begin inline asm
	{  .reg .f32 r0;  .reg .pred p;  shfl.sync.down.b32 r0|p, %f575, %r262, %r272, %r273;  @p add.f32 r0, r0, %f575;  mov.f32 %f578, r0;}
	// end inline asm
	mov.b32 	%r265, 4;
	// begin inline asm
	{  .reg .f32 r0;  .reg .pred p;  shfl.sync.down.b32 r0|p, %f578, %r265, %r272, %r273;  @p add.f32 r0, r0, %f578;  mov.f32 %f581, r0;}
	// end inline asm
	mov.b32 	%r268, 8;
	// begin inline asm
	{  .reg .f32 r0;  .reg .pred p;  shfl.sync.down.b32 r0|p, %f581, %r268, %r272, %r273;  @p add.f32 r0, r0, %f581;  mov.f32 %f584, r0;}
	// end inline asm
	mov.b32 	%r271, 16;
	// begin inline asm
	{  .reg .f32 r0;  .reg .pred p;  shfl.sync.down.b32 r0|p, %f584, %r271, %r272, %r273;  @p add.f32 r0, r0, %f584;  mov.f32 %f587, r0;}
	// end inline asm
	@%p14 bra 	$L__BB12_27;
	st.shared.f32 	[%r9+44], %f587;
$L__BB12_27:
	setp.ne.s32 	%p15, %r8, 0;
	mov.b32 	%r274, 1;
	mov.b32 	%r287, 31;
	mov.b32 	%r288, -1;
	// begin inline asm
	{  .reg .f32 r0;  .reg .pred p;  shfl.sync.down.b32 r0|p, %f841, %r274, %r287, %r288;  @p add.f32 r0, r0, %f841;  mov.f32 %f590, r0;}
	// end inline asm
	mov.b32 	%r277, 2;
	// begin inline asm
	{  .reg .f32 r0;  .reg .pred p;  shfl.sync.down.b32 r0|p, %f590, %r277, %r287, %r288;  @p add.f32 r0, r0, %f590;  mov.f32 %f593, r0;}
	// end inline asm
	mov.b32 	%r280, 4;
	// begin inline asm
	{  .reg .f32 r0;  .reg .pred p;  shfl.sync.down.b32 r0|p, %f593, %r280, %r287, %r288;  @p add.f32 r0, r0, %f593;  mov.f32 %f596, r0;}
	// end inline asm
	mov.b32 	%r283, 8;
	// begin inline asm
	{  .reg .f32 r0;  .reg .pred p;  shfl.sync.down.b32 r0|p, %f596, %r283, %r287, %r288;  @p add.f32 r0, r0, %f596;  mov.f32 %f599, r0;}
	// end inline asm
	mov.b32 	%r286, 16;
	// begin inline asm
	{  .reg .f32 r0;  .reg .pred p;  shfl.sync.down.b32 r0|p, %f599, %r286, %r287, %r288;  @p add.f32 r0, r0, %f599;  mov.f32 %f602, r0;}
	// end inline asm
	@%p15 bra 	$L__BB12_29;
	st.shared.f32 	[%r9+48], %f602;
$L__BB12_29:
	setp.ne.s32 	%p16, %r8, 0;
	mov.b32 	%r289, 1;
	mov.b32 	%r302, 31;
	mov.b32 	%r303, -1;
	// begin inline asm
	{  .reg .f32 r0;  .reg .pred p;  shfl.sync.down.b32 r0|p, %f840, %r289, %r302, %r303;  @p add.f32 r0, r0, %f840;  mov.f32 %f605, r0;}
	// end inline asm
	mov.b32 	%r292, 2;
	// begin inline asm
	{  .reg .f32 r0;  .reg .pred p;  shfl.sync.down.b32 r0|p, %f605, %r292, %r302, %r303;  @p add.f32 r0, r0, %f605;  mov.f32 %f608, r0;}
	// end inline asm
	mov.b32 	%r295, 4;
	// begin inline asm
	{  .reg .f32 r0;  .reg .pred p;  shfl.sync.down.b32 r0|p, %f608, %r295, %r302, %r303;  @p add.f32 r0, r0, %f608;  mov.f32 %f611, r0;}
	// end inline asm
	mov.b32 	%r298, 8;
	// begin inline asm
	{  .reg .f32 r0;  .reg .pred p;  shfl.sync.down.b32 r0|p, %f611, %r298, %r302, %r303;  @p add.f32 r0, r0, %f611;  mov.f32 %f614, r0;}
	// end inline asm
	mov.b32 	%r301, 16;
	// begin inline asm
	{  .reg .f32 r0;  .reg .pred p;  shfl.sync.down.b32 r0|p, %f614, %r301, %r302, %r303;  @p add.f32 r0, r0, %f614;  mov.f32 %f617, r0;}
	// end inline asm
	@%p16 bra 	$L__BB12_31;
	st.shared.f32 	[%r9+52], %f617;
$L__BB12_31:
	setp.ne.s32 	%p17, %r8, 0;
	mov.b32 	%r304, 1;
	mov.b32 	%r317, 31;
	mov.b32 	%r318, -1;
	// begin inline asm
	{  .reg .f32 r0;  .reg .pred p;  shfl.sync.down.b32 r0|p, %f839, %r304, %r317, %r318;  @p add.f32 r0, r0, %f839;  mov.f32 %f620, r0;}
	// end inline asm
	mov.b32 	%r307, 2;
	// begin inline asm
	{  .reg .f32 r0;  .reg .pred p;  shfl.sync.down.b32 r0|p, %f620, %r307, %r317, %r318;  @p add.f32 r0, r0, %f620;  mov.f32 %f623, r0;}
	// end inline asm
	mov.b32 	%r310, 4;
	// begin inline asm
	{  .reg .f32 r0;  .reg .pred p;  shfl.sync.down.b32 r0|p, %f623, %r310, %r317, %r318;  @p add.f32 r0, r0, %f623;  mov.f32 %f626, r0;}
	// end inline asm
	mov.b32 	%r313, 8;
	// begin inline asm
	{  .reg .f32 r0;  .reg .pred p;  shfl.sync.down.b32 r0|p, %f626, %r313, %r317, %r318;  @p add.f32 r0, r0, %f626;  mov.f32 %f629, r0;}
	// end inline asm
	mov.b32 	%r316, 16;
	// begin inline asm
	{  .reg .f32 r0;  .reg .pred p;  shfl.sync.down.b32 r0|p, %f629, %r316, %r317, %r318;  @p add.f32 r0, r0, %f629;  mov.f32 %f632, r0;}
	// end inline asm
	@%p17 bra 	$L__BB12_33;
	st.shared.f32 	[%r9+56], %f632;
$L__BB12_33:
	setp.ne.s32 	%p18, %r8, 0;
	mov.b32 	%r319, 1;
	mov.b32 	%r332, 31;
	mov.b32 	%r333, -1;
	// begin inline asm
	{  .reg .f32 r0;  .reg .pred p;  shfl.sync.down.b32 r0|p, %f838, %r319, %r332, %r333;  @p add.f32 r0, r0, %f838;  mov.f32 %f635, r0;}
	// end inline asm
	mov.b32 	%r322, 2;
	// begin inline asm
	{  .reg .f32 r0;  .reg .pred p;  shfl.sync.down.b32 r0|p, %f635, %r322, %r332, %r333;  @p add.f32 r0, r0, %f635;  mov.f32 %f638, r0;}
	// end inline asm
	mov.b32 	%r325, 4;
	// begin inline asm
	{  .reg .f32 r0;  .reg .pred p;  shfl.sync.down.b32 r0|p, %f638, %r325, %r332, %r333;  @p add.f32 r0, r0, %f638;  mov.f32 %f641, r0;}
	// end inline asm
	mov.b32 	%r328, 8;
	// begin inline asm
	{  .reg .f32 r0;  .reg .pred p;  shfl.sync.down.b32 r0|p, %f641, %r328, %r332, %r333;  @p add.f32 r0, r0, %f641;  mov.f32 %f644, r0;}
	// end inline asm
	mov.b32 	%r331, 16;
	// begin inline asm
	{  .reg .f32 r0;  .reg .pred p;  shfl.sync.down.b32 r0|p, %f644, %r331, %r332, %r333;  @p add.f32 r0, r0, %f644;  mov.f32 %f647, r0;}
	// end inline asm
	@%p18 bra 	$L__BB12_35;
	st.shared.f32 	[%r9+60], %f647;
$L__BB12_35:
	setp.ne.s32 	%p19, %r8, 0;
	mov.b32 	%r334, 1;
	mov.b32 	%r347, 31;
	mov.b32 	%r348, -1;
	// begin inline asm
	{  .reg .f32 r0;  .reg .pred p;  shfl.sync.down.b32 r0|p, %f837, %r334, %r347, %r348;  @p add.f32 r0, r0, %f837;  mov.f32 %f650, r0;}
	// end inline asm
	mov.b32 	%r337, 2;
	// begin inline asm
	{  .reg .f32 r0;  .reg .pred p;  shfl.sync.down.b32 r0|p, %f650, %r337, %r347, %r348;  @p add.f32 r0, r0, %f650;  mov.f32 %f653, r0;}
	// end inline asm
	mov.b32 	%r340, 4;
	// begin inline asm
	{  .reg .f32 r0;  .reg .pred p;  shfl.sync.down.b32 r0|p, %f653, %r340, %r347, %r348;  @p add.f32 r0, r0, %f653;  mov.f32 %f656, r0;}
	// end inline asm
	mov.b32 	%r343, 8;
	// begin inline asm
	{  .reg .f32 r0;  .reg .pred p;  shfl.sync.down.b32 r0|p, %f656, %r343, %r347, %r348;  @p add.f32 r0, r0, %f656;  mov.f32 %f659, r0;}
	// end inline asm
	mov.b32 	%r346, 16;
	// begin inline asm
	{  .reg .f32 r0;  .reg .pred p;  shfl.sync.down.b32 r0|p, %f659, %r346, %r347, %r348;  @p add.f32 r0, r0, %f659;  mov.f32 %f662, r0;}
	// end inline asm
	@%p19 bra 	$L__BB12_37;
	st.shared.f32 	[%r9+64], %f662;
$L__BB12_37:
	setp.ne.s32 	%p20, %r8, 0;
	mov.b32 	%r349, 1;
	mov.b32 	%r362, 31;
	mov.b32 	%r363, -1;
	// begin inline asm
	{  .reg .f32 r0;  .reg .pred p;  shfl.sync.down.b32 r0|p, %f836, %r349, %r362, %r363;  @p add.f32 r0, r0, %f836;  mov.f32 %f665, r0;}
	// end inline asm
	mov.b32 	%r352, 2;
	// begin inline asm
	{  .reg .f32 r0;  .reg .pred p;  shfl.sync.down.b32 r0|p, %f665, %r352, %r362, %r363;  @p add.f32 r0, r0, %f665;  mov.f32 %f668, r0;}
	// end inline asm
	mov.b32 	%r355, 4;
	// begin inline asm
	{  .reg .f32 r0;  .reg .pred p;  shfl.sync.down.b32 r0|p, %f668, %r355, %r362, %r363;  @p add.f32 r0, r0, %f668;  mov.f32 %f671, r0;}
	// end inline asm
	mov.b32 	%r358, 8;
	// begin inline asm
	{  .reg .f32 r0;  .reg .pred p;  shfl.sync.down.b32 r0|p, %f671, %r358, %r362, %r363;  @p add.f32 r0, r0, %f671;  mov.f32 %f674, r0;}
	// end inline asm
	mov.b32 	%r361, 16;
	// begin inline asm
	{  .reg .f32 r0;  .reg .pred p;  shfl.sync.down.b32 r0|p, %f674, %r361, %r362, %r363;  @p add.f32 r0, r0, %f674;  mov.f32 %f677, r0;}
	// end inline asm
	@%p20 bra 	$L__BB12_39;
	st.shared.f32 	[%r9+68], %f677;
$L__BB12_39:
	setp.ne.s32 	%p21, %r8, 0;
	mov.b32 	%r364, 1;
	mov.b32 	%r377, 31;
	mov.b32 	%r378, -1;
	// begin inline asm
	{  .reg .f32 r0;  .reg .pred p;  shfl.sync.down.b32 r0|p, %f854, %r364, %r377, %r378;  @p add.f32 r0, r0, %f854;  mov.f32 %f680, r0;}
	// end inline asm
	mov.b32 	%r367, 2;
	// begin inline asm
	{  .reg .f32 r0;  .reg .pred p;  shfl.sync.down.b32 r0|p, %f680, %r367, %r377, %r378;  @p add.f32 r0, r0, %f680;  mov.f32 %f683, r0;}
	// end inline asm
	mov.b32 	%r370, 4;
	// begin inline asm
	{  .reg .f32 r0;  .reg .pred p;  shfl.sync.down.b32 r0|p, %f683, %r370, %r377, %r378;  @p add.f32 r0, r0, %f683;  mov.f32 %f686, r0;}
	// end inline asm
	mov.b32 	%r373, 8;
	// begin inline asm
	{  .reg .f32 r0;  .reg .pred p;  shfl.sync.down.b32 r0|p, %f686, %r373, %r377, %r378;  @p add.f32 r0, r0, %f686;  mov.f32 %f689, r0;}
	// end inline asm
	mov.b32 	%r376, 16;
	// begin inline asm
	{  .reg .f32 r0;  .reg .pred p;  shfl.sync.down.b32 r0|p, %f689, %r376, %r377, %r378;  @p add.f32 r0, r0, %f689;  mov.f32 %f692, r0;}
	// end inline asm
	@%p21 bra 	$L__BB12_41;
	st.shared.f32 	[%r9+72], %f692;
$L__BB12_41:
	setp.ne.s32 	%p22, %r8, 0;
	mov.b32 	%r379, 1;
	mov.b32 	%r392, 31;
	mov.b32 	%r393, -1;
	// begin inline asm
	{  .reg .f32 r0;  .reg .pred p;  shfl.sync.down.b32 r0|p, %f855, %r379, %r392, %r393;  @p add.f32 r0, r0, %f855;  mov.f32 %f695, r0;}
	// end inline asm
	mov.b32 	%r382, 2;
	// begin inline asm
	{  .reg .f32 r0;  .reg .pred p;  shfl.sync.down.b32 r0|p, %f695, %r382, %r392, %r393;  @p add.f32 r0, r0, %f695;  mov.f32 %f698, r0;}
	// end inline asm
	mov.b32 	%r385, 4;
	// begin inline asm
	{  .reg .f32 r0;  .reg .pred p;  shfl.sync.down.b32 r0|p, %f698, %r385, %r392, %r393;  @p add.f32 r0, r0, %f698;  mov.f32 %f701, r0;}
	// end inline asm
	mov.b32 	%r388, 8;
	// begin inline asm
	{  .reg .f32 r0;  .reg .pred p;  shfl.sync.down.b32 r0|p, %f701, %r388, %r392, %r393;  @p add.f32 r0, r0, %f701;  mov.f32 %f704, r0;}
	// end inline asm
	mov.b32 	%r391, 16;
	// begin inline asm
	{  .reg .f32 r0;  .reg .pred p;  shfl.sync.down.b32 r0|p, %f704, %r391, %r392, %r393;  @p add.f32 r0, r0, %f704;  mov.f32 %f707, r0;}
	// end inline asm
	@%p22 bra 	$L__BB12_43;
	st.shared.f32 	[%r9+76], %f707;
$L__BB12_43:
	setp.ne.s32 	%p23, %r8, 0;
	mov.b32 	%r394, 1;
	mov.b32 	%r407, 31;
	mov.b32 	%r408, -1;
	// begin inline asm
	{  .reg .f32 r0;  .reg .pred p;  shfl.sync.down.b32 r0|p, %f856, %r394, %r407, %r408;  @p add.f32 r0, r0, %f856;  mov.f32 %f710, r0;}
	// end inline asm
	mov.b32 	%r397, 2;
	// begin inline asm
	{  .reg .f32 r0;  .reg .pred p;  shfl.sync.down.b32 r0|p, %f710, %r397, %r407, %r408;  @p add.f32 r0, r0, %f710;  mov.f32 %f713, r0;}
	// end inline asm
	mov.b32 	%r400, 4;
	// begin inline asm
	{  .reg .f32 r0;  .reg .pred p;  shfl.sync.down.b32 r0|p, %f713, %r400, %r407, %r408;  @p add.f32 r0, r0, %f713;  mov.f32 %f716, r0;}
	// end inline asm
	mov.b32 	%r403, 8;
	// begin inline asm
	{  .reg .f32 r0;  .reg .pred p;  shfl.sync.down.b32 r0|p, %f716, %r403, %r407, %r408;  @p add.f32 r0, r0, %f716;  mov.f32 %f719, r0;}
	// end inline asm
	mov.b32 	%r406, 16;
	// begin inline asm
	{  .reg .f32 r0;  .reg .pred p;  shfl.sync.down.b32 r0|p, %f719, %r406, %r407, %r408;  @p add.f32 r0, r0, %f719;  mov.f32 %f722, r0;}
	// end inline asm
	@%p23 bra 	$L__BB12_45;
	st.shared.f32 	[%r9+80], %f722;
$L__BB12_45:
	setp.ne.s32 	%p24, %r8, 0;
	mov.b32 	%r409, 1;
	mov.b32 	%r422, 31;
	mov.b32 	%r423, -1;
	// begin inline asm
	{  .reg .f32 r0;  .reg .pred p;  shfl.sync.down.b32 r0|p, %f857, %r409, %r422, %r423;  @p add.f32 r0, r0, %f857;  mov.f32 %f725, r0;}
	// end inline asm
	mov.b32 	%r412, 2;
	// begin inline asm
	{  .reg .f32 r0;  .reg .pred p;  shfl.sync.down.b32 r0|p, %f725, %r412, %r422, %r423;  @p add.f32 r0, r0, %f725;  mov.f32 %f728, r0;}
	// end inline asm
	mov.b32 	%r415, 4;
	// begin inline asm
	{  .reg .f32 r0;  .reg .pred p;  shfl.sync.down.b32 r0|p, %f728, %r415, %r422, %r423;  @p add.f32 r0, r0, %f728;  mov.f32 %f731, r0;}
	// end inline asm
	mov.b32 	%r418, 8;
	// begin inline asm
	{  .reg .f32 r0;  .reg .pred p;  shfl.sync.down.b32 r0|p, %f731, %r418, %r422, %r423;  @p add.f32 r0, r0, %f731;  mov.f32 %f734, r0;}
	// end inline asm
	mov.b32 	%r421, 16;
	// begin inline asm
	{  .reg .f32 r0;  .reg .pred p;  shfl.sync.down.b32 r0|p, %f734, %r421, %r422, %r423;  @p add.f32 r0, r0, %f734;  mov.f32 %f737, r0;}
	// end inline asm
	@%p24 bra 	$L__BB12_47;
	st.shared.f32 	[%r9+84], %f737;
$L__BB12_47:
	setp.ne.s32 	%p25, %r8, 0;
	mov.b32 	%r424, 1;
	mov.b32 	%r437, 31;
	mov.b32 	%r438, -1;
	// begin inline asm
	{  .reg .f32 r0;  .reg .pred p;  shfl.sync.down.b32 r0|p, %f858, %r424, %r437, %r438;  @p add.f32 r0, r0, %f858;  mov.f32 %f740, r0;}
	// end inline asm
	mov.b32 	%r427, 2;
	// begin inline asm
	{  .reg .f32 r0;  .reg .pred p;  shfl.sync.down.b32 r0|p, %f740, %r427, %r437, %r438;  @p add.f32 r0, r0, %f740;  mov.f32 %f743, r0;}
	// end inline asm
	mov.b32 	%r430, 4;
	// begin inline asm
	{  .reg .f32 r0;  .reg .pred p;  shfl.sync.down.b32 r0|p, %f743, %r430, %r437, %r438;  @p add.f32 r0, r0, %f743;  mov.f32 %f746, r0;}
	// end inline asm
	mov.b32 	%r433, 8;
	// begin inline asm
	{  .reg .f32 r0;  .reg .pred p;  shfl.sync.down.b32 r0|p, %f746, %r433, %r437, %r438;  @p add.f32 r0, r0, %f746;  mov.f32 %f749, r0;}
	// end inline asm
	mov.b32 	%r436, 16;
	// begin inline asm
	{  .reg .f32 r0;  .reg .pred p;  shfl.sync.down.b32 r0|p, %f749, %r436, %r437, %r438;  @p add.f32 r0, r0, %f749;  mov.f32 %f752, r0;}
	// end inline asm
	@%p25 bra 	$L__BB12_49;
	st.shared.f32 	[%r9+88], %f752;
$L__BB12_49:
	setp.ne.s32 	%p26, %r8, 0;
	mov.b32 	%r439, 1;
	mov.b32 	%r452, 31;
	mov.b32 	%r453, -1;
	// begin inline asm
	{  .reg .f32 r0;  .reg .pred p;  shfl.sync.down.b32 r0|p, %f859, %r439, %r452, %r453;  @p add.f32 r0, r0, %f859;  mov.f32 %f755, r0;}
	// end inline asm
	mov.b32 	%r442, 2;
	// begin inline asm
	{  .reg .f32 r0;  .reg .pred p;  shfl.sync.down.b32 r0|p, %f755, %r442, %r452, %r453;  @p add.f32 r0, r0, %f755;  mov.f32 %f758, r0;}
	// end inline asm
	mov.b32 	%r445, 4;
	// begin inline asm
	{  .reg .f32 r0;  .reg .pred p;  shfl.sync.down.b32 r0|p, %f758, %r445, %r452, %r453;  @p add.f32 r0, r0, %f758;  mov.f32 %f761, r0;}
	// end inline asm
	mov.b32 	%r448, 8;
	// begin inline asm
	{  .reg .f32 r0;  .reg .pred p;  shfl.sync.down.b32 r0|p, %f761, %r448, %r452, %r453;  @p add.f32 r0, r0, %f761;  mov.f32 %f764, r0;}
	// end inline asm
	mov.b32 	%r451, 16;
	// begin inline asm
	{  .reg .f32 r0;  .reg .pred p;  shfl.sync.down.b32 r0|p, %f764, %r451, %r452, %r453;  @p add.f32 r0, r0, %f764;  mov.f32 %f767, r0;}
	// end inline asm
	@%p26 bra 	$L__BB12_51;
	st.shared.f32 	[%r9+92], %f767;
$L__BB12_51:
	setp.ne.s32 	%p27, %r8, 0;
	mov.b32 	%r454, 1;
	mov.b32 	%r467, 31;
	mov.b32 	%r468, -1;
	// begin inline asm
	{  .reg .f32 r0;  .reg .pred p;  shfl.sync.down.b32 r0|p, %f860, %r454, %r467, %r468;  @p add.f32 r0, r0, %f860;  mov.f32 %f770, r0;}
	// end inline asm
	mov.b32 	%r457, 2;
	// begin inline asm
	{  .reg .f32 r0;  .reg .pred p;  shfl.sync.down.b32 r0|p, %f770, %r457, %r467, %r468;  @p add.f32 r0, r0, %f770;  mov.f32 %f773, r0;}
	// end inline asm
	mov.b32 	%r460, 4;
	// begin inline asm
	{  .reg .f32 r0;  .reg .pred p;  shfl.sync.down.b32 r0|p, %f773, %r460, %r467, %r468;  @p add.f32 r0, r0, %f773;  mov.f32 %f776, r0;}
	// end inline asm
	mov.b32 	%r463, 8;
	// begin inline asm
	{  .reg .f32 r0;  .reg .pred p;  shfl.sync.down.b32 r0|p, %f776, %r463, %r467, %r468;  @p add.f32 r0, r0, %f776;  mov.f32 %f779, r0;}
	// end inline asm
	mov.b32 	%r466, 16;
	// begin inline asm
	{  .reg .f32 r0;  .reg .pred p;  shfl.sync.down.b32 r0|p, %f779, %r466, %r467, %r468;  @p add.f32 r0, r0, %f779;  mov.f32 %f782, r0;}
	// end inline asm
	@%p27 bra 	$L__BB12_53;
	st.shared.f32 	[%r9+96], %f782;
$L__BB12_53:
	setp.ne.s32 	%p28, %r8, 0;
	mov.b32 	%r469, 1;
	mov.b32 	%r482, 31;
	mov.b32 	%r483, -1;
	// begin inline asm
	{  .reg .f32 r0;  .reg .pred p;  shfl.sync.down.b32 r0|p, %f861, %r469, %r482, %r483;  @p add.f32 r0, r0, %f861;  mov.f32 %f785, r0;}
	// end inline asm
	mov.b32 	%r472, 2;
	// begin inline asm
	{  .reg .f32 r0;  .reg .pred p;  shfl.sync.down.b32 r0|p, %f785, %r472, %r482, %r483;  @p add.f32 r0, r0, %f785;  mov.f32 %f788, r0;}
	// end inline asm
	mov.b32 	%r475, 4;
	// begin inline asm
	{  .reg .f32 r0;  .reg .pred p;  shfl.sync.down.b32 r0|p, %f788, %r475, %r482, %r483;  @p add.f32 r0, r0, %f788;  mov.f32 %f791, r0;}
	// end inline asm
	mov.b32 	%r478, 8;
	// begin inline asm
	{  .reg .f32 r0;  .reg .pred p;  shfl.sync.down.b32 r0|p, %f791, %r478, %r482, %r483;  @p add.f32 r0, r0, %f791;  mov.f32 %f794, r0;}
	// end inline asm
	mov.b32 	%r481, 16;
	// begin inline asm
	{  .reg .f32 r0;  .reg .pred p;  shfl.sync.down.b32 r0|p, %f794, %r481, %r482, %r483;  @p add.f32 r0, r0, %f794;  mov.f32 %f797, r0;}
	// end inline asm
	@%p28 bra 	$L__BB12_55;
	st.shared.f32 	[%r9+100], %f797;
$L__BB12_55:
	bar.sync 	0;
	setp.gt.u32 	%p29, %r7, 25;
	@%p29 bra 	$L__BB12_57;
	ld.param.u32 	%r495, [_Z12cudaCoreGemmI13__nv_bfloat16S0_Li13ELi2ELi128EEvPKT_S3_fPT0_iii_param_5];
	ld.param.u64 	%rd80, [_Z12cudaCoreGemmI13__nv_bfloat16S0_Li13ELi2ELi128EEvPKT_S3_fPT0_iii_param_3];
	ld.param.f32 	%f809, [_Z12cudaCoreGemmI13__nv_bfloat16S0_Li13ELi2ELi128EEvPKT_S3_fPT0_iii_param_2];
	and.b32  	%r484, %r7, 1;
	shr.u32 	%r485, %r7, 1;
	shl.b32 	%r486, %r7, 2;
	add.s32 	%r488, %r108, %r486;
	ld.shared.f32 	%f801, [%r488];
	add.f32 	%f802, %f801, 0f00000000;
	ld.shared.f32 	%f803, [%r488+104];
	add.f32 	%f804, %f802, %f803;
	ld.shared.f32 	%f805, [%r488+208];
	add.f32 	%f806, %f804, %f805;
	ld.shared.f32 	%f807, [%r488+312];
	add.f32 	%f808, %f806, %f807;
	mul.f32 	%f800, %f809, %f808;
	// begin inline asm
	{  cvt.rn.bf16.f32 %rs121, %f800;}

	// end inline asm
	mad.lo.s32 	%r489, %r485, %r495, %r484;
	cvt.s64.s32 	%rd70, %r489;
	mov.u32 	%r490, %ctaid.x;
	mul.lo.s32 	%r491, %r490, %r495;
	mov.u32 	%r492, %ctaid.y;
	shl.b32 	%r493, %r492, 1;
	mad.lo.s32 	%r494, %r491, 13, %r493;
	cvt.s64.s32 	%rd71, %r494;
	add.s64 	%rd72, %rd70, %rd71;
	cvta.to.global.u64 	%rd73, %rd80;
	shl.b64 	%rd74, %rd72, 1;
	add.s64 	%rd75, %rd73, %rd74;
	st.global.u16 	[%rd75], %rs121;
$L__BB12_57:
	ret;

}
	// .globl	_Z12cudaCoreGemmI13__nv_bfloat16S0_Li14ELi2ELi128EEvPKT_S3_fPT0_iii
.visible .entry _Z12cudaCoreGemmI13__nv_bfloat16S0_Li14ELi2ELi128EEvPKT_S3_fPT0_iii(
	.param .u64 .ptr .align 1 _Z12cudaCoreGemmI13__nv_bfloat16S0_Li14ELi2ELi128EEvPKT_S3_fPT0_iii_param_0,
	.param .u64 .ptr .align 1 _Z12cudaCoreGemmI13__nv_bfloat16S0_Li14ELi2ELi128EEvPKT_S3_fPT0_iii_param_1,
	.param .f32 _Z12cudaCoreGemmI13__nv_bfloat16S0_Li14ELi2ELi128EEvPKT_S3_fPT0_iii_param_2,
	.param .u64 .ptr .align 1 _Z12cudaCoreGemmI13__nv_bfloat16S0_Li14ELi2ELi128EEvPKT_S3_fPT0_iii_param_3,
	.param .u32 _Z12cudaCoreGemmI13__nv_bfloat16S0_Li14ELi2ELi128EEvPKT_S3_fPT0_iii_param_4,
	.param .u32 _Z12cudaCoreGemmI13__nv_bfloat16S0_Li14ELi2ELi128EEvPKT_S3_fPT0_iii_param_5,
	.param .u32 _Z12cudaCoreGemmI13__nv_bfloat16S0_Li14ELi2ELi128EEvPKT_S3_fPT0_iii_param_6
)
{
	.reg .pred 	%p<32>;
	.reg .b16 	%rs<130>;
	.reg .b32 	%r<534>;
	.reg .b32 	%f<926>;
	.reg .b64 	%rd<86>;
	// demoted variable
	.shared .align 4 .b8 _ZZ12cudaCoreGemmI13__nv_bfloat16S0_Li14ELi2ELi128EEvPKT_S3_fPT0_iiiE5shmem[448];
	ld.param.u32 	%r11, [_Z12cudaCoreGemmI13__nv_bfloat16S0_Li14ELi2ELi128EEvPKT_S3_fPT0_iii_param_6];
	mov.u32 	%r1, %tid.x;
	mov.u32 	%r12, %ctaid.y;
	shl.b32 	%r2, %r12, 1;
	mov.u32 	%r13, %ctaid.x;
	mul.lo.s32 	%r3, %r13, 14;
	shl.b32 	%r533, %r1, 3;
	setp.ge.s32 	%p1, %r533, %r11;
	mov.f32 	%f898, 0f00000000;
	mov.f32 	%f899, %f898;
	mov.f32 	%f900, %f898;
	mov.f32 	%f901, %f898;
	mov.f32 	%f902, %f898;
	mov.f32 	%f903, %f898;
	mov.f32 	%f904, %f898;
	mov.f32 	%f905, %f898;
	mov.f32 	%f906, %f898;
	mov.f32 	%f907, %f898;
	mov.f32 	%f908, %f898;
	mov.f32 	%f909, %f898;
	mov.f32 	%f910, %f898;
	mov.f32 	%f911, %f898;
	mov.f32 	%f912, %f898;
	mov.f32 	%f913, %f898;
	mov.f32 	%f914, %f898;
	mov.f32 	%f915, %f898;
	mov.f32 	%f916, %f898;
	mov.f32 	%f917, %f898;
	mov.f32 	%f918, %f898;
	mov.f32 	%f919, %f898;
	mov.f32 	%f920, %f898;
	mov.f32 	%f921, %f898;
	mov.f32 	%f922, %f898;
	mov.f32 	%f923, %f898;
	mov.f32 	%f924, %f898;
	mov.f32 	%f925, %f898;
	@%p1 bra 	$L__BB13_3;
	ld.param.u32 	%r531, [_Z12cudaCoreGemmI13__nv_bfloat16S0_Li14ELi2ELi128EEvPKT_S3_fPT0_iii_param_6];
	ld.param.u64 	%rd82, [_Z12cudaCoreGemmI13__nv_bfloat16S0_Li14ELi2ELi128EEvPKT_S3_fPT0_iii_param_1];
	ld.param.u64 	%rd80, [_Z12cudaCoreGemmI13__nv_bfloat16S0_Li14ELi2ELi128EEvPKT_S3_fPT0_iii_param_0];
	cvta.to.global.u64 	%rd21, %rd82;
	cvta.to.global.u64 	%rd22, %rd80;
	mul.lo.s32 	%r14, %r531, %r2;
	mul.lo.s32 	%r15, %r531, %r3;
	shl.b32 	%r16, %r531, 2;
	mul.lo.s32 	%r17, %r531, 3;
	cvt.u64.u32 	%rd23, %r16;
	mul.lo.s32 	%r18, %r531, 5;
	mul.lo.s32 	%r19, %r531, 6;
	mul.lo.s32 	%r20, %r531, 7;
	shl.b32 	%r21, %r531, 3;
	mul.lo.s32 	%r22, %r531, 9;
	mul.lo.s32 	%r23, %r531, 10;
	mul.lo.s32 	%r24, %r531, 11;
	mul.lo.s32 	%r25, %r531, 12;
	mul.lo.s32 	%r26, %r531, 13;
	mul.wide.s32 	%rd24, %r15, 2;
	mul.wide.u32 	%rd25, %r531, 2;
	add.s64 	%rd26, %rd24, %rd25;
	add.s64 	%rd1, %rd22, %rd26;
	mul.wide.u32 	%rd85, %r1, 16;
	add.s64 	%rd27, %rd24, %rd23;
	add.s64 	%rd3, %rd22, %rd27;
	mul.wide.u32 	%rd28, %r17, 2;
	add.s64 	%rd29, %rd24, %rd28;
	add.s64 	%rd4, %rd22, %rd29;
	mul.wide.u32 	%rd30, %r16, 2;
	add.s64 	%rd31, %rd24, %rd30;
	add.s64 	%rd5, %rd22, %rd31;
	mul.wide.u32 	%rd32, %r18, 2;
	add.s64 	%rd33, %rd24, %rd32;
	add.s64 	%rd6, %rd22, %rd33;
	mul.wide.u32 	%rd34, %r19, 2;
	add.s64 	%rd35, %rd24, %rd34;
	add.s64 	%rd7, %rd22, %rd35;
	mul.wide.u32 	%rd36, %r20, 2;
	add.s64 	%rd37, %rd24, %rd36;
	add.s64 	%rd8, %rd22, %rd37;
	mul.wide.u32 	%rd38, %r21, 2;
	add.s64 	%rd39, %rd24, %rd38;
	add.s64 	%rd9, %rd22, %rd39;
	mul.wide.u32 	%rd40, %r22, 2;
	add.s64 	%rd41, %rd24, %rd40;
	add.s64 	%rd10, %rd22, %rd41;
	mul.wide.u32 	%rd42, %r23, 2;
	add.s64 	%rd43, %rd24, %rd42;
	add.s64 	%rd11, %rd22, %rd43;
	mul.wide.u32 	%rd44, %r24, 2;
	add.s64 	%rd45, %rd24, %rd44;
	add.s64 	%rd12, %rd22, %rd45;
	mul.wide.u32 	%rd46, %r25, 2;
	add.s64 	%rd47, %rd24, %rd46;
	add.s64 	%rd13, %rd22, %rd47;
	mul.wide.u32 	%rd48, %r26, 2;
	add.s64 	%rd49, %rd24, %rd48;
	add.s64 	%rd14, %rd22, %rd49;
	mul.wide.s32 	%rd50, %r14, 2;
	add.s64 	%rd51, %rd50, %rd25;
	add.s64 	%rd15, %rd21, %rd51;
	mov.f32 	%f898, 0f00000000;
$L__BB13_2:
	ld.param.u32 	%r532, [_Z12cudaCoreGemmI13__nv_bfloat16S0_Li14ELi2ELi128EEvPKT_S3_fPT0_iii_param_6];
	ld.param.u64 	%rd83, [_Z12cudaCoreGemmI13__nv_bfloat16S0_Li14ELi2ELi128EEvPKT_S3_fPT0_iii_param_1];
	ld.param.u64 	%rd81, [_Z12cudaCoreGemmI13__nv_bfloat16S0_Li14ELi2ELi128EEvPKT_S3_fPT0_iii_param_0];
	cvta.to.global.u64 	%rd52, %rd83;
	mul.lo.s32 	%r28, %r12, %r532;
	shl.b32 	%r29, %r28, 1;
	mul.wide.s32 	%rd53, %r29, 2;
	add.s64 	%rd54, %rd52, %rd53;
	add.s64 	%rd55, %rd54, %rd85;
	ld.global.nc.v4.u32 	{%r30, %r31, %r32, %r33}, [%rd55];
	mov.b32 	{%rs1, %rs2}, %r30;
	// begin inline asm
	{ cvt.f32.bf16 %f116, %rs1;}

	// end inline asm
	// begin inline asm
	{ cvt.f32.bf16 %f117, %rs2;}

	// end inline asm
	mov.b32 	{%rs3, %rs4}, %r31;
	// begin inline asm
	{ cvt.f32.bf16 %f118, %rs3;}

	// end inline asm
	// begin inline asm
	{ cvt.f32.bf16 %f119, %rs4;}

	// end inline asm
	mov.b32 	{%rs5, %rs6}, %r32;
	// begin inline asm
	{ cvt.f32.bf16 %f120, %rs5;}

	// end inline asm
	// begin inline asm
	{ cvt.f32.bf16 %f121, %rs6;}

	// end inline asm
	mov.b32 	{%rs7, %rs8}, %r33;
	// begin inline asm
	{ cvt.f32.bf16 %f122, %rs7;}

	// end inline asm
	// begin inline asm
	{ cvt.f32.bf16 %f123, %rs8;}

	// end inline asm
	add.s64 	%rd56, %rd15, %rd85;
	ld.global.nc.v4.u32 	{%r34, %r35, %r36, %r37}, [%rd56];
	mov.b32 	{%rs9, %rs10}, %r34;
	// begin inline asm
	{ cvt.f32.bf16 %f124, %rs9;}

	// end inline asm
	// begin inline asm
	{ cvt.f32.bf16 %f125, %rs10;}

	// end inline asm
	mov.b32 	{%rs11, %rs12}, %r35;
	// begin inline asm
	{ cvt.f32.bf16 %f126, %rs11;}

	// end inline asm
	// begin inline asm
	{ cvt.f32.bf16 %f127, %rs12;}

	// end inline asm
	mov.b32 	{%rs13, %rs14}, %r36;
	// begin inline asm
	{ cvt.f32.bf16 %f128, %rs13;}

	// end inline asm
	// begin inline asm
	{ cvt.f32.bf16 %f129, %rs14;}

	// end inline asm
	mov.b32 	{%rs15, %rs16}, %r37;
	// begin inline asm
	{ cvt.f32.bf16 %f130, %rs15;}

	// end inline asm
	// begin inline asm
	{ cvt.f32.bf16 %f131, %rs16;}

	// end inline asm
	cvta.to.global.u64 	%rd57, %rd81;
	mul.lo.s32 	%r39, %r13, %r532;
	mul.lo.s32 	%r40, %r39, 14;
	mul.wide.s32 	%rd58, %r40, 2;
	add.s64 	%rd59, %rd57, %rd58;
	add.s64 	%rd60, %rd59, %rd85;
	ld.global.nc.v4.u32 	{%r41, %r42, %r43, %r44}, [%rd60];
	mov.b32 	{%rs17, %rs18}, %r41;
	// begin inline asm
	{ cvt.f32.bf16 %f132, %rs17;}

	// end inline asm
	// begin inline asm
	{ cvt.f32.bf16 %f133, %rs18;}

	// end inline asm
	mov.b32 	{%rs19, %rs20}, %r42;
	// begin inline asm
	{ cvt.f32.bf16 %f134, %rs19;}

	// end inline asm
	// begin inline asm
	{ cvt.f32.bf16 %f135, %rs20;}

	// end inline asm
	mov.b32 	{%rs21, %rs22}, %r43;
	// begin inline asm
	{ cvt.f32.bf16 %f136, %rs21;}

	// end inline asm
	// begin inline asm
	{ cvt.f32.bf16 %f137, %rs22;}

	// end inline asm
	mov.b32 	{%rs23, %rs24}, %r44;
	// begin inline asm
	{ cvt.f32.bf16 %f138, %rs23;}

	// end inline asm
	// begin inline asm
	{ cvt.f32.bf16 %f139, %rs24;}

	// end inline asm
	fma.rn.f32 	%f244, %f132, %f116, %f917;
	fma.rn.f32 	%f245, %f133, %f117, %f244;
	fma.rn.f32 	%f246, %f134, %f118, %f245;
	fma.rn.f32 	%f247, %f135, %f119, %f246;
	fma.rn.f32 	%f248, %f136, %f120, %f247;
	fma.rn.f32 	%f249, %f137, %f121, %f248;
	fma.rn.f32 	%f250, %f138, %f122, %f249;
	fma.rn.f32 	%f917, %f139, %f123, %f250;
	fma.rn.f32 	%f251, %f132, %f124, %f916;
	fma.rn.f32 	%f252, %f133, %f125, %f251;
	fma.rn.f32 	%f253, %f134, %f126, %f252;
	fma.rn.f32 	%f254, %f135, %f127, %f253;
	fma.rn.f32 	%f255, %f136, %f128, %f254;
	fma.rn.f32 	%f256, %f137, %f129, %f255;
	fma.rn.f32 	%f257, %f138, %f130, %f256;
	fma.rn.f32 	%f916, %f139, %f131, %f257;
	add.s64 	%rd61, %rd1, %rd85;
	ld.global.nc.v4.u32 	{%r45, %r46, %r47, %r48}, [%rd61];
	mov.b32 	{%rs25, %rs26}, %r45;
	// begin inline asm
	{ cvt.f32.bf16 %f140, %rs25;}

	// end inline asm
	// begin inline asm
	{ cvt.f32.bf16 %f141, %rs26;}

	// end inline asm
	mov.b32 	{%rs27, %rs28}, %r46;
	// begin inline asm
	{ cvt.f32.bf16 %f142, %rs27;}

	// end inline asm
	// begin inline asm
	{ cvt.f32.bf16 %f143, %rs28;}

	// end inline asm
	mov.b32 	{%rs29, %rs30}, %r47;
	// begin inline asm
	{ cvt.f32.bf16 %f144, %rs29;}

	// end inline asm
	// begin inline asm
	{ cvt.f32.bf16 %f145, %rs30;}

	// end inline asm
	mov.b32 	{%rs31, %rs32}, %r48;
	// begin inline asm
	{ cvt.f32.bf16 %f146, %rs31;}

	// end inline asm
	// begin inline asm
	{ cvt.f32.bf16 %f147, %rs32;}

	// end inline asm
	fma.rn.f32 	%f258, %f140, %f116, %f915;
	fma.rn.f32 	%f259, %f141, %f117, %f258;
	fma.rn.f32 	%f260, %f142, %f118, %f259;
	fma.rn.f32 	%f261, %f143, %f119, %f260;
	fma.rn.f32 	%f262, %f144, %f120, %f261;
	fma.rn.f32 	%f263, %f145, %f121, %f262;
	fma.rn.f32 	%f264, %f146, %f122, %f263;
	fma.rn.f32 	%f915, %f147, %f123, %f264;
	fma.rn.f32 	%f265, %f140, %f124, %f914;
	fma.rn.f32 	%f266, %f141, %f125, %f265;
	fma.rn.f32 	%f267, %f142, %f126, %f266;
	fma.rn.f32 	%f268, %f143, %f127, %f267;
	fma.rn.f32 	%f269, %f144, %f128, %f268;
	fma.rn.f32 	%f270, %f145, %f129, %f269;
	fma.rn.f32 	%f271, %f146, %f130, %f270;
	fma.rn.f32 	%f914, %f147, %f131, %f271;
	add.s64 	%rd62, %rd3, %rd85;
	ld.global.nc.v4.u32 	{%r49, %r50, %r51, %r52}, [%rd62];
	mov.b32 	{%rs33, %rs34}, %r49;
	// begin inline asm
	{ cvt.f32.bf16 %f148, %rs33;}

	// end inline asm
	// begin inline asm
	{ cvt.f32.bf16 %f149, %rs34;}

	// end inline asm
	mov.b32 	{%rs35, %rs36}, %r50;
	// begin inline asm
	{ cvt.f32.bf16 %f150, %rs35;}

	// end inline asm
	// begin inline asm
	{ cvt.f32.bf16 %f151, %rs36;}

	// end inline asm
	mov.b32 	{%rs37, %rs38}, %r51;
	// begin inline asm
	{ cvt.f32.bf16 %f152, %rs37;}

	// end inline asm
	// begin inline asm
	{ cvt.f32.bf16 %f153, %rs38;}

	// end inline asm
	mov.b32 	{%rs39, %rs40}, %r52;
	// begin inline asm
	{ cvt.f32.bf16 %f154, %rs39;}

	// end inline asm
	// begin inline asm
	{ cvt.f32.bf16 %f155, %rs40;}

	// end inline asm
	fma.rn.f32 	%f272, %f148, %f116, %f913;
	fma.rn.f32 	%f273, %f149, %f117, %f272;
	fma.rn.f32 	%f274, %f150, %f118, %f273;
	fma.rn.f32 	%f275, %f151, %f119, %f274;
	fma.rn.f32 	%f276, %f152, %f120, %f275;
	fma.rn.f32 	%f277, %f153, %f121, %f276;
	fma.rn.f32 	%f278, %f154, %f122, %f277;
	fma.rn.f32 	%f913, %f155, %f123, %f278;
	fma.rn.f32 	%f279, %f148, %f124, %f912;
	fma.rn.f32 	%f280, %f149, %f125, %f279;
	fma.rn.f32 	%f281, %f150, %f126, %f280;
	fma.rn.f32 	%f282, %f151, %f127, %f281;
	fma.rn.f32 	%f283, %f152, %f128, %f282;
	fma.rn.f32 	%f284, %f153, %f129, %f283;
	fma.rn.f32 	%f285, %f154, %f130, %f284;
	fma.rn.f32 	%f912, %f155, %f131, %f285;
	add.s64 	%rd63, %rd4, %rd85;
	ld.global.nc.v4.u32 	{%r53, %r54, %r55, %r56}, [%rd63];
	mov.b32 	{%rs41, %rs42}, %r53;
	// begin inline asm
	{ cvt.f32.bf16 %f156, %rs41;}

	// end inline asm
	// begin inline asm
	{ cvt.f32.bf16 %f157, %rs42;}

	// end inline asm
	mov.b32 	{%rs43, %rs44}, %r54;
	// begin inline asm
	{ cvt.f32.bf16 %f158, %rs43;}

	// end inline asm
	// begin inline asm
	{ cvt.f32.bf16 %f159, %rs44;}

	// end inline asm
	mov.b32 	{%rs45, %rs46}, %r55;
	// begin inline asm
	{ cvt.f32.bf16 %f160, %rs45;}

	// end inline asm
	// begin inline asm
	{ cvt.f32.bf16 %f161, %rs46;}

	// end inline asm
	mov.b32 	{%rs47, %rs48}, %r56;
	// begin inline asm
	{ cvt.f32.bf16 %f162, %rs47;}

	// end inline asm
	// begin inline asm
	{ cvt.f32.bf16 %f163, %rs48;}

	// end inline asm
	fma.rn.f32 	%f286, %f156, %f116, %f911;
	fma.rn.f32 	%f287, %f157, %f117, %f286;
	fma.rn.f32 	%f288, %f158, %f118, %f287;
	fma.rn.f32 	%f289, %f159, %f119, %f288;
	fma.rn.f32 	%f290, %f160, %f120, %f289;
	fma.rn.f32 	%f291, %f161, %f121, %f290;
	fma.rn.f32 	%f292, %f162, %f122, %f291;
	fma.rn.f32 	%f911, %f163, %f123, %f292;
	fma.rn.f32 	%f293, %f156, %f124, %f910;
	fma.rn.f32 	%f294, %f157, %f125, %f293;
	fma.rn.f32 	%f295, %f158, %f126, %f294;
	fma.rn.f32 	%f296, %f159, %f127, %f295;
	fma.rn.f32 	%f297, %f160, %f128, %f296;
	fma.rn.f32 	%f298, %f161, %f129, %f297;
	fma.rn.f32 	%f299, %f162, %f130, %f298;
	fma.rn.f32 	%f910, %f163, %f131, %f299;
	add.s64 	%rd64, %rd5, %rd85;
	ld.global.nc.v4.u32 	{%r57, %r58, %r59, %r60}, [%rd64];
	mov.b32 	{%rs49, %rs50}, %r57;
	// begin inline asm
	{ cvt.f32.bf16 %f164, %rs49;}

	// end inline asm
	// begin inline asm
	{ cvt.f32.bf16 %f165, %rs50;}

	// end inline asm
	mov.b32 	{%rs51, %rs52}, %r58;
	// begin inline asm
	{ cvt.f32.bf16 %f166, %rs51;}

	// end inline asm
	// begin inline asm
	{ cvt.f32.bf16 %f167, %rs52;}

	// end inline asm
	mov.b32 	{%rs53, %rs54}, %r59;
	// begin inline asm
	{ cvt.f32.bf16 %f168, %rs53;}

	// end inline asm
	// begin inline asm
	{ cvt.f32.bf16 %f169, %rs54;}

	// end inline asm
	mov.b32 	{%rs55, %rs56}, %r60;
	// begin inline asm
	{ cvt.f32.bf16 %f170, %rs55;}

	// end inline asm
	// begin inline asm
	{ cvt.f32.bf16 %f171, %rs56;}

	// end inline asm
	fma.rn.f32 	%f300, %f164, %f116, %f909;
	fma.rn.f32 	%f301, %f165, %f117, %f300;
	fma.rn.f32 	%f302, %f166, %f118, %f301;
	fma.rn.f32 	%f303, %f167, %f119, %f302;
	fma.rn.f32 	%f304, %f168, %f120, %f303;
	fma.rn.f32 	%f305, %f169, %f121, %f304;
	fma.rn.f32 	%f306, %f170, %f122, %f305;
	fma.rn.f32 	%f909, %f171, %f123, %f306;
	fma.rn.f32 	%f307, %f164, %f124, %f908;
	fma.rn.f32 	%f308, %f165, %f125, %f307;
	fma.rn.f32 	%f309, %f166, %f126, %f308;
	fma.rn.f32 	%f310, %f167, %f127, %f309;
	fma.rn.f32 	%f311, %f168, %f128, %f310;
	fma.rn.f32 	%f312, %f169, %f129, %f311;
	fma.rn.f32 	%f313, %f170, %f130, %f312;
	fma.rn.f32 	%f908, %f171, %f131, %f313;
	add.s64 	%rd65, %rd6, %rd85;
	ld.global.nc.v4.u32 	{%r61, %r62, %r63, %r64}, [%rd65];
	mov.b32 	{%rs57, %rs58}, %r61;
	// begin inline asm
	{ cvt.f32.bf16 %f172, %rs57;}

	// end inline asm
	// begin inline asm
	{ cvt.f32.bf16 %f173, %rs58;}

	// end inline asm
	mov.b32 	{%rs59, %rs60}, %r62;
	// begin inline asm
	{ cvt.f32.bf16 %f174, %rs59;}

	// end inline asm
	// begin inline asm
	{ cvt.f32.bf16 %f175, %rs60;}

	// end inline asm
	mov.b32 	{%rs61, %rs62}, %r63;
	// begin inline asm
	{ cvt.f32.bf16 %f176, %rs61;}

	// end inline asm
	// begin inline asm
	{ cvt.f32.bf16 %f177, %rs62;}

	// end inline asm
	mov.b32 	{%rs63, %rs64}, %r64;
	// begin inline asm
	{ cvt.f32.bf16 %f178, %rs63;}

	// end inline asm
	// begin inline asm
	{ cvt.f32.bf16 %f179, %rs64;}

	// end inline asm
	fma.rn.f32 	%f314, %f172, %f116, %f907;
	fma.rn.f32 	%f315, %f173, %f117, %f314;
	fma.rn.f32 	%f316, %f174, %f118, %f315;
	fma.rn.f32 	%f317, %f175, %f119, %f316;
	fma.rn.f32 	%f318, %f176, %f120, %f317;
	fma.rn.f32 	%f319, %f177, %f121, %f318;
	fma.rn.f32 	%f320, %f178, %f122, %f319;
	fma.rn.f32 	%f907, %f179, %f123, %f320;
	fma.rn.f32 	%f321, %f172, %f124, %f906;
	fma.rn.f32 	%f322, %f173, %f125, %f321;
	fma.rn.f32 	%f323, %f174, %f126, %f322;
	fma.rn.f32 	%f324, %f175, %f127, %f323;
	fma.rn.f32 	%f325, %f176, %f128, %f324;
	fma.rn.f32 	%f326, %f177, %f129, %f325;
	fma.rn.f32 	%f327, %f178, %f130, %f326;
	fma.rn.f32 	%f906, %f179, %f131, %f327;
	add.s64 	%rd66, %rd7, %rd85;
	ld.global.nc.v4.u32 	{%r65, %r66, %r67, %r68}, [%rd66];
	mov.b32 	{%rs65, %rs66}, %r65;
	// begin inline asm
	{ cvt.f32.bf16 %f180, %rs65;}

	// end inline asm
	// begin inline asm
	{ cvt.f32.bf16 %f181, %rs66;}

	// end inline asm
	mov.b32 	{%rs67, %rs68}, %r66;
	// begin inline asm
	{ cvt.f32.bf16 %f182, %rs67;}

	// end inline asm
	// begin inline asm
	{ cvt.f32.bf16 %f183, %rs68;}

	// end inline asm
	mov.b32 	{%rs69, %rs70}, %r67;
	// begin inline asm
	{ cvt.f32.bf16 %f184, %rs69;}

	// end inline asm
	// begin inline asm
	{ cvt.f32.bf16 %f185, %rs70;}

	// end inline asm
	mov.b32 	{%rs71, %rs72}, %r68;
	// begin inline asm
	{ cvt.f32.bf16 %f186, %rs71;}

	// end inline asm
	// begin inline asm
	{ cvt.f32.bf16 %f187, %rs72;}

	// end inline asm
	fma.rn.f32 	%f328, %f180, %f116, %f905;
	fma.rn.f32 	%f329, %f181, %f117, %f328;
	fma.rn.f32 	%f330, %f182, %f118, %f329;
	fma.rn.f32 	%f331, %f183, %f119, %f330;
	fma.rn.f32 	%f332, %f184, %f120, %f331;
	fma.rn.f32 	%f333, %f185, %f121, %f332;
	fma.rn.f32 	%f334, %f186, %f122, %f333;
	fma.rn.f32 	%f905, %f187, %f123, %f334;
	fma.rn.f32 	%f335, %f180, %f124, %f904;
	fma.rn.f32 	%f336, %f181, %f125, %f335;
	fma.rn.f32 	%f337, %f182, %f126, %f336;
	fma.rn.f32 	%f338, %f183, %f127, %f337;
	fma.rn.f32 	%f339, %f184, %f128, %f338;
	fma.rn.f32 	%f340, %f185, %f129, %f339;
	fma.rn.f32 	%f341, %f186, %f130, %f340;
	fma.rn.f32 	%f904, %f187, %f131, %f341;
	add.s64 	%rd67, %rd8, %rd85;
	ld.global.nc.v4.u32 	{%r69, %r70, %r71, %r72}, [%rd67];
	mov.b32 	{%rs73, %rs74}, %r69;
	// begin inline asm
	{ cvt.f32.bf16 %f188, %rs73;}

	// end inline asm
	// begin inline asm
	{ cvt.f32.bf16 %f189, %rs74;}

	// end inline asm
	mov.b32 	{%rs75, %rs76}, %r70;
	// begin inline asm
	{ cvt.f32.bf16 %f190, %rs75;}

	// end inline asm
	// begin inline asm
	{ cvt.f32.bf16 %f191, %rs76;}

	// end inline asm
	mov.b32 	{%rs77, %rs78}, %r71;
	// begin inline asm
	{ cvt.f32.bf16 %f192, %rs77;}

	// end inline asm
	// begin inline asm
	{ cvt.f32.bf16 %f193, %rs78;}

	// end inline asm
	mov.b32 	{%rs79, %rs80}, %r72;
	// begin inline asm
	{ cvt.f32.bf16 %f194, %rs79;}

	// end inline asm
	// begin inline asm
	{ cvt.f32.bf16 %f195, %rs80;}

	// end inline asm
	fma.rn.f32 	%f342, %f188, %f116, %f903;
	fma.rn.f32 	%f343, %f189, %f117, %f342;
	fma.rn.f32 	%f344, %f190, %f118, %f343;
	fma.rn.f32 	%f345, %f191, %f119, %f344;
	fma.rn.f32 	%f346, %f192, %f120, %f345;
	fma.rn.f32 	%f347, %f193, %f121, %f346;
	fma.rn.f32 	%f348, %f194, %f122, %f347;
	fma.rn.f32 	%f903, %f195, %f123, %f348;
	fma.rn.f32 	%f349, %f188, %f124, %f902;
	fma.rn.f32 	%f350, %f189, %f125, %f349;
	fma.rn.f32 	%f351, %f190, %f126, %f350;
	fma.rn.f32 	%f352, %f191, %f127, %f351;
	fma.rn.f32 	%f353, %f192, %f128, %f352;
	fma.rn.f32 	%f354, %f193, %f129, %f353;
	fma.rn.f32 	%f355, %f194, %f130, %f354;
	fma.rn.f32 	%f902, %f195, %f131, %f355;
	add.s64 	%rd68, %rd9, %rd85;
	ld.global.nc.v4.u32 	{%r73, %r74, %r75, %r76}, [%rd68];
	mov.b32 	{%rs81, %rs82}, %r73;
	// begin inline asm
	{ cvt.f32.bf16 %f196, %rs81;}

	// end inline asm
	// begin inline asm
	{ cvt.f32.bf16 %f197, %rs82;}

	// end inline asm
	mov.b32 	{%rs83, %rs84}, %r74;
	// begin inline asm
	{ cvt.f32.bf16 %f198, %rs83;}

	// end inline asm
	// begin inline asm
	{ cvt.f32.bf16 %f199, %rs84;}

	// end inline asm
	mov.b32 	{%rs85, %rs86}, %r75;
	// begin inline asm
	{ cvt.f32.bf16 %f200, %rs85;}

	// end inline asm
	// begin inline asm
	{ cvt.f32.bf16 %f201, %rs86;}

	// end inline asm
	mov.b32 	{%rs87, %rs88}, %r76;
	// begin inline asm
	{ cvt.f32.bf16 %f202, %rs87;}

	// end inline asm
	// begin inline asm
	{ cvt.f32.bf16 %f203, %rs88;}

	// end inline asm
	fma.rn.f32 	%f356, %f196, %f116, %f901;
	fma.rn.f32 	%f357, %f197, %f117, %f356;
	fma.rn.f32 	%f358, %f198, %f118, %f357;
	fma.rn.f32 	%f359, %f199, %f119, %f358;
	fma.rn.f32 	%f360, %f200, %f120, %f359;
	fma.rn.f32 	%f361, %f201, %f121, %f360;
	fma.rn.f32 	%f362, %f202, %f122, %f361;
	fma.rn.f32 	%f901, %f203, %f123, %f362;
	fma.rn.f32 	%f363, %f196, %f124, %f900;
	fma.rn.f32 	%f364, %f197, %f125, %f363;
	fma.rn.f32 	%f365, %f198, %f126, %f364;
	fma.rn.f32 	%f366, %f199, %f127, %f365;
	fma.rn.f32 	%f367, %f200, %f128, %f366;
	fma.rn.f32 	%f368, %f201, %f129, %f367;
	fma.rn.f32 	%f369, %f202, %f130, %f368;
	fma.rn.f32 	%f900, %f203, %f131, %f369;
	add.s64 	%rd69, %rd10, %rd85;
	ld.global.nc.v4.u32 	{%r77, %r78, %r79, %r80}, [%rd69];
	mov.b32 	{%rs89, %rs90}, %r77;
	// begin inline asm
	{ cvt.f32.bf16 %f204, %rs89;}

	// end inline asm
	// begin inline asm
	{ cvt.f32.bf16 %f205, %rs90;}

	// end inline asm
	mov.b32 	{%rs91, %rs92}, %r78;
	// begin inline asm
	{ cvt.f32.bf16 %f206, %rs91;}

	// end inline asm
	// begin inline asm
	{ cvt.f32.bf16 %f207, %rs92;}

	// end inline asm
	mov.b32 	{%rs93, %rs94}, %r79;
	// begin inline asm
	{ cvt.f32.bf16 %f208, %rs93;}

	// end inline asm
	// begin inline asm
	{ cvt.f32.bf16 %f209, %rs94;}

	// end inline asm
	mov.b32 	{%rs95, %rs96}, %r80;
	// begin inline asm
	{ cvt.f32.bf16 %f210, %rs95;}

	// end inline asm
	// begin inline asm
	{ cvt.f32.bf16 %f211, %rs96;}

	// end inline asm
	fma.rn.f32 	%f370, %f204, %f116, %f899;
	fma.rn.f32 	%f371, %f205, %f117, %f370;
	fma.rn.f32 	%f372, %f206, %f118, %f371;
	fma.rn.f32 	%f373, %f207, %f119, %f372;
	fma.rn.f32 	%f374, %f208, %f120, %f373;
	fma.rn.f32 	%f375, %f209, %f121, %f374;
	fma.rn.f32 	%f376, %f210, %f122, %f375;
	fma.rn.f32 	%f899, %f211, %f123, %f376;
	fma.rn.f32 	%f377, %f204, %f124, %f898;
	fma.rn.f32 	%f378, %f205, %f125, %f377;
	fma.rn.f32 	%f379, %f206, %f126, %f378;
	fma.rn.f32 	%f380, %f207, %f127, %f379;
	fma.rn.f32 	%f381, %f208, %f128, %f380;
	fma.rn.f32 	%f382, %f209, %f129, %f381;
	fma.rn.f32 	%f383, %f210, %f130, %f382;
	fma.rn.f32 	%f898, %f211, %f131, %f383;
	add.s64 	%rd70, %rd11, %rd85;
	ld.global.nc.v4.u32 	{%r81, %r82, %r83, %r84}, [%rd70];
	mov.b32 	{%rs97, %rs98}, %r81;
	// begin inline asm
	{ cvt.f32.bf16 %f212, %rs97;}

	// end inline asm
	// begin inline asm
	{ cvt.f32.bf16 %f213, %rs98;}

	// end inline asm
	mov.b32 	{%rs99, %rs100}, %r82;
	// begin inline asm
	{ cvt.f32.bf16 %f214, %rs99;}

	// end inline asm
	// begin inline asm
	{ cvt.f32.bf16 %f215, %rs100;}

	// end inline asm
	mov.b32 	{%rs101, %rs102}, %r83;
	// begin inline asm
	{ cvt.f32.bf16 %f216, %rs101;}

	// end inline asm
	// begin inline asm
	{ cvt.f32.bf16 %f217, %rs102;}

	// end inline asm
	mov.b32 	{%rs103, %rs104}, %r84;
	// begin inline asm
	{ cvt.f32.bf16 %f218, %rs103;}

	// end inline asm
	// begin inline asm
	{ cvt.f32.bf16 %f219, %rs104;}

	// end inline asm
	fma.rn.f32 	%f384, %f212, %f116, %f918;
	fma.rn.f32 	%f385, %f213, %f117, %f384;
	fma.rn.f32 	%f386, %f214, %f118, %f385;
	fma.rn.f32 	%f387, %f215, %f119, %f386;
	fma.rn.f32 	%f388, %f216, %f120, %f387;
	fma.rn.f32 	%f389, %f217, %f121, %f388;
	fma.rn.f32 	%f390, %f218, %f122, %f389;
	fma.rn.f32 	%f918, %f219, %f123, %f390;
	fma.rn.f32 	%f391, %f212, %f124, %f919;
	fma.rn.f32 	%f392, %f213, %f125, %f391;
	fma.rn.f32 	%f393, %f214, %f126, %f392;
	fma.rn.f32 	%f394, %f215, %f127, %f393;
	fma.rn.f32 	%f395, %f216, %f128, %f394;
	fma.rn.f32 	%f396, %f217, %f129, %f395;
	fma.rn.f32 	%f397, %f218, %f130, %f396;
	fma.rn.f32 	%f919, %f219, %f131, %f397;
	add.s64 	%rd71, %rd12, %rd85;
	ld.global.nc.v4.u32 	{%r85, %r86, %r87, %r88}, [%rd71];
	mov.b32 	{%rs105, %rs106}, %r85;
	// begin inline asm
	{ cvt.f32.bf16 %f220, %rs105;}

	// end inline asm
	// begin inline asm
	{ cvt.f32.bf16 %f221, %rs106;}

	// end inline asm
	mov.b32 	{%rs107, %rs108}, %r86;
	// begin inline asm
	{ cvt.f32.bf16 %f222, %rs107;}

	// end inline asm
	// begin inline asm
	{ cvt.f32.bf16 %f223, %rs108;}

	// end inline asm
	mov.b32 	{%rs109, %rs110}, %r87;
	// begin inline asm
	{ cvt.f32.bf16 %f224, %rs109;}

	// end inline asm
	// begin inline asm
	{ cvt.f32.bf16 %f225, %rs110;}

	// end inline asm
	mov.b32 	{%rs111, %rs112}, %r88;
	// begin inline asm
	{ cvt.f32.bf16 %f226, %rs111;}

	// end inline asm
	// begin inline asm
	{ cvt.f32.bf16 %f227, %rs112;}

	// end inline asm
	fma.rn.f32 	%f398, %f220, %f116, %f920;
	fma.rn.f32 	%f399, %f221, %f117, %f398;
	fma.rn.f32 	%f400, %f222, %f118, %f399;
	fma.rn.f32 	%f401, %f223, %f119, %f400;
	fma.rn.f32 	%f402, %f224, %f120, %f401;
	fma.rn.f32 	%f403, %f225, %f121, %f402;
	fma.rn.f32 	%f404, %f226, %f122, %f403;
	fma.rn.f32 	%f920, %f227, %f123, %f404;
	fma.rn.f32 	%f405, %f220, %f124, %f921;
	fma.rn.f32 	%f406, %f221, %f125, %f405;
	fma.rn.f32 	%f407, %f222, %f126, %f406;
	fma.rn.f32 	%f408, %f223, %f127, %f407;
	fma.rn.f32 	%f409, %f224, %f128, %f408;
	fma.rn.f32 	%f410, %f225, %f129, %f409;
	fma.rn.f32 	%f411, %f226, %f130, %f410;
	fma.rn.f32 	%f921, %f227, %f131, %f411;
	add.s64 	%rd72, %rd13, %rd85;
	ld.global.nc.v4.u32 	{%r89, %r90, %r91, %r92}, [%rd72];
	mov.b32 	{%rs113, %rs114}, %r89;
	// begin inline asm
	{ cvt.f32.bf16 %f228, %rs113;}

	// end inline asm
	// begin inline asm
	{ cvt.f32.bf16 %f229, %rs114;}

	// end inline asm
	mov.b32 	{%rs115, %rs116}, %r90;
	// begin inline asm
	{ cvt.f32.bf16 %f230, %rs115;}

	// end inline asm
	// begin inline asm
	{ cvt.f32.bf16 %f231, %rs116;}

	// end inline asm
	mov.b32 	{%rs117, %rs118}, %r91;
	// begin inline asm
	{ cvt.f32.bf16 %f232, %rs117;}

	// end inline asm
	// begin inline asm
	{ cvt.f32.bf16 %f233, %rs118;}

	// end inline asm
	mov.b32 	{%rs119, %rs120}, %r92;
	// begin inline asm
	{ cvt.f32.bf16 %f234, %rs119;}

	// end inline asm
	// begin inline asm
	{ cvt.f32.bf16 %f235, %rs120;}

	// end inline asm
	fma.rn.f32 	%f412, %f228, %f116, %f922;
	fma.rn.f32 	%f413, %f229, %f117, %f412;
	fma.rn.f32 	%f414, %f230, %f118, %f413;
	fma.rn.f32 	%f415, %f231, %f119, %f414;
	fma.rn.f32 	%f416, %f232, %f120, %f415;
	fma.rn.f32 	%f417, %f233, %f121, %f416;
	fma.rn.f32 	%f418, %f234, %f122, %f417;
	fma.rn.f32 	%f922, %f235, %f123, %f418;
	fma.rn.f32 	%f419, %f228, %f124, %f923;
	fma.rn.f32 	%f420, %f229, %f125, %f419;
	fma.rn.f32 	%f421, %f230, %f126, %f420;
	fma.rn.f32 	%f422, %f231, %f127, %f421;
	fma.rn.f32 	%f423, %f232, %f128, %f422;
	fma.rn.f32 	%f424, %f233, %f129, %f423;
	fma.rn.f32 	%f425, %f234, %f130, %f424;
	fma.rn.f32 	%f923, %f235, %f131, %f425;
	add.s64 	%rd73, %rd14, %rd85;
	ld.global.nc.v4.u32 	{%r93, %r94, %r95, %r96}, [%rd73];
	mov.b32 	{%rs121, %rs122}, %r93;
	// begin inline asm
	{ cvt.f32.bf16 %f236, %rs121;}

	// end inline asm
	// begin inline asm
	{ cvt.f32.bf16 %f237, %rs122;}

	// end inline asm
	mov.b32 	{%rs123, %rs124}, %r94;
	// begin inline asm
	{ cvt.f32.bf16 %f238, %rs123;}

	// end inline asm
	// begin inline asm
	{ cvt.f32.bf16 %f239, %rs124;}

	// end inline asm
	mov.b32 	{%rs125, %rs126}, %r95;
	// begin inline asm
	{ cvt.f32.bf16 %f240, %rs125;}

	// end inline asm
	// begin inline asm
	{ cvt.f32.bf16 %f241, %rs126;}

	// end inline asm
	mov.b32 	{%rs127, %rs128}, %r96;
	// begin inline asm
	{ cvt.f32.bf16 %f242, %rs127;}

	// end inline asm
	// begin inline asm
	{ cvt.f32.bf16 %f243, %rs128;}

	// end inline asm
	fma.rn.f32 	%f426, %f236, %f116, %f924;
	fma.rn.f32 	%f427, %f237, %f117, %f426;
	fma.rn.f32 	%f428, %f238, %f118, %f427;
	fma.rn.f32 	%f429, %f239, %f119, %f428;
	fma.rn.f32 	%f430, %f240, %f120, %f429;
	fma.rn.f32 	%f431, %f241, %f121, %f430;
	fma.rn.f32 	%f432, %f242, %f122, %f431;
	fma.rn.f32 	%f924, %f243, %f123, %f432;
	fma.rn.f32 	%f433, %f236, %f124, %f925;
	fma.rn.f32 	%f434, %f237, %f125, %f433;
	fma.rn.f32 	%f435, %f238, %f126, %f434;
	fma.rn.f32 	%f436, %f239, %f127, %f435;
	fma.rn.f32 	%f437, %f240, %f128, %f436;
	fma.rn.f32 	%f438, %f241, %f129, %f437;
	fma.rn.f32 	%f439, %f242, %f130, %f438;
	fma.rn.f32 	%f925, %f243, %f131, %f439;
	add.s32 	%r533, %r533, 1024;
	add.s64 	%rd85, %rd85, 2048;
	setp.lt.s32 	%p2, %r533, %r532;
	@%p2 bra 	$L__BB13_2;
$L__BB13_3:
	mov.u32 	%r7, %tid.x;
	shr.u32 	%r112, %r7, 5;
	and.b32  	%r8, %r7, 31;
	setp.ne.s32 	%p3, %r8, 0;
	mov.b32 	%r97, 1;
	mov.b32 	%r110, 31;
	mov.b32 	%r111, -1;
	// begin inline asm
	{  .reg .f32 r0;  .reg .pred p;  shfl.sync.down.b32 r0|p, %f917, %r97, %r110, %r111;  @p add.f32 r0, r0, %f917;  mov.f32 %f440, r0;}
	// end inline asm
	mov.b32 	%r100, 2;
	// begin inline asm
	{  .reg .f32 r0;  .reg .pred p;  shfl.sync.down.b32 r0|p, %f440, %r100, %r110, %r111;  @p add.f32 r0, r0, %f440;  mov.f32 %f443, r0;}
	// end inline asm
	mov.b32 	%r103, 4;
	// begin inline asm
	{  .reg .f32 r0;  .reg .pred p;  shfl.sync.down.b32 r0|p, %f443, %r103, %r110, %r111;  @p add.f32 r0, r0, %f443;  mov.f32 %f446, r0;}
	// end inline asm
	mov.b32 	%r106, 8;
	// begin inline asm
	{  .reg .f32 r0;  .reg .pred p;  shfl.sync.down.b32 r0|p, %f446, %r106, %r110, %r111;  @p add.f32 r0, r0, %f446;  mov.f32 %f449, r0;}
	// end inline asm
	mov.b32 	%r109, 16;
	// begin inline asm
	{  .reg .f32 r0;  .reg .pred p;  shfl.sync.down.b32 r0|p, %f449, %r109, %r110, %r111;  @p add.f32 r0, r0, %f449;  mov.f32 %f452, r0;}
	// end inline asm
	mov.u32 	%r113, _ZZ12cudaCoreGemmI13__nv_bfloat16S0_Li14ELi2ELi128EEvPKT_S3_fPT0_iiiE5shmem;
	mad.lo.s32 	%r9, %r112, 112, %r113;
	@%p3 bra 	$L__BB13_5;
	st.shared.f32 	[%r9], %f452;
$L__BB13_5:
	setp.ne.s32 	%p4, %r8, 0;
	mov.b32 	%r114, 1;
	mov.b32 	%r127, 31;
	mov.b32 	%r128, -1;
	// begin inline asm
	{  .reg .f32 r0;  .reg .pred p;  shfl.sync.down.b32 r0|p, %f916, %r114, %r127, %r128;  @p add.f32 r0, r0, %f916;  mov.f32 %f455, r0;}
	// end inline asm
	mov.b32 	%r117, 2;
	// begin inline asm
	{  .reg .f32 r0;  .reg .pred p;  shfl.sync.down.b32 r0|p, %f455, %r117, %r127, %r128;  @p add.f32 r0, r0, %f455;  mov.f32 %f458, r0;}
	// end inline asm
	mov.b32 	%r120, 4;
	// begin inline asm
	{  .reg .f32 r0;  .reg .pred p;  shfl.sync.down.b32 r0|p, %f458, %r120, %r127, %r128;  @p add.f32 r0, r0, %f458;  mov.f32 %f461, r0;}
	// end inline asm
	mov.b32 	%r123, 8;
	// begin inline asm
	{  .reg .f32 r0;  .reg .pred p;  shfl.sync.down.b32 r0|p, %f461, %r123, %r127, %r128;  @p add.f32 r0, r0, %f461;  mov.f32 %f464, r0;}
	// end inline asm
	mov.b32 	%r126, 16;
	// begin inline asm
	{  .reg .f32 r0;  .reg .pred p;  shfl.sync.down.b32 r0|p, %f464, %r126, %r127, %r128;  @p add.f32 r0, r0, %f464;  mov.f32 %f467, r0;}
	// end inline asm
	@%p4 bra 	$L__BB13_7;
	st.shared.f32 	[%r9+4], %f467;
$L__BB13_7:
	setp.ne.s32 	%p5, %r8, 0;
	mov.b32 	%r129, 1;
	mov.b32 	%r142, 31;
	mov.b32 	%r143, -1;
	// begin inline asm
	{  .reg .f32 r0;  .reg .pred p;  shfl.sync.down.b32 r0|p, %f915, %r129, %r142, %r143;  @p add.f32 r0, r0, %f915;  mov.f32 %f470, r0;}
	// end inline asm
	mov.b32 	%r132, 2;
	// begin inline asm
	{  .reg .f32 r0;  .reg .pred p;  shfl.sync.down.b32 r0|p, %f470, %r132, %r142, %r143;  @p add.f32 r0, r0, %f470;  mov.f32 %f473, r0;}
	// end inline asm
	mov.b32 	%r135, 4;
	// begin inline asm
	{  .reg .f32 r0;  .reg .pred p;  shfl.sync.down.b32 r0|p, %f473, %r135, %r142, %r143;  @p add.f32 r0, r0, %f473;  mov.f32 %f476, r0;}
	// end inline asm
	mov.b32 	%r138, 8;
	// begin inline asm
	{  .reg .f32 r0;  .reg .pred p;  shfl.sync.down.b32 r0|p, %f476, %r138, %r142, %r143;  @p add.f32 r0, r0, %f476;  mov.f32 %f479, r0;}
	// end inline asm
	mov.b32 	%r141, 16;
	// begin inline asm
	{  .reg .f32 r0;  .reg .pred p;  shfl.sync.down.b32 r0|p, %f479, %r141, %r142, %r143;  @p add.f32 r0, r0, %f479;  mov.f32 %f482, r0;}
	// end inline asm
	@%p5 bra 	$L__BB13_9;
	st.shared.f32 	[%r9+8], %f482;
$L__BB13_9:
	setp.ne.s32 	%p6, %r8, 0;
	mov.b32 	%r144, 1;
	mov.b32 	%r157, 31;
	mov.b32 	%r158, -1;
	// begin inline asm
	{  .reg .f32 r0;  .reg .pred p;  shfl.sync.down.b32 r0|p, %f914, %r144, %r157, %r158;  @p add.f32 r0, r0, %f914;  mov.f32 %f485, r0;}
	// end inline asm
	mov.b32 	%r147, 2;
	// begin inline asm
	{  .reg .f32 r0;  .reg .pred p;  shfl.sync.down.b32 r0|p, %f485, %r147, %r157, %r158;  @p add.f32 r0, r0, %f485;  mov.f32 %f488, r0;}
	// end inline asm
	mov.b32 	%r150, 4;
	// begin inline asm
	{  .reg .f32 r0;  .reg .pred p;  shfl.sync.down.b32 r0|p, %f488, %r150, %r157, %r158;  @p add.f32 r0, r0, %f488;  mov.f32 %f491, r0;}
	// end inline asm
	mov.b32 	%r153, 8;
	// begin inline asm
	{  .reg .f32 r0;  .reg .pred p;  shfl.sync.down.b32 r0|p, %f491, %r153, %r157, %r158;  @p add.f32 r0, r0, %f491;  mov.f32 %f494, r0;}
	// end inline asm
	mov.b32 	%r156, 16;
	// begin inline asm
	{  .reg .f32 r0;  .reg .pred p;  shfl.sync.down.b32 r0|p, %f494, %r156, %r157, %r158;  @p add.f32 r0, r0, %f494;  mov.f32 %f497, r0;}
	// end inline asm
	@%p6 bra 	$L__BB13_11;
	st.shared.f32 	[%r9+12], %f497;
$L__BB13_11:
	setp.ne.s32 	%p7, %r8, 0;
	mov.b32 	%r159, 1;
	mov.b32 	%r172, 31;
	mov.b32 	%r173, -1;
	// begin inline asm
	{  .reg .f32 r0;  .reg .pred p;  shfl.sync.down.b32 r0|p, %f913, %r159, %r172, %r173;  @p add.f32 r0, r0, %f913;  mov.f32 %f500, r0;}
	// end inline asm
	mov.b32 	%r162, 2;
	// begin inline asm
	{  .reg .f32 r0;  .reg .pred p;  shfl.sync.down.b32 r0|p, %f500, %r162, %r172, %r173;  @p add.f32 r0, r0, %f500;  mov.f32 %f503, r0;}
	// end inline asm
	mov.b32 	%r165, 4;
	// begin inline asm
	{  .reg .f32 r0;  .reg .pred p;  shfl.sync.down.b32 r0|p, %f503, %r165, %r172, %r173;  @p add.f32 r0, r0, %f503;  mov.f32 %f506, r0;}
	// end inline asm
	mov.b32 	%r168, 8;
	// begin inline asm
	{  .reg .f32 r0;  .reg .pred p;  shfl.sync.down.b32 r0|p, %f506, %r168, %r172, %r173;  @p add.f32 r0, r0, %f506;  mov.f32 %f509, r0;}
	// end inline asm
	mov.b32 	%r171, 16;
	// begin inline asm
	{  .reg .f32 r0;  .reg .pred p;  shfl.sync.down.b32 r0|p, %f509, %r171, %r172, %r173;  @p add.f32 r0, r0, %f509;  mov.f32 %f512, r0;}
	// end inline asm
	@%p7 bra 	$L__BB13_13;
	st.shared.f32 	[%r9+16], %f512;
$L__BB13_13:
	setp.ne.s32 	%p8, %r8, 0;
	mov.b32 	%r174, 1;
	mov.b32 	%r187, 31;
	mov.b32 	%r188, -1;
	// begin inline asm
	{  .reg .f32 r0;  .reg .pred p;  shfl.sync.down.b32 r0|p, %f912, %r174, %r187, %r188;  @p add.f32 r0, r0, %f912;  mov.f32 %f515, r0;}
	// end inline asm
	mov.b32 	%r177, 2;
	// begin inline asm
	{  .reg .f32 r0;  .reg .pred p;  shfl.sync.down.b32 r0|p, %f515, %r177, %r187, %r188;  @p add.f32 r0, r0, %f515;  mov.f32 %f518, r0;}
	// end inline asm
	mov.b32 	%r180, 4;
	// begin inline asm
	{  .reg .f32 r0;  .reg .pred p;  shfl.sync.down.b32 r0|p, %f518, %r180, %r187, %r188;  @p add.f32 r0, r0, %f518;  mov.f32 %f521, r0;}
	// end inline asm
	mov.b32 	%r183, 8;
	// begin inline asm
	{  .reg .f32 r0;  .reg .pred p;  shfl.sync.down.b32 r0|p, %f521, %r183, %r187, %r188;  @p add.f32 r0, r0, %f521;  mov.f32 %f524, r0;}
	// end inline asm
	mov.b32 	%r186, 16;
	// begin inline asm
	{  .reg .f32 r0;  .reg .pred p;  shfl.sync.down.b32 r0|p, %f524, %r186, %r187, %r188;  @p add.f32 r0, r0, %f524;  mov.f32 %f527, r0;}
	// end inline asm
	@%p8 bra 	$L__BB13_15;
	st.shared.f32 	[%r9+20], %f527;
$L__BB13_15:
	setp.ne.s32 	%p9, %r8, 0;
	mov.b32 	%r189, 1;
	mov.b32 	%r202, 31;
	mov.b32 	%r203, -1;
	// begin inline asm
	{  .reg .f32 r0;  .reg .pred p;  shfl.sync.down.b32 r0|p, %f911, %r189, %r202, %r203;  @p add.f32 r0, r0, %f911;  mov.f32 %f530, r0;}
	// end inline asm
	mov.b32 	%r192, 2;
	// begin inline asm
	{  .reg .f32 r0;  .reg .pred p;  shfl.sync.down.b32 r0|p, %f530, %r192, %r202, %r203;  @p add.f32 r0, r0, %f530;  mov.f32 %f533, r0;}
	// end inline asm
	mov.b32 	%r195, 4;
	// begin inline asm
	{  .reg .f32 r0;  .reg .pred p;  shfl.sync.down.b32 r0|p, %f533, %r195, %r202, %r203;  @p add.f32 r0, r0, %f533;  mov.f32 %f536, r0;}
	// end inline asm
	mov.b32 	%r198, 8;
	// begin inline asm
	{  .reg .f32 r0;  .reg .pred p;  shfl.sync.down.b32 r0|p, %f536, %r198, %r202, %r203;  @p add.f32 r0, r0, %f536;  mov.f32 %f539, r0;}
	// end inline asm
	mov.b32 	%r201, 16;
	// begin inline asm
	{  .reg .f32 r0;  .reg .pred p;  shfl.sync.down.b32 r0|p, %f539, %r201, %r202, %r203;  @p add.f32 r0, r0, %f539;  mov.f32 %f542, r0;}
	// end inline asm
	@%p9 bra 	$L__BB13_17;
	st.shared.f32 	[%r9+24], %f542;
$L__BB13_17:
	setp.ne.s32 	%p10, %r8, 0;
	mov.b32 	%r204, 1;
	mov.b32 	%r217, 31;
	mov.b32 	%r218, -1;
	// begin inline asm
	{  .reg .f32 r0;  .reg .pred p;  shfl.sync.down.b32 r0|p, %f910, %r204, %r217, %r218;  @p add.f32 r0, r0, %f910;  mov.f32 %f545, r0;}
	// end inline asm
	mov.b32 	%r207, 2;
	// begin inline asm
	{  .reg .f32 r0;  .reg .pred p;  shfl.sync.down.b32 r0|p, %f545, %r207, %r217, %r218;  @p add.f32 r0, r0, %f545;  mov.f32 %f548, r0;}
	// end inline asm
	mov.b32 	%r210, 4;
	// begin inline asm
	{  .reg .f32 r0;  .reg .pred p;  shfl.sync.down.b32 r0|p, %f548, %r210, %r217, %r218;  @p add.f32 r0, r0, %f548;  mov.f32 %f551, r0;}
	// end inline asm
	mov.b32 	%r213, 8;
	// begin inline asm
	{  .reg .f32 r0;  .reg .pred p;  shfl.sync.down.b32 r0|p, %f551, %r213, %r217, %r218;  @p add.f32 r0, r0, %f551;  mov.f32 %f554, r0;}
	// end inline asm
	mov.b32 	%r216, 16;
	// begin inline asm
	{  .reg .f32 r0;  .reg .pred p;  shfl.sync.down.b32 r0|p, %f554, %r216, %r217, %r218;  @p add.f32 r0, r0, %f554;  mov.f32 %f557, r0;}
	// end inline asm
	@%p10 bra 	$L__BB13_19;
	st.shared.f32 	[%r9+28], %f557;
$L__BB13_19:
	setp.ne.s32 	%p11, %r8, 0;
	mov.b32 	%r219, 1;
	mov.b32 	%r232, 31;
	mov.b32 	%r233, -1;
	// begin inline asm
	{  .reg .f32 r0;  .reg .pred p;  shfl.sync.down.b32 r0|p, %f909, %r219, %r232, %r233;  @p add.f32 r0, r0, %f909;  mov.f32 %f560, r0;}
	// end inline asm
	mov.b32 	%r222, 2;
	// begin inline asm
	{  .reg .f32 r0;  .reg .pred p;  shfl.sync.down.b32 r0|p, %f560, %r222, %r232, %r233;  @p add.f32 r0, r0, %f560;  mov.f32 %f563, r0;}
	// end inline asm
	mov.b32 	%r225, 4;
	// begin inline asm
	{  .reg .f32 r0;  .reg .pred p;  shfl.sync.down.b32 r0|p, %f563, %r225, %r232, %r233;  @p add.f32 r0, r0, %f563;  mov.f32 %f566, r0;}
	// end inline asm
	mov.b32 	%r228, 8;
	// begin inline asm
	{  .reg .f32 r0;  .reg .pred p;  shfl.sync.down.b32 r0|p, %f566, %r228, %r232, %r233;  @p add.f32 r0, r0, %f566;  mov.f32 %f569, r0;}
	// end inline asm
	mov.b32 	%r231, 16;
	// begin inline asm
	{  .reg .f32 r0;  .reg .pred p;  shfl.sync.down.b32 r0|p, %f569, %r231, %r232, %r233;  @p add.f32 r0, r0, %f569;  mov.f32 %f572, r0;}
	// end inline asm
	@%p11 bra 	$L__BB13_21;
	st.shared.f32 	[%r9+32], %f572;
$L__BB13_21:
	setp.ne.s32 	%p12, %r8, 0;
	mov.b32 	%r234, 1;
	mov.b32 	%r247, 31;
	mov.b32 	%r248, -1;
	// begin inline asm
	{  .reg .f32 r0;  .reg .pred p;  shfl.sync.down.b32 r0|p, %f908, %r234, %r247, %r248;  @p add.f32 r0, r0, %f908;  mov.f32 %f575, r0;}
	// end inline asm
	mov.b32 	%r237, 2;
	// begin inline asm
	{  .reg .f32 r0;  .reg .pred p;  shfl.sync.down.b32 r0|p, %f575, %r237, %r247, %r248;  @p add.f32 r0, r0, %f575;  mov.f32 %f578, r0;}
	// end inline asm
	mov.b32 	%r240, 4;
	// begin inline asm
	{  .reg .f32 r0;  .reg .pred p;  shfl.sync.down.b32 r0|p, %f578, %r240, %r247, %r248;  @p add.f32 r0, r0, %f578;  mov.f32 %f581, r0;}
	// end inline asm
	mov.b32 	%r243, 8;
	// begin inline asm
	{  .reg .f32 r0;  .reg .pred p;  shfl.sync.down.b32 r0|p, %f581, %r243, %r247, %r248;  @p add.f32 r0, r0, %f581;  mov.f32 %f584, r0;}
	// end inline asm
	mov.b32 	%r246, 16;
	// begin inline asm
	{  .reg .f32 r0;  .reg .pred p;  shfl.sync.down.b32 r0|p, %f584, %r246, %r247, %r248;  @p add.f32 r0, r0, %f584;  mov.f32 %f587, r0;}
	// end inline asm
	@%p12 bra 	$L__BB13_23;
	st.shared.f32 	[%r9+36], %f587;
$L__BB13_23:
	setp.ne.s32 	%p13, %r8, 0;
	mov.b32 	%r249, 1;
	mov.b32 	%r262, 31;
	mov.b32 	%r263, -1;
	// begin inline asm
	{  .reg .f32 r0;  .reg .pred p;  shfl.sync.down.b32 r0|p, %f907, %r249, %r262, %r263;  @p add.f32 r0, r0, %f907;  mov.f32 %f590, r0;}
	// end inline asm
	mov.b32 	%r252, 2;
	// begin inline asm
	{  .reg .f32 r0;  .reg .pred p;  shfl.sync.down.b32 r0|p, %f590, %r252, %r262, %r263;  @p add.f32 r0, r0, %f590;  mov.f32 %f593, r0;}
	// end inline asm
	mov.b32 	%r255, 4;
	// begin inline asm
	{  .reg .f32 r0;  .reg .pred p;  shfl.sync.down.b32 r0|p, %f593, %r255, %r262, %r263;  @p add.f32 r0, r0, %f593;  mov.f32 %f596, r0;}
	// end inline asm
	mov.b32 	%r258, 8;
	// begin inline asm
	{  .reg .f32 r0;  .reg .pred p;  shfl.sync.down.b32 r0|p, %f596, %r258, %r262, %r263;  @p add.f32 r0, r0, %f596;  mov.f32 %f599, r0;}
	// end inline asm
	mov.b32 	%r261, 16;
	// begin inline asm
	{  .reg .f32 r0;  .reg .pred p;  shfl.sync.down.b32 r0|p, %f599, %r261, %r262, %r263;  @p add.f32 r0, r0, %f599;  mov.f32 %f602, r0;}
	// end inline asm
	@%p13 bra 	$L__BB13_25;
	st.shared.f32 	[%r9+40], %f602;
$L__BB13_25:
	setp.ne.s32 	%p14, %r8, 0;
	mov.b32 	%r264, 1;
	mov.b32 	%r277, 31;
	mov.b32 	%r278, -1;
	// begin inline asm
	{  .reg .f32 r0;  .reg .pred p;  shfl.sync.down.b32 r0|p, %f906, %r264, %r277, %r278;  @p add.f32 r0, r0, %f906;  mov.f32 %f605, r0;}
	// end inline asm
	mov.b32 	%r267, 2;
	// begin inline asm
	{  .reg .f32 r0;  .reg .pred p;  shfl.sync.down.b32 r0|p, %f605, %r267, %r277, %r278;  @p add.f32 r0, r0, %f605;  mov.f32 %f608, r0;}
	// end inline asm
	mov.b32 	%r270, 4;
	// begin inline asm
	{  .reg .f32 r0;  .reg .pred p;  shfl.sync.down.b32 r0|p, %f608, %r270, %r277, %r278;  @p add.f32 r0, r0, %f608;  mov.f32 %f611, r0;}
	// end inline asm
	mov.b32 	%r273, 8;
	// begin inline asm
	{  .reg .f32 r0;  .reg .pred p;  shfl.sync.down.b32 r0|p, %f611, %r273, %r277, %r278;  @p add.f32 r0, r0, %f611;  mov.f32 %f614, r0;}
	// end inline asm
	mov.b32 	%r276, 16;
	// begin inline asm
	{  .reg .f32 r0;  .reg .pred p;  shfl.sync.down.b32 r0|p, %f614, %r276, %r277, %r278;  @p add.f32 r0, r0, %f614;  mov.f32 %f617, r0;}
	// end inline asm
	@%p14 bra 	$L__BB13_27;
	st.shared.f32 	[%r9+44], %f617;
$L__BB13_27:
	setp.ne.s32 	%p15, %r8, 0;
	mov.b32 	%r279, 1;
	mov.b32 	%r292, 31;
	mov.b32 	%r293, -1;
	// begin inline asm
	{  .reg .f32 r0;  .reg .pred p;  shfl.sync.down.b32 r0|p, %f905, %r279, %r292, %r293;  @p add.f32 r0, r0, %f905;  mov.f32 %f620, r0;}
	// end inline asm
	mov.b32 	%r282, 2;
	// begin inline asm
	{  .reg .f32 r0;  .reg .pred p;  shfl.sync.down.b32 r0|p, %f620, %r282, %r292, %r293;  @p add.f32 r0, r0, %f620;  mov.f32 %f623, r0;}
	// end inline asm
	mov.b32 	%r285, 4;
	// begin inline asm
	{  .reg .f32 r0;  .reg .pred p;  shfl.sync.down.b32 r0|p, %f623, %r285, %r292, %r293;  @p add.f32 r0, r0, %f623;  mov.f32 %f626, r0;}
	// end inline asm
	mov.b32 	%r288, 8;
	// begin inline asm
	{  .reg .f32 r0;  .reg .pred p;  shfl.sync.down.b32 r0|p, %f626, %r288, %r292, %r293;  @p add.f32 r0, r0, %f626;  mov.f32 %f629, r0;}
	// end inline asm
	mov.b32 	%r291, 16;
	// begin inline asm
	{  .reg .f32 r0;  .reg .pred p;  shfl.sync.down.b32 r0|p, %f629, %r291, %r292, %r293;  @p add.f32 r0, r0, %f629;  mov.f32 %f632, r0;}
	// end inline asm
	@%p15 bra 	$L__BB13_29;
	st.shared.f32 	[%r9+48], %f632;
$L__BB13_29:
	setp.ne.s32 	%p16, %r8, 0;
	mov.b32 	%r294, 1;
	mov.b32 	%r307, 31;
	mov.b32 	%r308, -1;
	// begin inline asm
	{  .reg .f32 r0;  .reg .pred p;  shfl.sync.down.b32 r0|p, %f904, %r294, %r307, %r308;  @p add.f32 r0, r0, %f904;  mov.f32 %f635, r0;}
	// end inline asm
	mov.b32 	%r297, 2;
	// begin inline asm
	{  .reg .f32 r0;  .reg .pred p;  shfl.sync.down.b32 r0|p, %f635, %r297, %r307, %r308;  @p add.f32 r0, r0, %f635;  mov.f32 %f638, r0;}
	// end inline asm
	mov.b32 	%r300, 4;
	// begin inline asm
	{  .reg .f32 r0;  .reg .pred p;  shfl.sync.down.b32 r0|p, %f638, %r300, %r307, %r308;  @p add.f32 r0, r0, %f638;  mov.f32 %f641, r0;}
	// end inline asm
	mov.b32 	%r303, 8;
	// begin inline asm
	{  .reg .f32 r0;  .reg .pred p;  shfl.sync.down.b32 r0|p, %f641, %r303, %r307, %r308;  @p add.f32 r0, r0, %f641;  mov.f32 %f644, r0;}
	// end inline asm
	mov.b32 	%r306, 16;
	// begin inline asm
	{  .reg .f32 r0;  .reg .pred p;  shfl.sync.down.b32 r0|p, %f644, %r306, %r307, %r308;  @p add.f32 r0, r0, %f644;  mov.f32 %f647, r0;}
	// end inline asm
	@%p16 bra 	$L__BB13_31;
	st.shared.f32 	[%r9+52], %f647;
$L__BB13_31:
	setp.ne.s32 	%p17, %r8, 0;
	mov.b32 	%r309, 1;
	mov.b32 	%r322, 31;
	mov.b32 	%r323, -1;
	// begin inline asm
	{  .reg .f32 r0;  .reg .pred p;  shfl.sync.down.b32 r0|p, %f903, %r309, %r322, %r323;  @p add.f32 r0, r0, %f903;  mov.f32 %f650, r0;}
	// end inline asm
	mov.b32 	%r312, 2;
	// begin inline asm
	{  .reg .f32 r0;  .reg .pred p;  shfl.sync.down.b32 r0|p, %f650, %r312, %r322, %r323;  @p add.f32 r0, r0, %f650;  mov.f32 %f653, r0;}
	// end inline asm
	mov.b32 	%r315, 4;
	// begin inline asm
	{  .reg .f32 r0;  .reg .pred p;  shfl.sync.down.b32 r0|p, %f653, %r315, %r322, %r323;  @p add.f32 r0, r0, %f653;  mov.f32 %f656, r0;}
	// end inline asm
	mov.b32 	%r318, 8;
	// begin inline asm
	{  .reg .f32 r0;  .reg .pred p;  shfl.sync.down.b32 r0|p, %f656, %r318, %r322, %r323;  @p add.f32 r0, r0, %f656;  mov.f32 %f659, r0;}
	// end inline asm
	mov.b32 	%r321, 16;
	// begin inline asm
	{  .reg .f32 r0;  .reg .pred p;  shfl.sync.down.b32 r0|p, %f659, %r321, %r322, %r323;  @p add.f32 r0, r0, %f659;  mov.f32 %f662, r0;}
	// end inline asm
	@%p17 bra 	$L__BB13_33;
	st.shared.f32 	[%r9+56], %f662;
$L__BB13_33:
	setp.ne.s32 	%p18, %r8, 0;
	mov.b32 	%r324, 1;
	mov.b32 	%r337, 31;
	mov.b32 	%r338, -1;
	// begin inline asm
	{  .reg .f32 r0;  .reg .pred p;  shfl.sync.down.b32 r0|p, %f902, %r324, %r337, %r338;  @p add.f32 r0, r0, %f902;  mov.f32 %f665, r0;}
	// end inline asm
	mov.b32 	%r327, 2;
	// begin inline asm
	{  .reg .f32 r0;  .reg .pred p;  shfl.sync.down.b32 r0|p, %f665, %r327, %r337, %r338;  @p add.f32 r0, r0, %f665;  mov.f32 %f668, r0;}
	// end inline asm
	mov.b32 	%r330, 4;
	// begin inline asm
	{  .reg .f32 r0;  .reg .pred p;  shfl.sync.down.b32 r0|p, %f668, %r330, %r337, %r338;  @p add.f32 r0, r0, %f668;  mov.f32 %f671, r0;}
	// end inline asm
	mov.b32 	%r333, 8;
	// begin inline asm
	{  .reg .f32 r0;  .reg .pred p;  shfl.sync.down.b32 r0|p, %f671, %r333, %r337, %r338;  @p add.f32 r0, r0, %f671;  mov.f32 %f674, r0;}
	// end inline asm
	mov.b32 	%r336, 16;
	// begin inline asm
	{  .reg .f32 r0;  .reg .pred p;  shfl.sync.down.b32 r0|p, %f674, %r336, %r337, %r338;  @p add.f32 r0, r0, %f674;  mov.f32 %f677, r0;}
	// end inline asm
	@%p18 bra 	$L__BB13_35;
	st.shared.f32 	[%r9+60], %f677;
$L__BB13_35:
	setp.ne.s32 	%p19, %r8, 0;
	mov.b32 	%r339, 1;
	mov.b32 	%r352, 31;
	mov.b32 	%r353, -1;
	// begin inline asm
	{  .reg .f32 r0;  .reg .pred p;  shfl.sync.down.b32 r0|p, %f901, %r339, %r352, %r353;  @p add.f32 r0, r0, %f901;  mov.f32 %f680, r0;}
	// end inline asm
	mov.b32 	%r342, 2;
	// begin inline asm
	{  .reg .f32 r0;  .reg .pred p;  shfl.sync.down.b32 r0|p, %f680, %r342, %r352, %r353;  @p add.f32 r0, r0, %f680;  mov.f32 %f683, r0;}
	// end inline asm
	mov.b32 	%r345, 4;
	// begin inline asm
	{  .reg .f32 r0;  .reg .pred p;  shfl.sync.down.b32 r0|p, %f683, %r345, %r352, %r353;  @p add.f32 r0, r0, %f683;  mov.f32 %f686, r0;}
	// end inline asm
	mov.b32 	%r348, 8;
	// begin inline asm
	{  .reg .f32 r0;  .reg .pred p;  shfl.sync.down.b32 r0|p, %f686, %r348, %r352, %r353;  @p add.f32 r0, r0, %f686;  mov.f32 %f689, r0;}
	// end inline asm
	mov.b32 	%r351, 16;
	// begin inline asm
	{  .reg .f32 r0;  .reg .pred p;  shfl.sync.down.b32 r0|p, %f689, %r351, %r352, %r353;  @p add.f32 r0, r0, %f689;  mov.f32 %f692, r0;}
	// end inline asm
	@%p19 bra 	$L__BB13_37;
	st.shared.f32 	[%r9+64], %f692;
$L__BB13_37:
	setp.ne.s32 	%p20, %r8, 0;
	mov.b32 	%r354, 1;
	mov.b32 	%r367, 31;
	mov.b32 	%r368, -1;
	// begin inline asm
	{  .reg .f32 r0;  .reg .pred p;  shfl.sync.down.b32 r0|p, %f900, %r354, %r367, %r368;  @p add.f32 r0, r0, %f900;  mov.f32 %f695, r0;}
	// end inline asm
	mov.b32 	%r357, 2;
	// begin inline asm
	{  .reg .f32 r0;  .reg .pred p;  shfl.sync.down.b32 r0|p, %f695, %r357, %r367, %r368;  @p add.f32 r0, r0, %f695;  mov.f32 %f698, r0;}
	// end inline asm
	mov.b32 	%r360, 4;
	// begin inline asm
	{  .reg .f32 r0;  .reg .pred p;  shfl.sync.down.b32 r0|p, %f698, %r360, %r367, %r368;  @p add.f32 r0, r0, %f698;  mov.f32 %f701, r0;}
	// end inline asm
	mov.b32 	%r363, 8;
	// begin inline asm
	{  .reg .f32 r0;  .reg .pred p;  shfl.sync.down.b32 r0|p, %f701, %r363, %r367, %r368;  @p add.f32 r0, r0, %f701;  mov.f32 %f704, r0;}
	// end inline asm
	mov.b32 	%r366, 16;
	// begin inline asm
	{  .reg .f32 r0;  .reg .pred p;  shfl.sync.down.b32 r0|p, %f704, %r366, %r367, %r368;  @p add.f32 r0, r0, %f704;  mov.f32 %f707, r0;}
	// end inline asm
	@%p20 bra 	$L__BB13_39;
	st.shared.f32 	[%r9+68], %f707;
$L__BB13_39:
	setp.ne.s32 	%p21, %r8, 0;
	mov.b32 	%r369, 1;
	mov.b32 	%r382, 31;
	mov.b32 	%r383, -1;
	// begin inline asm
	{  .reg .f32 r0;  .reg .pred p;  shfl.sync.down.b32 r0|p, %f899, %r369, %r382, %r383;  @p add.f32 r0, r0, %f899;  mov.f32 %f710, r0;}
	// end inline asm
	mov.b32 	%r372, 2;
	// begin inline asm
	{  .reg .f32 r0;  .reg .pred p;  shfl.sync.down.b32 r0|p, %f710, %r372, %r382, %r383;  @p add.f32 r0, r0, %f710;  mov.f32 %f713, r0;}
	// end inline asm
	mov.b32 	%r375, 4;
	// begin inline asm
	{  .reg .f32 r0;  .reg .pred p;  shfl.sync.down.b32 r0|p, %f713, %r375, %r382, %r383;  @p add.f32 r0, r0, %f713;  mov.f32 %f716, r0;}
	// end inline asm
	mov.b32 	%r378, 8;
	// begin inline asm
	{  .reg .f32 r0;  .reg .pred p;  shfl.sync.down.b32 r0|p, %f716, %r378, %r382, %r383;  @p add.f32 r0, r0, %f716;  mov.f32 %f719, r0;}
	// end inline asm
	mov.b32 	%r381, 16;
	// begin inline asm
	{  .reg .f32 r0;  .reg .pred p;  shfl.sync.down.b32 r0|p, %f719, %r381, %r382, %r383;  @p add.f32 r0, r0, %f719;  mov.f32 %f722, r0;}
	// end inline asm
	@%p21 bra 	$L__BB13_41;
	st.shared.f32 	[%r9+72], %f722;
$L__BB13_41:
	setp.ne.s32 	%p22, %r8, 0;
	mov.b32 	%r384, 1;
	mov.b32 	%r397, 31;
	mov.b32 	%r398, -1;
	// begin inline asm
	{  .reg .f32 r0;  .reg .pred p;  shfl.sync.down.b32 r0|p, %f898, %r384, %r397, %r398;  @p add.f32 r0, r0, %f898;  mov.f32 %f725, r0;}
	// end inline asm
	mov.b32 	%r387, 2;
	// begin inline asm
	{  .reg .f32 r0;  .reg .pred p;  shfl.sync.down.b32 r0|p, %f725, %r387, %r397, %r398;  @p add.f32 r0, r0, %f725;  mov.f32 %f728, r0;}
	// end inline asm
	mov.b32 	%r390, 4;
	// begin inline asm
	{  .reg .f32 r0;  .reg .pred p;  shfl.sync.down.b32 r0|p, %f728, %r390, %r397, %r398;  @p add.f32 r0, r0, %f728;  mov.f32 %f731, r0;}
	// end inline asm
	mov.b32 	%r393, 8;
	// begin inline asm
	{  .reg .f32 r0;  .reg .pred p;  shfl.sync.down.b32 r0|p, %f731, %r393, %r397, %r398;  @p add.f32 r0, r0, %f731;  mov.f32 %f734, r0;}
	// end inline asm
	mov.b32 	%r396, 16;
	// begin inline asm
	{  .reg .f32 r0;  .reg .pred p;  shfl.sync.down.b32 r0|p, %f734, %r396, %r397, %r398;  @p add.f32 r0, r0, %f734;  mov.f32 %f737, r0;}
	// end inline asm
	@%p22 bra 	$L__BB13_43;
	st.shared.f32 	[%r9+76], %f737;
$L__BB13_43:
	setp.ne.s32 	%p23, %r8, 0;
	mov.b32 	%r399, 1;
	mov.b32 	%r412, 31;
	mov.b32 	%r413, -1;
	// begin inline asm
	{  .reg .f32 r0;  .reg .pred p;  shfl.sync.down.b32 r0|p, %f918, %r399, %r412, %r413;  @p add.f32 r0, r0, %f918;  mov.f32 %f740, r0;}
	// end inline asm
	mov.b32 	%r402, 2;
	// begin inline asm
	{  .reg .f32 r0;  .reg .pred p;  shfl.sync.down.b32 r0|p, %f740, %r402, %r412, %r413;  @p add.f32 r0, r0, %f740;  mov.f32 %f743, r0;}
	// end inline asm
	mov.b32 	%r405, 4;
	// begin inline asm
	{  .reg .f32 r0;  .reg .pred p;  shfl.sync.down.b32 r0|p, %f743, %r405, %r412, %r413;  @p add.f32 r0, r0, %f743;  mov.f32 %f746, r0;}
	// end inline asm
	mov.b32 	%r408, 8;
	// begin inline asm
	{  .reg .f32 r0;  .reg .pred p;  shfl.sync.down.b32 r0|p, %f746, %r408, %r412, %r413;  @p add.f32 r0, r0, %f746;  mov.f32 %f749, r0;}
	// end inline asm
	mov.b32 	%r411, 16;
	// begin inline asm
	{  .reg .f32 r0;  .reg .pred p;  shfl.sync.down.b32 r0|p, %f749, %r411, %r412, %r413;  @p add.f32 r0, r0, %f749;  mov.f32 %f752, r0;}
	// end inline asm
	@%p23 bra 	$L__BB13_45;
	st.shared.f32 	[%r9+80], %f752;
$L__BB13_45:
	setp.ne.s32 	%p24, %r8, 0;
	mov.b32 	%r414, 1;
	mov.b32 	%r427, 31;
	mov.b32 	%r428, -1;
	// begin inline asm
	{  .reg .f32 r0;  .reg .pred p;  shfl.sync.down.b32 r0|p, %f919, %r414, %r427, %r428;  @p add.f32 r0, r0, %f919;  mov.f32 %f755, r0;}
	// end inline asm
	mov.b32 	%r417, 2;
	// begin inline asm
	{  .reg .f32 r0;  .reg .pred p;  shfl.sync.down.b32 r0|p, %f755, %r417, %r427, %r428;  @p add.f32 r0, r0, %f755;  mov.f32 %f758, r0;}
	// end inline asm
	mov.b32 	%r420, 4;
	// begin inline asm
	{  .reg .f32 r0;  .reg .pred p;  shfl.sync.down.b32 r0|p, %f758, %r420, %r427, %r428;  @p add.f32 r0, r0, %f758;  mov.f32 %f761, r0;}
	// end inline asm
	mov.b32 	%r423, 8;
	// begin inline asm
	{  .reg .f32 r0;  .reg .pred p;  shfl.sync.down.b32 r0|p, %f761, %r423, %r427, %r428;  @p add.f32 r0, r0, %f761;  mov.f32 %f764, r0;}
	// end inline asm
	mov.b32 	%r426, 16;
	// begin inline asm
	{  .reg .f32 r0;  .reg .pred p;  shfl.sync.down.b32 r0|p, %f764, %r426, %r427, %r428;  @p add.f32 r0, r0, %f764;  mov.f32 %f767, r0;}
	// end inline asm
	@%p24 bra 	$L__BB13_47;
	st.shared.f32 	[%r9+84], %f767;
$L__BB13_47:
	setp.ne.s32 	%p25, %r8, 0;
	mov.b32 	%r429, 1;
	mov.b32 	%r442, 31;
	mov.b32 	%r443, -1;
	// begin inline asm
	{  .reg .f32 r0;  .reg .pred p;  shfl.sync.down.b32 r0|p, %f920, %r429, %r442, %r443;  @p add.f32 r0, r0, %f920;  mov.f32 %f770, r0;}
	// end inline asm
	mov.b32 	%r432, 2;
	// begin inline asm
	{  .reg .f32 r0;  .reg .pred p;  shfl.sync.down.b32 r0|p, %f770, %r432, %r442, %r443;  @p add.f32 r0, r0, %f770;  mov.f32 %f773, r0;}
	// end inline asm
	mov.b32 	%r435, 4;
	// begin inline asm
	{  .reg .f32 r0;  .reg .pred p;  shfl.sync.down.b32 r0|p, %f773, %r435, %r442, %r443;  @p add.f32 r0, r0, %f773;  mov.f32 %f776, r0;}
	// end inline asm
	mov.b32 	%r438, 8;
	// begin inline asm
	{  .reg .f32 r0;  .reg .pred p;  shfl.sync.down.b32 r0|p, %f776, %r438, %r442, %r443;  @p add.f32 r0, r0, %f776;  mov.f32 %f779, r0;}
	// end inline asm
	mov.b32 	%r441, 16;
	// begin inline asm
	{  .reg .f32 r0;  .reg .pred p;  shfl.sync.down.b32 r0|p, %f779, %r441, %r442, %r443;  @p add.f32 r0, r0, %f779;  mov.f32 %f782, r0;}
	// end inline asm
	@%p25 bra 	$L__BB13_49;
	st.shared.f32 	[%r9+88], %f782;
$L__BB13_49:
	setp.ne.s32 	%p26, %r8, 0;
	mov.b32 	%r444, 1;
	mov.b32 	%r457, 31;
	mov.b32 	%r458, -1;
	// begin inline asm
	{  .reg .f32 r0;  .reg .pred p;  shfl.sync.down.b32 r0|p, %f921, %r444, %r457, %r458;  @p add.f32 r0, r0, %f921;  mov.f32 %f785, r0;}
	// end inline asm
	mov.b32 	%r447, 2;
	// begin inline asm
	{  .reg .f32 r0;  .reg .pred p;  shfl.sync.down.b32 r0|p, %f785, %r447, %r457, %r458;  @p add.f32 r0, r0, %f785;  mov.f32 %f788, r0;}
	// end inline asm
	mov.b32 	%r450, 4;
	// begin inline asm
	{  .reg .f32 r0;  .reg .pred p;  shfl.sync.down.b32 r0|p, %f788, %r450, %r457, %r458;  @p add.f32 r0, r0, %f788;  mov.f32 %f791, r0;}
	// end inline asm
	mov.b32 	%r453, 8;
	// begin inline asm
	{  .reg .f32 r0;  .reg .pred p;  shfl.sync.down.b32 r0|p, %f791, %r453, %r457, %r458;  @p add.f32 r0, r0, %f791;  mov.f32 %f794, r0;}
	// end inline asm
	mov.b32 	%r456, 16;
	// begin inline asm
	{  .reg .f32 r0;  .reg .pred p;  shfl.sync.down.b32 r0|p, %f794, %r456, %r457, %r458;  @p add.f32 r0, r0, %f794;  mov.f32 %f797, r0;}
	// end inline asm
	@%p26 bra 	$L__BB13_51;
	st.shared.f32 	[%r9+92], %f797;
$L__BB13_51:
	setp.ne.s32 	%p27, %r8, 0;
	mov.b32 	%r459, 1;
	mov.b32 	%r472, 31;
	mov.b32 	%r473, -1;
	// begin inline asm
	{  .reg .f32 r0;  .reg .pred p;  shfl.sync.down.b32 r0|p, %f922, %r459, %r472, %r473;  @p add.f32 r0, r0, %f922;  mov.f32 %f800, r0;}
	// end inline asm
	mov.b32 	%r462, 2;
	// begin inline asm
	{  .reg .f32 r0;  .reg .pred p;  shfl.sync.down.b32 r0|p, %f800, %r462, %r472, %r473;  @p add.f32 r0, r0, %f800;  mov.f32 %f803, r0;}
	// end inline asm
	mov.b32 	%r465, 4;
	// begin inline asm
	{  .reg .f32 r0;  .reg .pred p;  shfl.sync.down.b32 r0|p, %f803, %r465, %r472, %r473;  @p add.f32 r0, r0, %f803;  mov.f32 %f806, r0;}
	// end inline asm
	mov.b32 	%r468, 8;
	// begin inline asm
	{  .reg .f32 r0;  .reg .pred p;  shfl.sync.down.b32 r0|p, %f806, %r468, %r472, %r473;  @p add.f32 r0, r0, %f806;  mov.f32 %f809, r0;}
	// end inline asm
	mov.b32 	%r471, 16;
	// begin inline asm
	{  .reg .f32 r0;  .reg .pred p;  shfl.sync.down.b32 r0|p, %f809, %r471, %r472, %r473;  @p add.f32 r0, r0, %f809;  mov.f32 %f812, r0;}
	// end inline asm
	@%p27 bra 	$L__BB13_53;
	st.shared.f32 	[%r9+96], %f812;
$L__BB13_53:
	setp.ne.s32 	%p28, %r8, 0;
	mov.b32 	%r474, 1;
	mov.b32 	%r487, 31;
	mov.b32 	%r488, -1;
	// begin inline asm
	{  .reg .f32 r0;  .reg .pred p;  shfl.sync.down.b32 r0|p, %f923, %r474, %r487, %r488;  @p add.f32 r0, r0, %f923;  mov.f32 %f815, r0;}
	// end inline asm
	mov.b32 	%r477, 2;
	// begin inline asm
	{  .reg .f32 r0;  .reg .pred p;  shfl.sync.down.b32 r0|p, %f815, %r477, %r487, %r488;  @p add.f32 r0, r0, %f815;  mov.f32 %f818, r0;}
	// end inline asm
	mov.b32 	%r480, 4;
	// begin inline asm
	{  .reg .f32 r0;  .reg .pred p;  shfl.sync.down.b32 r0|p, %f818, %r480, %r487, %r488;  @p add.f32 r0, r0, %f818;  mov.f32 %f821, r0;}
	// end inline asm
	mov.b32 	%r483, 8;
	// begin inline asm
	{  .reg .f32 r0;  .reg .pred p;  shfl.sync.down.b32 r0|p, %f821, %r483, %r487, %r488;  @p add.f32 r0, r0, %f821;  mov.f32 %f824, r0;}
	// end inline asm
	mov.b32 	%r486, 16;
	// begin inline asm
	{  .reg .f32 r0;  .reg .pred p;  shfl.sync.down.b32 r0|p, %f824, %r486, %r487, %r488;  @p add.f32 r0, r0, %f824;  mov.f32 %f827, r0;}
	// end inline asm
	@%p28 bra 	$L__BB13_55;
	st.shared.f32 	[%r9+100], %f827;
$L__BB13_55:
	setp.ne.s32 	%p29, %r8, 0;
	mov.b32 	%r489, 1;
	mov.b32 	%r502, 31;
	mov.b32 	%r503, -1;
	// begin inline asm
	{  .reg .f32 r0;  .reg .pred p;  shfl.sync.down.b32 r0|p, %f924, %r489, %r502, %r503;  @p add.f32 r0, r0, %f924;  mov.f32 %f830, r0;}
	// end inline asm
	mov.b32 	%r492, 2;
	// begin inline asm
	{  .reg .f32 r0;  .reg .pred p;  shfl.sync.down.b32 r0|p, %f830, %r492, %r502, %r503;  @p add.f32 r0, r0, %f830;  mov.f32 %f833, r0;}
	// end inline asm
	mov.b32 	%r495, 4;
	// begin inline asm
	{  .reg .f32 r0;  .reg .pred p;  shfl.sync.down.b32 r0|p, %f833, %r495, %r502, %r503;  @p add.f32 r0, r0, %f833;  mov.f32 %f836, r0;}
	// end inline asm
	mov.b32 	%r498, 8;
	// begin inline asm
	{  .reg .f32 r0;  .reg .pred p;  shfl.sync.down.b32 r0|p, %f836, %r498, %r502, %r503;  @p add.f32 r0, r0, %f836;  mov.f32 %f839, r0;}
	// end inline asm
	mov.b32 	%r501, 16;
	// begin inline asm
	{  .reg .f32 r0;  .reg .pred p;  shfl.sync.down.b32 r0|p, %f839, %r501, %r502, %r503;  @p add.f32 r0, r0, %f839;  mov.f32 %f842, r0;}
	// end inline asm
	@%p29 bra 	$L__BB13_57;
	st.shared.f32 	[%r9+104], %f842;
$L__BB13_57:
	setp.ne.s32 	%p30, %r8, 0;
	mov.b32 	%r504, 1;
	mov.b32 	%r517, 31;
	mov.b32 	%r518, -1;
	// begin inline asm
	{  .reg .f32 r0;  .reg .pred p;  shfl.sync.down.b32 r0|p, %f925, %r504, %r517, %r518;  @p add.f32 r0, r0, %f925;  mov.f32 %f845, r0;}
	// end inline asm
	mov.b32 	%r507, 2;
	// begin inline asm
	{  .reg .f32 r0;  .reg .pred p;  shfl.sync.down.b32 r0|p, %f845, %r507, %r517, %r518;  @p add.f32 r0, r0, %f845;  mov.f32 %f848, r0;}
	// end inline asm
	mov.b32 	%r510, 4;
	// begin inline asm
	{  .reg .f32 r0;  .reg .pred p;  shfl.sync.down.b32 r0|p, %f848, %r510, %r517, %r518;  @p add.f32 r0, r0, %f848;  mov.f32 %f851, r0;}
	// end inline asm
	mov.b32 	%r513, 8;
	// begin inline asm
	{  .reg .f32 r0;  .reg .pred p;  shfl.sync.down.b32 r0|p, %f851, %r513, %r517, %r518;  @p add.f32 r0, r0, %f851;  mov.f32 %f854, r0;}
	// end inline asm
	mov.b32 	%r516, 16;
	// begin inline asm
	{  .reg .f32 r0;  .reg .pred p;  shfl.sync.down.b32 r0|p, %f854, %r516, %r517, %r518;  @p add.f32 r0, r0, %f854;  mov.f32 %f857, r0;}
	// end inline asm
	@%p30 bra 	$L__BB13_59;
	st.shared.f32 	[%r9+108], %f857;
$L__BB13_59:
	bar.sync 	0;
	setp.gt.u32 	%p31, %r7, 27;
	@%p31 bra 	$L__BB13_61;
	ld.param.u32 	%r530, [_Z12cudaCoreGemmI13__nv_bfloat16S0_Li14ELi2ELi128EEvPKT_S3_fPT0_iii_param_5];
	ld.param.u64 	%rd84, [_Z12cudaCoreGemmI13__nv_bfloat16S0_Li14ELi2ELi128EEvPKT_S3_fPT0_iii_param_3];
	ld.param.f32 	%f869, [_Z12cudaCoreGemmI13__nv_bfloat16S0_Li14ELi2ELi128EEvPKT_S3_fPT0_iii_param_2];
	and.b32  	%r519, %r7, 1;
	shr.u32 	%r520, %r7, 1;
	shl.b32 	%r521, %r7, 2;
	add.s32 	%r523, %r113, %r521;
	ld.shared.f32 	%f861, [%r523];
	add.f32 	%f862, %f861, 0f00000000;
	ld.shared.f32 	%f863, [%r523+112];
	add.f32 	%f864, %f862, %f863;
	ld.shared.f32 	%f865, [%r523+224];
	add.f32 	%f866, %f864, %f865;
	ld.shared.f32 	%f867, [%r523+336];
	add.f32 	%f868, %f866, %f867;
	mul.f32 	%f860, %f869, %f868;
	// begin inline asm
	{  cvt.rn.bf16.f32 %rs129, %f860;}

	// end inline asm
	mad.lo.s32 	%r524, %r520, %r530, %r519;
	cvt.s64.s32 	%rd74, %r524;
	mov.u32 	%r525, %ctaid.x;
	mul.lo.s32 	%r526, %r525, %r530;
	mov.u32 	%r527, %ctaid.y;
	shl.b32 	%r528, %r527, 1;
	mad.lo.s32 	%r529, %r526, 14, %r528;
	cvt.s64.s32 	%rd75, %r529;
	add.s64 	%rd76, %rd74, %rd75;
	cvta.to.global.u64 	%rd77, %rd84;
	shl.b64 	%rd78, %rd76, 1;
	add.s64 	%rd79, %rd77, %rd78;
	st.global.u16 	[%rd79], %rs129;
$L__BB13_61:
	ret;

}
	// .globl	_Z12cudaCoreGemmI13__nv_bfloat16S0_Li15ELi2ELi128EEvPKT_S3_fPT0_iii
.visible .entry _Z12cudaCoreGemmI13__nv_bfloat16S0_Li15ELi2ELi128EEvPKT_S3_fPT0_iii(
	.param .u64 .ptr .align 1 _Z12cudaCoreGemmI13__nv_bfloat16S0_Li15ELi2ELi128EEvPKT_S3_fPT0_iii_param_0,
	.param .u64 .ptr .align 1 _Z12cudaCoreGemmI13__nv_bfloat16S0_Li15ELi2ELi128EEvPKT_S3_fPT0_iii_param_1,
	.param .f32 _Z12cudaCoreGemmI13__nv_bfloat16S0_Li15ELi2ELi128EEvPKT_S3_fPT0_iii_param_2,
	.param .u64 .ptr .align 1 _Z12cudaCoreGemmI13__nv_bfloat16S0_Li15ELi2ELi128EEvPKT_S3_fPT0_iii_param_3,
	.param .u32 _Z12cudaCoreGemmI13__nv_bfloat16S0_Li15ELi2ELi128EEvPKT_S3_fPT0_iii_param_4,
	.param .u32 _Z12cudaCoreGemmI13__nv_bfloat16S0_Li15ELi2ELi128EEvPKT_S3_fPT0_iii_param_5,
	.param .u32 _Z12cudaCoreGemmI13__nv_bfloat16S0_Li15ELi2ELi128EEvPKT_S3_fPT0_iii_param_6
)
{
	.reg .pred 	%p<34>;
	.reg .b16 	%rs<138>;
	.reg .b32 	%r<569>;
	.reg .b32 	%f<990>;
	.reg .b64 	%rd<90>;
	// demoted variable
	.shared .align 4 .b8 _ZZ12cudaCoreGemmI13__nv_bfloat16S0_Li15ELi2ELi128EEvPKT_S3_fPT0_iiiE5shmem[480];
	ld.param.u32 	%r11, [_Z12cudaCoreGemmI13__nv_bfloat16S0_Li15ELi2ELi128EEvPKT_S3_fPT0_iii_param_6];
	mov.u32 	%r1, %tid.x;
	mov.u32 	%r12, %ctaid.y;
	shl.b32 	%r2, %r12, 1;
	mov.u32 	%r13, %ctaid.x;
	mul.lo.s32 	%r3, %r13, 15;
	shl.b32 	%r568, %r1, 3;
	setp.ge.s32 	%p1, %r568, %r11;
	mov.f32 	%f960, 0f00000000;
	mov.f32 	%f961, %f960;
	mov.f32 	%f962, %f960;
	mov.f32 	%f963, %f960;
	mov.f32 	%f964, %f960;
	mov.f32 	%f965, %f960;
	mov.f32 	%f966, %f960;
	mov.f32 	%f967, %f960;
	mov.f32 	%f968, %f960;
	mov.f32 	%f969, %f960;
	mov.f32 	%f970, %f960;
	mov.f32 	%f971, %f960;
	mov.f32 	%f972, %f960;
	mov.f32 	%f973, %f960;
	mov.f32 	%f974, %f960;
	mov.f32 	%f975, %f960;
	mov.f32 	%f976, %f960;
	mov.f32 	%f977, %f960;
	mov.f32 	%f978, %f960;
	mov.f32 	%f979, %f960;
	mov.f32 	%f980, %f960;
	mov.f32 	%f981, %f960;
	mov.f32 	%f982, %f960;
	mov.f32 	%f983, %f960;
	mov.f32 	%f984, %f960;
	mov.f32 	%f985, %f960;
	mov.f32 	%f986, %f960;
	mov.f32 	%f987, %f960;
	mov.f32 	%f988, %f960;
	mov.f32 	%f989, %f960;
	@%p1 bra 	$L__BB14_3;
	ld.param.u32 	%r566, [_Z12cudaCoreGemmI13__nv_bfloat16S0_Li15ELi2ELi128EEvPKT_S3_fPT0_iii_param_6];
	ld.param.u64 	%rd86, [_Z12cudaCoreGemmI13__nv_bfloat16S0_Li15ELi2ELi128EEvPKT_S3_fPT0_iii_param_1];
	ld.param.u64 	%rd84, [_Z12cudaCoreGemmI13__nv_bfloat16S0_Li15ELi2ELi128EEvPKT_S3_fPT0_iii_param_0];
	cvta.to.global.u64 	%rd22, %rd86;
	cvta.to.global.u64 	%rd23, %rd84;
	mul.lo.s32 	%r14, %r566, %r2;
	mul.lo.s32 	%r15, %r566, %r3;
	shl.b32 	%r16, %r566, 2;
	mul.lo.s32 	%r17, %r566, 3;
	cvt.u64.u32 	%rd24, %r16;
	mul.lo.s32 	%r18, %r566, 5;
	mul.lo.s32 	%r19, %r566, 6;
	mul.lo.s32 	%r20, %r566, 7;
	shl.b32 	%r21, %r566, 3;
	mul.lo.s32 	%r22, %r566, 9;
	mul.lo.s32 	%r23, %r566, 10;
	mul.lo.s32 	%r24, %r566, 11;
	mul.lo.s32 	%r25, %r566, 12;
	mul.lo.s32 	%r26, %r566, 13;
	mul.lo.s32 	%r27, %r566, 14;
	mul.wide.s32 	%rd25, %r15, 2;
	mul.wide.u32 	%rd26, %r566, 2;
	add.s64 	%rd27, %rd25, %rd26;
	add.s64 	%rd1, %rd23, %rd27;
	mul.wide.u32 	%rd89, %r1, 16;
	add.s64 	%rd28, %rd25, %rd24;
	add.s64 	%rd3, %rd23, %rd28;
	mul.wide.u32 	%rd29, %r17, 2;
	add.s64 	%rd30, %rd25, %rd29;
	add.s64 	%rd4, %rd23, %rd30;
	mul.wide.u32 	%rd31, %r16, 2;
	add.s64 	%rd32, %rd25, %rd31;
	add.s64 	%rd5, %rd23, %rd32;
	mul.wide.u32 	%rd33, %r18, 2;
	add.s64 	%rd34, %rd25, %rd33;
	add.s64 	%rd6, %rd23, %rd34;
	mul.wide.u32 	%rd35, %r19, 2;
	add.s64 	%rd36, %rd25, %rd35;
	add.s64 	%rd7, %rd23, %rd36;
	mul.wide.u32 	%rd37, %r20, 2;
	add.s64 	%rd38, %rd25, %rd37;
	add.s64 	%rd8, %rd23, %rd38;
	mul.wide.u32 	%rd39, %r21, 2;
	add.s64 	%rd40, %rd25, %rd39;
	add.s64 	%rd9, %rd23, %rd40;
	mul.wide.u32 	%rd41, %r22, 2;
	add.s64 	%rd42, %rd25, %rd41;
	add.s64 	%rd10, %rd23, %rd42;
	mul.wide.u32 	%rd43, %r23, 2;
	add.s64 	%rd44, %rd25, %rd43;
	add.s64 	%rd11, %rd23, %rd44;
	mul.wide.u32 	%rd45, %r24, 2;
	add.s64 	%rd46, %rd25, %rd45;
	add.s64 	%rd12, %rd23, %rd46;
	mul.wide.u32 	%rd47, %r25, 2;
	add.s64 	%rd48, %rd25, %rd47;
	add.s64 	%rd13, %rd23, %rd48;
	mul.wide.u32 	%rd49, %r26, 2;
	add.s64 	%rd50, %rd25, %rd49;
	add.s64 	%rd14, %rd23, %rd50;
	mul.wide.u32 	%rd51, %r27, 2;
	add.s64 	%rd52, %rd25, %rd51;
	add.s64 	%rd15, %rd23, %rd52;
	mul.wide.s32 	%rd53, %r14, 2;
	add.s64 	%rd54, %rd53, %rd26;
	add.s64 	%rd16, %rd22, %rd54;
	mov.f32 	%f960, 0f00000000;
$L__BB14_2:
	ld.param.u32 	%r567, [_Z12cudaCoreGemmI13__nv_bfloat16S0_Li15ELi2ELi128EEvPKT_S3_fPT0_iii_param_6];
	ld.param.u64 	%rd87, [_Z12cudaCoreGemmI13__nv_bfloat16S0_Li15ELi2ELi128EEvPKT_S3_fPT0_iii_param_1];
	ld.param.u64 	%rd85, [_Z12cudaCoreGemmI13__nv_bfloat16S0_Li15ELi2ELi128EEvPKT_S3_fPT0_iii_param_0];
	cvta.to.global.u64 	%rd55, %rd87;
	mul.lo.s32 	%r29, %r12, %r567;
	shl.b32 	%r30, %r29, 1;
	mul.wide.s32 	%rd56, %r30, 2;
	add.s64 	%rd57, %rd55, %rd56;
	add.s64 	%rd58, %rd57, %rd89;
	ld.global.nc.v4.u32 	{%r31, %r32, %r33, %r34}, [%rd58];
	mov.b32 	{%rs1, %rs2}, %r31;
	// begin inline asm
	{ cvt.f32.bf16 %f124, %rs1;}

	// end inline asm
	// begin inline asm
	{ cvt.f32.bf16 %f125, %rs2;}

	// end inline asm
	mov.b32 	{%rs3, %rs4}, %r32;
	// begin inline asm
	{ cvt.f32.bf16 %f126, %rs3;}

	// end inline asm
	// begin inline asm
	{ cvt.f32.bf16 %f127, %rs4;}

	// end inline asm
	mov.b32 	{%rs5, %rs6}, %r33;
	// begin inline asm
	{ cvt.f32.bf16 %f128, %rs5;}

	// end inline asm
	// begin inline asm
	{ cvt.f32.bf16 %f129, %rs6;}

	// end inline asm
	mov.b32 	{%rs7, %rs8}, %r34;
	// begin inline asm
	{ cvt.f32.bf16 %f130, %rs7;}

	// end inline asm
	// begin inline asm
	{ cvt.f32.bf16 %f131, %rs8;}

	// end inline asm
	add.s64 	%rd59, %rd16, %rd89;
	ld.global.nc.v4.u32 	{%r35, %r36, %r37, %r38}, [%rd59];
	mov.b32 	{%rs9, %rs10}, %r35;
	// begin inline asm
	{ cvt.f32.bf16 %f132, %rs9;}

	// end inline asm
	// begin inline asm
	{ cvt.f32.bf16 %f133, %rs10;}

	// end inline asm
	mov.b32 	{%rs11, %rs12}, %r36;
	// begin inline asm
	{ cvt.f32.bf16 %f134, %rs11;}

	// end inline asm
	// begin inline asm
	{ cvt.f32.bf16 %f135, %rs12;}

	// end inline asm
	mov.b32 	{%rs13, %rs14}, %r37;
	// begin inline asm
	{ cvt.f32.bf16 %f136, %rs13;}

	// end inline asm
	// begin inline asm
	{ cvt.f32.bf16 %f137, %rs14;}

	// end inline asm
	mov.b32 	{%rs15, %rs16}, %r38;
	// begin inline asm
	{ cvt.f32.bf16 %f138, %rs15;}

	// end inline asm
	// begin inline asm
	{ cvt.f32.bf16 %f139, %rs16;}

	// end inline asm
	cvta.to.global.u64 	%rd60, %rd85;
	mul.lo.s32 	%r40, %r13, %r567;
	mul.lo.s32 	%r41, %r40, 15;
	mul.wide.s32 	%rd61, %r41, 2;
	add.s64 	%rd62, %rd60, %rd61;
	add.s64 	%rd63, %rd62, %rd89;
	ld.global.nc.v4.u32 	{%r42, %r43, %r44, %r45}, [%rd63];
	mov.b32 	{%rs17, %rs18}, %r42;
	// begin inline asm
	{ cvt.f32.bf16 %f140, %rs17;}

	// end inline asm
	// begin inline asm
	{ cvt.f32.bf16 %f141, %rs18;}

	// end inline asm
	mov.b32 	{%rs19, %rs20}, %r43;
	// begin inline asm
	{ cvt.f32.bf16 %f142, %rs19;}

	// end inline asm
	// begin inline asm
	{ cvt.f32.bf16 %f143, %rs20;}

	// end inline asm
	mov.b32 	{%rs21, %rs22}, %r44;
	// begin inline asm
	{ cvt.f32.bf16 %f144, %rs21;}

	// end inline asm
	// begin inline asm
	{ cvt.f32.bf16 %f145, %rs22;}

	// end inline asm
	mov.b32 	{%rs23, %rs24}, %r45;
	// begin inline asm
	{ cvt.f32.bf16 %f146, %rs23;}

	// end inline asm
	// begin inline asm
	{ cvt.f32.bf16 %f147, %rs24;}

	// end inline asm
	fma.rn.f32 	%f260, %f140, %f124, %f981;
	fma.rn.f32 	%f261, %f141, %f125, %f260;
	fma.rn.f32 	%f262, %f142, %f126, %f261;
	fma.rn.f32 	%f263, %f143, %f127, %f262;
	fma.rn.f32 	%f264, %f144, %f128, %f263;
	fma.rn.f32 	%f265, %f145, %f129, %f264;
	fma.rn.f32 	%f266, %f146, %f130, %f265;
	fma.rn.f32 	%f981, %f147, %f131, %f266;
	fma.rn.f32 	%f267, %f140, %f132, %f980;
	fma.rn.f32 	%f268, %f141, %f133, %f267;
	fma.rn.f32 	%f269, %f142, %f134, %f268;
	fma.rn.f32 	%f270, %f143, %f135, %f269;
	fma.rn.f32 	%f271, %f144, %f136, %f270;
	fma.rn.f32 	%f272, %f145, %f137, %f271;
	fma.rn.f32 	%f273, %f146, %f138, %f272;
	fma.rn.f32 	%f980, %f147, %f139, %f273;
	add.s64 	%rd64, %rd1, %rd89;
	ld.global.nc.v4.u32 	{%r46, %r47, %r48, %r49}, [%rd64];
	mov.b32 	{%rs25, %rs26}, %r46;
	// begin inline asm
	{ cvt.f32.bf16 %f148, %rs25;}

	// end inline asm
	// begin inline asm
	{ cvt.f32.bf16 %f149, %rs26;}

	// end inline asm
	mov.b32 	{%rs27, %rs28}, %r47;
	// begin inline asm
	{ cvt.f32.bf16 %f150, %rs27;}

	// end inline asm
	// begin inline asm
	{ cvt.f32.bf16 %f151, %rs28;}

	// end inline asm
	mov.b32 	{%rs29, %rs30}, %r48;
	// begin inline asm
	{ cvt.f32.bf16 %f152, %rs29;}

	// end inline asm
	// begin inline asm
	{ cvt.f32.bf16 %f153, %rs30;}

	// end inline asm
	mov.b32 	{%rs31, %rs32}, %r49;
	// begin inline asm
	{ cvt.f32.bf16 %f154, %rs31;}

	// end inline asm
	// begin inline asm
	{ cvt.f32.bf16 %f155, %rs32;}

	// end inline asm
	fma.rn.f32 	%f274, %f148, %f124, %f979;
	fma.rn.f32 	%f275, %f149, %f125, %f274;
	fma.rn.f32 	%f276, %f150, %f126, %f275;
	fma.rn.f32 	%f277, %f151, %f127, %f276;
	fma.rn.f32 	%f278, %f152, %f128, %f277;
	fma.rn.f32 	%f279, %f153, %f129, %f278;
	fma.rn.f32 	%f280, %f154, %f130, %f279;
	fma.rn.f32 	%f979, %f155, %f131, %f280;
	fma.rn.f32 	%f281, %f148, %f132, %f978;
	fma.rn.f32 	%f282, %f149, %f133, %f281;
	fma.rn.f32 	%f283, %f150, %f134, %f282;
	fma.rn.f32 	%f284, %f151, %f135, %f283;
	fma.rn.f32 	%f285, %f152, %f136, %f284;
	fma.rn.f32 	%f286, %f153, %f137, %f285;
	fma.rn.f32 	%f287, %f154, %f138, %f286;
	fma.rn.f32 	%f978, %f155, %f139, %f287;
	add.s64 	%rd65, %rd3, %rd89;
	ld.global.nc.v4.u32 	{%r50, %r51, %r52, %r53}, [%rd65];
	mov.b32 	{%rs33, %rs34}, %r50;
	// begin inline asm
	{ cvt.f32.bf16 %f156, %rs33;}

	// end inline asm
	// begin inline asm
	{ cvt.f32.bf16 %f157, %rs34;}

	// end inline asm
	mov.b32 	{%rs35, %rs36}, %r51;
	// begin inline asm
	{ cvt.f32.bf16 %f158, %rs35;}

	// end inline asm
	// begin inline asm
	{ cvt.f32.bf16 %f159, %rs36;}

	// end inline asm
	mov.b32 	{%rs37, %rs38}, %r52;
	// begin inline asm
	{ cvt.f32.bf16 %f160, %rs37;}

	// end inline asm
	// begin inline asm
	{ cvt.f32.bf16 %f161, %rs38;}

	// end inline asm
	mov.b32 	{%rs39, %rs40}, %r53;
	// begin inline asm
	{ cvt.f32.bf16 %f162, %rs39;}

	// end inline asm
	// begin inline asm
	{ cvt.f32.bf16 %f163, %rs40;}

	// end inline asm
	fma.rn.f32 	%f288, %f156, %f124, %f977;
	fma.rn.f32 	%f289, %f157, %f125, %f288;
	fma.rn.f32 	%f290, %f158, %f126, %f289;
	fma.rn.f32 	%f291, %f159, %f127, %f290;
	fma.rn.f32 	%f292, %f160, %f128, %f291;
	fma.rn.f32 	%f293, %f161, %f129, %f292;
	fma.rn.f32 	%f294, %f162, %f130, %f293;
	fma.rn.f32 	%f977, %f163, %f131, %f294;
	fma.rn.f32 	%f295, %f156, %f132, %f976;
	fma.rn.f32 	%f296, %f157, %f133, %f295;
	fma.rn.f32 	%f297, %f158, %f134, %f296;
	fma.rn.f32 	%f298, %f159, %f135, %f297;
	fma.rn.f32 	%f299, %f160, %f136, %f298;
	fma.rn.f32 	%f300, %f161, %f137, %f299;
	fma.rn.f32 	%f301, %f162, %f138, %f300;
	fma.rn.f32 	%f976, %f163, %f139, %f301;
	add.s64 	%rd66, %rd4, %rd89;
	ld.global.nc.v4.u32 	{%r54, %r55, %r56, %r57}, [%rd66];
	mov.b32 	{%rs41, %rs42}, %r54;
	// begin inline asm
	{ cvt.f32.bf16 %f164, %rs41;}

	// end inline asm
	// begin inline asm
	{ cvt.f32.bf16 %f165, %rs42;}

	// end inline asm
	mov.b32 	{%rs43, %rs44}, %r55;
	// begin inline asm
	{ cvt.f32.bf16 %f166, %rs43;}

	// end inline asm
	// begin inline asm
	{ cvt.f32.bf16 %f167, %rs44;}

	// end inline asm
	mov.b32 	{%rs45, %rs46}, %r56;
	// begin inline asm
	{ cvt.f32.bf16 %f168, %rs45;}

	// end inline asm
	// begin inline asm
	{ cvt.f32.bf16 %f169, %rs46;}

	// end inline asm
	mov.b32 	{%rs47, %rs48}, %r57;
	// begin inline asm
	{ cvt.f32.bf16 %f170, %rs47;}

	// end inline asm
	// begin inline asm
	{ cvt.f32.bf16 %f171, %rs48;}

	// end inline asm
	fma.rn.f32 	%f302, %f164, %f124, %f975;
	fma.rn.f32 	%f303, %f165, %f125, %f302;
	fma.rn.f32 	%f304, %f166, %f126, %f303;
	fma.rn.f32 	%f305, %f167, %f127, %f304;
	fma.rn.f32 	%f306, %f168, %f128, %f305;
	fma.rn.f32 	%f307, %f169, %f129, %f306;
	fma.rn.f32 	%f308, %f170, %f130, %f307;
	fma.rn.f32 	%f975, %f171, %f131, %f308;
	fma.rn.f32 	%f309, %f164, %f132, %f974;
	fma.rn.f32 	%f310, %f165, %f133, %f309;
	fma.rn.f32 	%f311, %f166, %f134, %f310;
	fma.rn.f32 	%f312, %f167, %f135, %f311;
	fma.rn.f32 	%f313, %f168, %f136, %f312;
	fma.rn.f32 	%f314, %f169, %f137, %f313;
	fma.rn.f32 	%f315, %f170, %f138, %f314;
	fma.rn.f32 	%f974, %f171, %f139, %f315;
	add.s64 	%rd67, %rd5, %rd89;
	ld.global.nc.v4.u32 	{%r58, %r59, %r60, %r61}, [%rd67];
	mov.b32 	{%rs49, %rs50}, %r58;
	// begin inline asm
	{ cvt.f32.bf16 %f172, %rs49;}

	// end inline asm
	// begin inline asm
	{ cvt.f32.bf16 %f173, %rs50;}

	// end inline asm
	mov.b32 	{%rs51, %rs52}, %r59;
	// begin inline asm
	{ cvt.f32.bf16 %f174, %rs51;}

	// end inline asm
	// begin inline asm
	{ cvt.f32.bf16 %f175, %rs52;}

	// end inline asm
	mov.b32 	{%rs53, %rs54}, %r60;
	// begin inline asm
	{ cvt.f32.bf16 %f176, %rs53;}

	// end inline asm
	// begin inline asm
	{ cvt.f32.bf16 %f177, %rs54;}

	// end inline asm
	mov.b32 	{%rs55, %rs56}, %r61;
	// begin inline asm
	{ cvt.f32.bf16 %f178, %rs55;}

	// end inline asm
	// begin inline asm
	{ cvt.f32.bf16 %f179, %rs56;}

	// end inline asm
	fma.rn.f32 	%f316, %f172, %f124, %f973;
	fma.rn.f32 	%f317, %f173, %f125, %f316;
	fma.rn.f32 	%f318, %f174, %f126, %f317;
	fma.rn.f32 	%f319, %f175, %f127, %f318;
	fma.rn.f32 	%f320, %f176, %f128, %f319;
	fma.rn.f32 	%f321, %f177, %f129, %f320;
	fma.rn.f32 	%f322, %f178, %f130, %f321;
	fma.rn.f32 	%f973, %f179, %f131, %f322;
	fma.rn.f32 	%f323, %f172, %f132, %f972;
	fma.rn.f32 	%f324, %f173, %f133, %f323;
	fma.rn.f32 	%f325, %f174, %f134, %f324;
	fma.rn.f32 	%f326, %f175, %f135, %f325;
	fma.rn.f32 	%f327, %f176, %f136, %f326;
	fma.rn.f32 	%f328, %f177, %f137, %f327;
	fma.rn.f32 	%f329, %f178, %f138, %f328;
	fma.rn.f32 	%f972, %f179, %f139, %f329;
	add.s64 	%rd68, %rd6, %rd89;
	ld.global.nc.v4.u32 	{%r62, %r63, %r64, %r65}, [%rd68];
	mov.b32 	{%rs57, %rs58}, %r62;
	// begin inline asm
	{ cvt.f32.bf16 %f180, %rs57;}

	// end inline asm
	// begin inline asm
	{ cvt.f32.bf16 %f181, %rs58;}

	// end inline asm
	mov.b32 	{%rs59, %rs60}, %r63;
	// begin inline asm
	{ cvt.f32.bf16 %f182, %rs59;}

	// end inline asm
	// begin inline asm
	{ cvt.f32.bf16 %f183, %rs60;}

	// end inline asm
	mov.b32 	{%rs61, %rs62}, %r64;
	// begin inline asm
	{ cvt.f32.bf16 %f184, %rs61;}

	// end inline asm
	// begin inline asm
	{ cvt.f32.bf16 %f185, %rs62;}

	// end inline asm
	mov.b32 	{%rs63, %rs64}, %r65;
	// begin inline asm
	{ cvt.f32.bf16 %f186, %rs63;}

	// end inline asm
	// begin inline asm
	{ cvt.f32.bf16 %f187, %rs64;}

	// end inline asm
	fma.rn.f32 	%f330, %f180, %f124, %f971;
	fma.rn.f32 	%f331, %f181, %f125, %f330;
	fma.rn.f32 	%f332, %f182, %f126, %f331;
	fma.rn.f32 	%f333, %f183, %f127, %f332;
	fma.rn.f32 	%f334, %f184, %f128, %f333;
	fma.rn.f32 	%f335, %f185, %f129, %f334;
	fma.rn.f32 	%f336, %f186, %f130, %f335;
	fma.rn.f32 	%f971, %f187, %f131, %f336;
	fma.rn.f32 	%f337, %f180, %f132, %f970;
	fma.rn.f32 	%f338, %f181, %f133, %f337;
	fma.rn.f32 	%f339, %f182, %f134, %f338;
	fma.rn.f32 	%f340, %f183, %f135, %f339;
	fma.rn.f32 	%f341, %f184, %f136, %f340;
	fma.rn.f32 	%f342, %f185, %f137, %f341;
	fma.rn.f32 	%f343, %f186, %f138, %f342;
	fma.rn.f32 	%f970, %f187, %f139, %f343;
	add.s64 	%rd69, %rd7, %rd89;
	ld.global.nc.v4.u32 	{%r66, %r67, %r68, %r69}, [%rd69];
	mov.b32 	{%rs65, %rs66}, %r66;
	// begin inline asm
	{ cvt.f32.bf16 %f188, %rs65;}

	// end inline asm
	// begin inline asm
	{ cvt.f32.bf16 %f189, %rs66;}

	// end inline asm
	mov.b32 	{%rs67, %rs68}, %r67;
	// begin inline asm
	{ cvt.f32.bf16 %f190, %rs67;}

	// end inline asm
	// begin inline asm
	{ cvt.f32.bf16 %f191, %rs68;}

	// end inline asm
	mov.b32 	{%rs69, %rs70}, %r68;
	// begin inline asm
	{ cvt.f32.bf16 %f192, %rs69;}

	// end inline asm
	// begin inline asm
	{ cvt.f32.bf16 %f193, %rs70;}

	// end inline asm
	mov.b32 	{%rs71, %rs72}, %r69;
	// begin inline asm
	{ cvt.f32.bf16 %f194, %rs71;}

	// end inline asm
	// begin inline asm
	{ cvt.f32.bf16 %f195, %rs72;}

	// end inline asm
	fma.rn.f32 	%f344, %f188, %f124, %f969;
	fma.rn.f32 	%f345, %f189, %f125, %f344;
	fma.rn.f32 	%f346, %f190, %f126, %f345;
	fma.rn.f32 	%f347, %f191, %f127, %f346;
	fma.rn.f32 	%f348, %f192, %f128, %f347;
	fma.rn.f32 	%f349, %f193, %f129, %f348;
	fma.rn.f32 	%f350, %f194, %f130, %f349;
	fma.rn.f32 	%f969, %f195, %f131, %f350;
	fma.rn.f32 	%f351, %f188, %f132, %f968;
	fma.rn.f32 	%f352, %f189, %f133, %f351;
	fma.rn.f32 	%f353, %f190, %f134, %f352;
	fma.rn.f32 	%f354, %f191, %f135, %f353;
	fma.rn.f32 	%f355, %f192, %f136, %f354;
	fma.rn.f32 	%f356, %f193, %f137, %f355;
	fma.rn.f32 	%f357, %f194, %f138, %f356;
	fma.rn.f32 	%f968, %f195, %f139, %f357;
	add.s64 	%rd70, %rd8, %rd89;
	ld.global.nc.v4.u32 	{%r70, %r71, %r72, %r73}, [%rd70];
	mov.b32 	{%rs73, %rs74}, %r70;
	// begin inline asm
	{ cvt.f32.bf16 %f196, %rs73;}

	// end inline asm
	// begin inline asm
	{ cvt.f32.bf16 %f197, %rs74;}

	// end inline asm
	mov.b32 	{%rs75, %rs76}, %r71;
	// begin inline asm
	{ cvt.f32.bf16 %f198, %rs75;}

	// end inline asm
	// begin inline asm
	{ cvt.f32.bf16 %f199, %rs76;}

	// end inline asm
	mov.b32 	{%rs77, %rs78}, %r72;
	// begin inline asm
	{ cvt.f32.bf16 %f200, %rs77;}

	// end inline asm
	// begin inline asm
	{ cvt.f32.bf16 %f201, %rs78;}

	// end inline asm
	mov.b32 	{%rs79, %rs80}, %r73;
	// begin inline asm
	{ cvt.f32.bf16 %f202, %rs79;}

	// end inline asm
	// begin inline asm
	{ cvt.f32.bf16 %f203, %rs80;}

	// end inline asm
	fma.rn.f32 	%f358, %f196, %f124, %f967;
	fma.rn.f32 	%f359, %f197, %f125, %f358;
	fma.rn.f32 	%f360, %f198, %f126, %f359;
	fma.rn.f32 	%f361, %f199, %f127, %f360;
	fma.rn.f32 	%f362, %f200, %f128, %f361;
	fma.rn.f32 	%f363, %f201, %f129, %f362;
	fma.rn.f32 	%f364, %f202, %f130, %f363;
	fma.rn.f32 	%f967, %f203, %f131, %f364;
	fma.rn.f32 	%f365, %f196, %f132, %f966;
	fma.rn.f32 	%f366, %f197, %f133, %f365;
	fma.rn.f32 	%f367, %f198, %f134, %f366;
	fma.rn.f32 	%f368, %f199, %f135, %f367;
	fma.rn.f32 	%f369, %f200, %f136, %f368;
	fma.rn.f32 	%f370, %f201, %f137, %f369;
	fma.rn.f32 	%f371, %f202, %f138, %f370;
	fma.rn.f32 	%f966, %f203, %f139, %f371;
	add.s64 	%rd71, %rd9, %rd89;
	ld.global.nc.v4.u32 	{%r74, %r75, %r76, %r77}, [%rd71];
	mov.b32 	{%rs81, %rs82}, %r74;
	// begin inline asm
	{ cvt.f32.bf16 %f204, %rs81;}

	// end inline asm
	// begin inline asm
	{ cvt.f32.bf16 %f205, %rs82;}

	// end inline asm
	mov.b32 	{%rs83, %rs84}, %r75;
	// begin inline asm
	{ cvt.f32.bf16 %f206, %rs83;}

	// end inline asm
	// begin inline asm
	{ cvt.f32.bf16 %f207, %rs84;}

	// end inline asm
	mov.b32 	{%rs85, %rs86}, %r76;
	// begin inline asm
	{ cvt.f32.bf16 %f208, %rs85;}

	// end inline asm
	// begin inline asm
	{ cvt.f32.bf16 %f209, %rs86;}

	// end inline asm
	mov.b32 	{%rs87, %rs88}, %r77;
	// begin inline asm
	{ cvt.f32.bf16 %f210, %rs87;}

	// end inline asm
	// begin inline asm
	{ cvt.f32.bf16 %f211, %rs88;}

	// end inline asm
	fma.rn.f32 	%f372, %f204, %f124, %f965;
	fma.rn.f32 	%f373, %f205, %f125, %f372;
	fma.rn.f32 	%f374, %f206, %f126, %f373;
	fma.rn.f32 	%f375, %f207, %f127, %f374;
	fma.rn.f32 	%f376, %f208, %f128, %f375;
	fma.rn.f32 	%f377, %f209, %f129, %f376;
	fma.rn.f32 	%f378, %f210, %f130, %f377;
	fma.rn.f32 	%f965, %f211, %f131, %f378;
	fma.rn.f32 	%f379, %f204, %f132, %f964;
	fma.rn.f32 	%f380, %f205, %f133, %f379;
	fma.rn.f32 	%f381, %f206, %f134, %f380;
	fma.rn.f32 	%f382, %f207, %f135, %f381;
	fma.rn.f32 	%f383, %f208, %f136, %f382;
	fma.rn.f32 	%f384, %f209, %f137, %f383;
	fma.rn.f32 	%f385, %f210, %f138, %f384;
	fma.rn.f32 	%f964, %f211, %f139, %f385;
	add.s64 	%rd72, %rd10, %rd89;
	ld.global.nc.v4.u32 	{%r78, %r79, %r80, %r81}, [%rd72];
	mov.b32 	{%rs89, %rs90}, %r78;
	// begin inline asm
	{ cvt.f32.bf16 %f212, %rs89;}

	// end inline asm
	// begin inline asm
	{ cvt.f32.bf16 %f213, %rs90;}

	// end inline asm
	mov.b32 	{%rs91, %rs92}, %r79;
	// begin inline asm
	{ cvt.f32.bf16 %f214, %rs91;}

	// end inline asm
	// begin inline asm
	{ cvt.f32.bf16 %f215, %rs92;}

	// end inline asm
	mov.b32 	{%rs93, %rs94}, %r80;
	// begin inline asm
	{ cvt.f32.bf16 %f216, %rs93;}

	// end inline asm
	// begin inline asm
	{ cvt.f32.bf16 %f217, %rs94;}

	// end inline asm
	mov.b32 	{%rs95, %rs96}, %r81;
	// begin inline asm
	{ cvt.f32.bf16 %f218, %rs95;}

	// end inline asm
	// begin inline asm
	{ cvt.f32.bf16 %f219, %rs96;}

	// end inline asm
	fma.rn.f32 	%f386, %f212, %f124, %f963;
	fma.rn.f32 	%f387, %f213, %f125, %f386;
	fma.rn.f32 	%f388, %f214, %f126, %f387;
	fma.rn.f32 	%f389, %f215, %f127, %f388;
	fma.rn.f32 	%f390, %f216, %f128, %f389;
	fma.rn.f32 	%f391, %f217, %f129, %f390;
	fma.rn.f32 	%f392, %f218, %f130, %f391;
	fma.rn.f32 	%f963, %f219, %f131, %f392;
	fma.rn.f32 	%f393, %f212, %f132, %f962;
	fma.rn.f32 	%f394, %f213, %f133, %f393;
	fma.rn.f32 	%f395, %f214, %f134, %f394;
	fma.rn.f32 	%f396, %f215, %f135, %f395;
	fma.rn.f32 	%f397, %f216, %f136, %f396;
	fma.rn.f32 	%f398, %f217, %f137, %f397;
	fma.rn.f32 	%f399, %f218, %f138, %f398;
	fma.rn.f32 	%f962, %f219, %f139, %f399;
	add.s64 	%rd73, %rd11, %rd89;
	ld.global.nc.v4.u32 	{%r82, %r83, %r84, %r85}, [%rd73];
	mov.b32 	{%rs97, %rs98}, %r82;
	// begin inline asm
	{ cvt.f32.bf16 %f220, %rs97;}

	// end inline asm
	// begin inline asm
	{ cvt.f32.bf16 %f221, %rs98;}

	// end inline asm
	mov.b32 	{%rs99, %rs100}, %r83;
	// begin inline asm
	{ cvt.f32.bf16 %f222, %rs99;}

	// end inline asm
	// begin inline asm
	{ cvt.f32.bf16 %f223, %rs100;}

	// end inline asm
	mov.b32 	{%rs101, %rs102}, %r84;
	// begin inline asm
	{ cvt.f32.bf16 %f224, %rs101;}

	// end inline asm
	// begin inline asm
	{ cvt.f32.bf16 %f225, %rs102;}

	// end inline asm
	mov.b32 	{%rs103, %rs104}, %r85;
	// begin inline asm
	{ cvt.f32.bf16 %f226, %rs103;}

	// end inline asm
	// begin inline asm
	{ cvt.f32.bf16 %f227, %rs104;}

	// end inline asm
	fma.rn.f32 	%f400, %f220, %f124, %f961;
	fma.rn.f32 	%f401, %f221, %f125, %f400;
	fma.rn.f32 	%f402, %f222, %f126, %f401;
	fma.rn.f32 	%f403, %f223, %f127, %f402;
	fma.rn.f32 	%f404, %f224, %f128, %f403;
	fma.rn.f32 	%f405, %f225, %f129, %f404;
	fma.rn.f32 	%f406, %f226, %f130, %f405;
	fma.rn.f32 	%f961, %f227, %f131, %f406;
	fma.rn.f32 	%f407, %f220, %f132, %f960;
	fma.rn.f32 	%f408, %f221, %f133, %f407;
	fma.rn.f32 	%f409, %f222, %f134, %f408;
	fma.rn.f32 	%f410, %f223, %f135, %f409;
	fma.rn.f32 	%f411, %f224, %f136, %f410;
	fma.rn.f32 	%f412, %f225, %f137, %f411;
	fma.rn.f32 	%f413, %f226, %f138, %f412;
	fma.rn.f32 	%f960, %f227, %f139, %f413;
	add.s64 	%rd74, %rd12, %rd89;
	ld.global.nc.v4.u32 	{%r86, %r87, %r88, %r89}, [%rd74];
	mov.b32 	{%rs105, %rs106}, %r86;
	// begin inline asm
	{ cvt.f32.bf16 %f228, %rs105;}

	// end inline asm
	// begin inline asm
	{ cvt.f32.bf16 %f229, %rs106;}

	// end inline asm
	mov.b32 	{%rs107, %rs108}, %r87;
	// begin inline asm
	{ cvt.f32.bf16 %f230, %rs107;}

	// end inline asm
	// begin inline asm
	{ cvt.f32.bf16 %f231, %rs108;}

	// end inline asm
	mov.b32 	{%rs109, %rs110}, %r88;
	// begin inline asm
	{ cvt.f32.bf16 %f232, %rs109;}

	// end inline asm
	// begin inline asm
	{ cvt.f32.bf16 %f233, %rs110;}

	// end inline asm
	mov.b32 	{%rs111, %rs112}, %r89;
	// begin inline asm
	{ cvt.f32.bf16 %f234, %rs111;}

	// end inline asm
	// begin inline asm
	{ cvt.f32.bf16 %f235, %rs112;}

	// end inline asm
	fma.rn.f32 	%f414, %f228, %f124, %f982;
	fma.rn.f32 	%f415, %f229, %f125, %f414;
	fma.rn.f32 	%f416, %f230, %f126, %f415;
	fma.rn.f32 	%f417, %f231, %f127, %f416;
	fma.rn.f32 	%f418, %f232, %f128, %f417;
	fma.rn.f32 	%f419, %f233, %f129, %f418;
	fma.rn.f32 	%f420, %f234, %f130, %f419;
	fma.rn.f32 	%f982, %f235, %f131, %f420;
	fma.rn.f32 	%f421, %f228, %f132, %f983;
	fma.rn.f32 	%f422, %f229, %f133, %f421;
	fma.rn.f32 	%f423, %f230, %f134, %f422;
	fma.rn.f32 	%f424, %f231, %f135, %f423;
	fma.rn.f32 	%f425, %f232, %f136, %f424;
	fma.rn.f32 	%f426, %f233, %f137, %f425;
	fma.rn.f32 	%f427, %f234, %f138, %f426;
	fma.rn.f32 	%f983, %f235, %f139, %f427;
	add.s64 	%rd75, %rd13, %rd89;
	ld.global.nc.v4.u32 	{%r90, %r91, %r92, %r93}, [%rd75];
	mov.b32 	{%rs113, %rs114}, %r90;
	// begin inline asm
	{ cvt.f32.bf16 %f236, %rs113;}

	// end inline asm
	// begin inline asm
	{ cvt.f32.bf16 %f237, %rs114;}

	// end inline asm
	mov.b32 	{%rs115, %rs116}, %r91;
	// begin inline asm
	{ cvt.f32.bf16 %f238, %rs115;}

	// end inline asm
	// begin inline asm
	{ cvt.f32.bf16 %f239, %rs116;}

	// end inline asm
	mov.b32 	{%rs117, %rs118}, %r92;
	// begin inline asm
	{ cvt.f32.bf16 %f240, %rs117;}

	// end inline asm
	// begin inline asm
	{ cvt.f32.bf16 %f241, %rs118;}

	// end inline asm
	mov.b32 	{%rs119, %rs120}, %r93;
	// begin inline asm
	{ cvt.f32.bf16 %f242, %rs119;}

	// end inline asm
	// begin inline asm
	{ cvt.f32.bf16 %f243, %rs120;}

	// end inline asm
	fma.rn.f32 	%f428, %f236, %f124, %f984;
	fma.rn.f32 	%f429, %f237, %f125, %f428;
	fma.rn.f32 	%f430, %f238, %f126, %f429;
	fma.rn.f32 	%f431, %f239, %f127, %f430;
	fma.rn.f32 	%f432, %f240, %f128, %f431;
	fma.rn.f32 	%f433, %f241, %f129, %f432;
	fma.rn.f32 	%f434, %f242, %f130, %f433;
	fma.rn.f32 	%f984, %f243, %f131, %f434;
	fma.rn.f32 	%f435, %f236, %f132, %f985;
	fma.rn.f32 	%f436, %f237, %f133, %f435;
	fma.rn.f32 	%f437, %f238, %f134, %f436;
	fma.rn.f32 	%f438, %f239, %f135, %f437;
	fma.rn.f32 	%f439, %f240, %f136, %f438;
	fma.rn.f32 	%f440, %f241, %f137, %f439;
	fma.rn.f32 	%f441, %f242, %f138, %f440;
	fma.rn.f32 	%f985, %f243, %f139, %f441;
	add.s64 	%rd76, %rd14, %rd89;
	ld.global.nc.v4.u32 	{%r94, %r95, %r96, %r97}, [%rd76];
	mov.b32 	{%rs121, %rs122}, %r94;
	// begin inline asm
	{ cvt.f32.bf16 %f244, %rs121;}

	// end inline asm
	// begin inline asm
	{ cvt.f32.bf16 %f245, %rs122;}

	// end inline asm
	mov.b32 	{%rs123, %rs124}, %r95;
	// begin inline asm
	{ cvt.f32.bf16 %f246, %rs123;}

	// end inline asm
	// begin inline asm
	{ cvt.f32.bf16 %f247, %rs124;}

	// end inline asm
	mov.b32 	{%rs125, %rs126}, %r96;
	// begin inline asm
	{ cvt.f32.bf16 %f248, %rs125;}

	// end inline asm
	// begin inline asm
	{ cvt.f32.bf16 %f249, %rs126;}

	// end inline asm
	mov.b32 	{%rs127, %rs128}, %r97;
	// begin inline asm
	{ cvt.f32.bf16 %f250, %rs127;}

	// end inline asm
	// begin inline asm
	{ cvt.f32.bf16 %f251, %rs128;}

	// end inline asm
	fma.rn.f32 	%f442, %f244, %f124, %f986;
	fma.rn.f32 	%f443, %f245, %f125, %f442;
	fma.rn.f32 	%f444, %f246, %f126, %f443;
	fma.rn.f32 	%f445, %f247, %f127, %f444;
	fma.rn.f32 	%f446, %f248, %f128, %f445;
	fma.rn.f32 	%f447, %f249, %f129, %f446;
	fma.rn.f32 	%f448, %f250, %f130, %f447;
	fma.rn.f32 	%f986, %f251, %f131, %f448;
	fma.rn.f32 	%f449, %f244, %f132, %f987;
	fma.rn.f32 	%f450, %f245, %f133, %f449;
	fma.rn.f32 	%f451, %f246, %f134, %f450;
	fma.rn.f32 	%f452, %f247, %f135, %f451;
	fma.rn.f32 	%f453, %f248, %f136, %f452;
	fma.rn.f32 	%f454, %f249, %f137, %f453;
	fma.rn.f32 	%f455, %f250, %f138, %f454;
	fma.rn.f32 	%f987, %f251, %f139, %f455;
	add.s64 	%rd77, %rd15, %rd89;
	ld.global.nc.v4.u32 	{%r98, %r99, %r100, %r101}, [%rd77];
	mov.b32 	{%rs129, %rs130}, %r98;
	// begin inline asm
	{ cvt.f32.bf16 %f252, %rs129;}

	// end inline asm
	// begin inline asm
	{ cvt.f32.bf16 %f253, %rs130;}

	// end inline asm
	mov.b32 	{%rs131, %rs132}, %r99;
	// begin inline asm
	{ cvt.f32.bf16 %f254, %rs131;}

	// end inline asm
	// begin inline asm
	{ cvt.f32.bf16 %f255, %rs132;}

	// end inline asm
	mov.b32 	{%rs133, %rs134}, %r100;
	// begin inline asm
	{ cvt.f32.bf16 %f256, %rs133;}

	// end inline asm
	// begin inline asm
	{ cvt.f32.bf16 %f257, %rs134;}

	// end inline asm
	mov.b32 	{%rs135, %rs136}, %r101;
	// begin inline asm
	{ cvt.f32.bf16 %f258, %rs135;}

	// end inline asm
	// begin inline asm
	{ cvt.f32.bf16 %f259, %rs136;}

	// end inline asm
	fma.rn.f32 	%f456, %f252, %f124, %f988;
	fma.rn.f32 	%f457, %f253, %f125, %f456;
	fma.rn.f32 	%f458, %f254, %f126, %f457;
	fma.rn.f32 	%f459, %f255, %f127, %f458;
	fma.rn.f32 	%f460, %f256, %f128, %f459;
	fma.rn.f32 	%f461, %f257, %f129, %f460;
	fma.rn.f32 	%f462, %f258, %f130, %f461;
	fma.rn.f32 	%f988, %f259, %f131, %f462;
	fma.rn.f32 	%f463, %f252, %f132, %f989;
	fma.rn.f32 	%f464, %f253, %f133, %f463;
	fma.rn.f32 	%f465, %f254, %f134, %f464;
	fma.rn.f32 	%f466, %f255, %f135, %f465;
	fma.rn.f32 	%f467, %f256, %f136, %f466;
	fma.rn.f32 	%f468, %f257, %f137, %f467;
	fma.rn.f32 	%f469, %f258, %f138, %f468;
	fma.rn.f32 	%f989, %f259, %f139, %f469;
	add.s32 	%r568, %r568, 1024;
	add.s64 	%rd89, %rd89, 2048;
	setp.lt.s32 	%p2, %r568, %r567;
	@%p2 bra 	$L__BB14_2;
$L__BB14_3:
	mov.u32 	%r7, %tid.x;
	shr.u32 	%r117, %r7, 5;
	and.b32  	%r8, %r7, 31;
	setp.ne.s32 	%p3, %r8, 0;
	mov.b32 	%r102, 1;
	mov.b32 	%r115, 31;
	mov.b32 	%r116, -1;
	// begin inline asm
	{  .reg .f32 r0;  .reg .pred p;  shfl.sync.down.b32 r0|p, %f981, %r102, %r115, %r116;  @p add.f32 r0, r0, %f981;  mov.f32 %f470, r0;}
	// end inline asm
	mov.b32 	%r105, 2;
	// begin inline asm
	{  .reg .f32 r0;  .reg .pred p;  shfl.sync.down.b32 r0|p, %f470, %r105, %r115, %r116;  @p add.f32 r0, r0, %f470;  mov.f32 %f473, r0;}
	// end inline asm
	mov.b32 	%r108, 4;
	// begin inline asm
	{  .reg .f32 r0;  .reg .pred p;  shfl.sync.down.b32 r0|p, %f473, %r108, %r115, %r116;  @p add.f32 r0, r0, %f473;  mov.f32 %f476, r0;}
	// end inline asm
	mov.b32 	%r111, 8;
	// begin inline asm
	{  .reg .f32 r0;  .reg .pred p;  shfl.sync.down.b32 r0|p, %f476, %r111, %r115, %r116;  @p add.f32 r0, r0, %f476;  mov.f32 %f479, r0;}
	// end inline asm
	mov.b32 	%r114, 16;
	// begin inline asm
	{  .reg .f32 r0;  .reg .pred p;  shfl.sync.down.b32 r0|p, %f479, %r114, %r115, %r116;  @p add.f32 r0, r0, %f479;  mov.f32 %f482, r0;}
	// end inline asm
	mov.u32 	%r118, _ZZ12cudaCoreGemmI13__nv_bfloat16S0_Li15ELi2ELi128EEvPKT_S3_fPT0_iiiE5shmem;
	mad.lo.s32 	%r9, %r117, 120, %r118;
	@%p3 bra 	$L__BB14_5;
	st.shared.f32 	[%r9], %f482;
$L__BB14_5:
	setp.ne.s32 	%p4, %r8, 0;
	mov.b32 	%r119, 1;
	mov.b32 	%r132, 31;
	mov.b32 	%r133, -1;
	// begin inline asm
	{  .reg .f32 r0;  .reg .pred p;  shfl.sync.down.b32 r0|p, %f980, %r119, %r132, %r133;  @p add.f32 r0, r0, %f980;  mov.f32 %f485, r0;}
	// end inline asm
	mov.b32 	%r122, 2;
	// begin inline asm
	{  .reg .f32 r0;  .reg .pred p;  shfl.sync.down.b32 r0|p, %f485, %r122, %r132, %r133;  @p add.f32 r0, r0, %f485;  mov.f32 %f488, r0;}
	// end inline asm
	mov.b32 	%r125, 4;
	// begin inline asm
	{  .reg .f32 r0;  .reg .pred p;  shfl.sync.down.b32 r0|p, %f488, %r125, %r132, %r133;  @p add.f32 r0, r0, %f488;  mov.f32 %f491, r0;}
	// end inline asm
	mov.b32 	%r128, 8;
	// begin inline asm
	{  .reg .f32 r0;  .reg .pred p;  shfl.sync.down.b32 r0|p, %f491, %r128, %r132, %r133;  @p add.f32 r0, r0, %f491;  mov.f32 %f494, r0;}
	// end inline asm
	mov.b32 	%r131, 16;
	// begin inline asm
	{  .reg .f32 r0;  .reg .pred p;  shfl.sync.down.b32 r0|p, %f494, %r131, %r132, %r133;  @p add.f32 r0, r0, %f494;  mov.f32 %f497, r0;}
	// end inline asm
	@%p4 bra 	$L__BB14_7;
	st.shared.f32 	[%r9+4], %f497;
$L__BB14_7:
	setp.ne.s32 	%p5, %r8, 0;
	mov.b32 	%r134, 1;
	mov.b32 	%r147, 31;
	mov.b32 	%r148, -1;
	// begin inline asm
	{  .reg .f32 r0;  .reg .pred p;  shfl.sync.down.b32 r0|p, %f979, %r134, %r147, %r148;  @p add.f32 r0, r0, %f979;  mov.f32 %f500, r0;}
	// end inline asm
	mov.b32 	%r137, 2;
	// begin inline asm
	{  .reg .f32 r0;  .reg .pred p;  shfl.sync.down.b32 r0|p, %f500, %r137, %r147, %r148;  @p add.f32 r0, r0, %f500;  mov.f32 %f503, r0;}
	// end inline asm
	mov.b32 	%r140, 4;
	// begin inline asm
	{  .reg .f32 r0;  .reg .pred p;  shfl.sync.down.b32 r0|p, %f503, %r140, %r147, %r148;  @p add.f32 r0, r0, %f503;  mov.f32 %f506, r0;}
	// end inline asm
	mov.b32 	%r143, 8;
	// begin inline asm
	{  .reg .f32 r0;  .reg .pred p;  shfl.sync.down.b32 r0|p, %f506, %r143, %r147, %r148;  @p add.f32 r0, r0, %f506;  mov.f32 %f509, r0;}
	// end inline asm
	mov.b32 	%r146, 16;
	// begin inline asm
	{  .reg .f32 r0;  .reg .pred p;  shfl.sync.down.b32 r0|p, %f509, %r146, %r147, %r148;  @p add.f32 r0, r0, %f509;  mov.f32 %f512, r0;}
	// end inline asm
	@%p5 bra 	$L__BB14_9;
	st.shared.f32 	[%r9+8], %f512;
$L__BB14_9:
	setp.ne.s32 	%p6, %r8, 0;
	mov.b32 	%r149, 1;
	mov.b32 	%r162, 31;
	mov.b32 	%r163, -1;
	// begin inline asm
	{  .reg .f32 r0;  .reg .pred p;  shfl.sync.down.b32 r0|p, %f978, %r149, %r162, %r163;  @p add.f32 r0, r0, %f978;  mov.f32 %f515, r0;}
	// end inline asm
	mov.b32 	%r152, 2;
	// begin inline asm
	{  .reg .f32 r0;  .reg .pred p;  shfl.sync.down.b32 r0|p, %f515, %r152, %r162, %r163;  @p add.f32 r0, r0, %f515;  mov.f32 %f518, r0;}
	// end inline asm
	mov.b32 	%r155, 4;
	// begin inline asm
	{  .reg .f32 r0;  .reg .pred p;  shfl.sync.down.b32 r0|p, %f518, %r155, %r162, %r163;  @p add.f32 r0, r0, %f518;  mov.f32 %f521, r0;}
	// end inline asm
	mov.b32 	%r158, 8;
	// begin inline asm
	{  .reg .f32 r0;  .reg .pred p;  shfl.sync.down.b32 r0|p, %f521, %r158, %r162, %r163;  @p add.f32 r0, r0, %f521;  mov.f32 %f524, r0;}
	// end inline asm
	mov.b32 	%r161, 16;
	// begin inline asm
	{  .reg .f32 r0;  .reg .pred p;  shfl.sync.down.b32 r0|p, %f524, %r161, %r162, %r163;  @p add.f32 r0, r0, %f524;  mov.f32 %f527, r0;}
	// end inline asm
	@%p6 bra 	$L__BB14_11;
	st.shared.f32 	[%r9+12], %f527;
$L__BB14_11:
	setp.ne.s32 	%p7, %r8, 0;
	mov.b32 	%r164, 1;
	mov.b32 	%r177, 31;
	mov.b32 	%r178, -1;
	// begin inline asm
	{  .reg .f32 r0;  .reg .pred p;  shfl.sync.down.b32 r0|p, %f977, %r164, %r177, %r178;  @p add.f32 r0, r0, %f977;  mov.f32 %f530, r0;}
	// end inline asm
	mov.b32 	%r167, 2;
	// begin inline asm
	{  .reg .f32 r0;  .reg .pred p;  shfl.sync.down.b32 r0|p, %f530, %r167, %r177, %r178;  @p add.f32 r0, r0, %f530;  mov.f32 %f533, r0;}
	// end inline asm
	mov.b32 	%r170, 4;
	// begin inline asm
	{  .reg .f32 r0;  .reg .pred p;  shfl.sync.down.b32 r0|p, %f533, %r170, %r177, %r178;  @p add.f32 r0, r0, %f533;  mov.f32 %f536, r0;}
	// end inline asm
	mov.b32 	%r173, 8;
	// begin inline asm
	{  .reg .f32 r0;  .reg .pred p;  shfl.sync.down.b32 r0|p, %f536, %r173, %r177, %r178;  @p add.f32 r0, r0, %f536;  mov.f32 %f539, r0;}
	// end inline asm
	mov.b32 	%r176, 16;
	// begin inline asm
	{  .reg .f32 r0;  .reg .pred p;  shfl.sync.down.b32 r0|p, %f539, %r176, %r177, %r178;  @p add.f32 r0, r0, %f539;  mov.f32 %f542, r0;}
	// end inline asm
	@%p7 bra 	$L__BB14_13;
	st.shared.f32 	[%r9+16], %f542;
$L__BB14_13:
	setp.ne.s32 	%p8, %r8, 0;
	mov.b32 	%r179, 1;
	mov.b32 	%r192, 31;
	mov.b32 	%r193, -1;
	// begin inline asm
	{  .reg .f32 r0;  .reg .pred p;  shfl.sync.down.b32 r0|p, %f976, %r179, %r192, %r193;  @p add.f32 r0, r0, %f976;  mov.f32 %f545, r0;}
	// end inline asm
	mov.b32 	%r182, 2;
	// begin inline asm
	{  .reg .f32 r0;  .reg .pred p;  shfl.sync.down.b32 r0|p, %f545, %r182, %r192, %r193;  @p add.f32 r0, r0, %f545;  mov.f32 %f548, r0;}
	// end inline asm
	mov.b32 	%r185, 4;
	// begin inline asm
	{  .reg .f32 r0;  .reg .pred p;  shfl.sync.down.b32 r0|p, %f548, %r185, %r192, %r193;  @p add.f32 r0, r0, %f548;  mov.f32 %f551, r0;}
	// end inline asm
	mov.b32 	%r188, 8;
	// begin inline asm
	{  .reg .f32 r0;  .reg .pred p;  shfl.sync.down.b32 r0|p, %f551, %r188, %r192, %r193;  @p add.f32 r0, r0, %f551;  mov.f32 %f554, r0;}
	// end inline asm
	mov.b32 	%r191, 16;
	// begin inline asm
	{  .reg .f32 r0;  .reg .pred p;  shfl.sync.down.b32 r0|p, %f554, %r191, %r192, %r193;  @p add.f32 r0, r0, %f554;  mov.f32 %f557, r0;}
	// end inline asm
	@%p8 bra 	$L__BB14_15;
	st.shared.f32 	[%r9+20], %f557;
$L__BB14_15:
	setp.ne.s32 	%p9, %r8, 0;
	mov.b32 	%r194, 1;
	mov.b32 	%r207, 31;
	mov.b32 	%r208, -1;
	// begin inline asm
	{  .reg .f32 r0;  .reg .pred p;  shfl.sync.down.b32 r0|p, %f975, %r194, %r207, %r208;  @p add.f32 r0, r0, %f975;  mov.f32 %f560, r0;}
	// end inline asm
	mov.b32 	%r197, 2;
	// begin inline asm
	{  .reg .f32 r0;  .reg .pred p;  shfl.sync.down.b32 r0|p, %f560, %r197, %r207, %r208;  @p add.f32 r0, r0, %f560;  mov.f32 %f563, r0;}
	// end inline asm
	mov.b32 	%r200, 4;
	// begin inline asm
	{  .reg .f32 r0;  .reg .pred p;  shfl.sync.down.b32 r0|p, %f563, %r200, %r207, %r208;  @p add.f32 r0, r0, %f563;  mov.f32 %f566, r0;}
	// end inline asm
	mov.b32 	%r203, 8;
	// begin inline asm
	{  .reg .f32 r0;  .reg .pred p;  shfl.sync.down.b32 r0|p, %f566, %r203, %r207, %r208;  @p add.f32 r0, r0, %f566;  mov.f32 %f569, r0;}
	// end inline asm
	mov.b32 	%r206, 16;
	// begin inline asm
	{  .reg .f32 r0;  .reg .pred p;  shfl.sync.down.b32 r0|p, %f569, %r206, %r207, %r208;  @p add.f32 r0, r0, %f569;  mov.f32 %f572, r0;}
	// end inline asm
	@%p9 bra 	$L__BB14_17;
	st.shared.f32 	[%r9+24], %f572;
$L__BB14_17:
	setp.ne.s32 	%p10, %r8, 0;
	mov.b32 	%r209, 1;
	mov.b32 	%r222, 31;
	mov.b32 	%r223, -1;
	// begin inline asm
	{  .reg .f32 r0;  .reg .pred p;  shfl.sync.down.b32 r0|p, %f974, %r209, %r222, %r223;  @p add.f32 r0, r0, %f974;  mov.f32 %f575, r0;}
	// end inline asm
	mov.b32 	%r212, 2;
	// begin inline asm
	{  .reg .f32 r0;  .reg .pred p;  shfl.sync.down.b32 r0|p, %f575, %r212, %r222, %r223;  @p add.f32 r0, r0, %f575;  mov.f32 %f578, r0;}
	// end inline asm
	mov.b32 	%r215, 4;
	// begin inline asm
	{  .reg .f32 r0;  .reg .pred p;  shfl.sync.down.b32 r0|p, %f578, %r215, %r222, %r223;  @p add.f32 r0, r0, %f578;  mov.f32 %f581, r0;}
	// end inline asm
	mov.b32 	%r218, 8;
	// begin inline asm
	{  .reg .f32 r0;  .reg .pred p;  shfl.sync.down.b32 r0|p, %f581, %r218, %r222, %r223;  @p add.f32 r0, r0, %f581;  mov.f32 %f584, r0;}
	// end inline asm
	mov.b32 	%r221, 16;
	// begin inline asm
	{  .reg .f32 r0;  .reg .pred p;  shfl.sync.down.b32 r0|p, %f584, %r221, %r222, %r223;  @p add.f32 r0, r0, %f584;  mov.f32 %f587, r0;}
	// end inline asm
	@%p10 bra 	$L__BB14_19;
	st.shared.f32 	[%r9+28], %f587;
$L__BB14_19:
	setp.ne.s32 	%p11, %r8, 0;
	mov.b32 	%r224, 1;
	mov.b32 	%r237, 31;
	mov.b32 	%r238, -1;
	// begin inline asm
	{  .reg .f32 r0;  .reg .pred p;  shfl.sync.down.b32 r0|p, %f973, %r224, %r237, %r238;  @p add.f32 r0, r0, %f973;  mov.f32 %f590, r0;}
	// end inline asm
	mov.b32 	%r227, 2;
	// begin inline asm
	{  .reg .f32 r0;  .reg .pred p;  shfl.sync.down.b32 r0|p, %f590, %r227, %r237, %r238;  @p add.f32 r0, r0, %f590;  mov.f32 %f593, r0;}
	// end inline asm
	mov.b32 	%r230, 4;
	// begin inline asm
	{  .reg .f32 r0;  .reg .pred p;  shfl.sync.down.b32 r0|p, %f593, %r230, %r237, %r238;  @p add.f32 r0, r0, %f593;  mov.f32 %f596, r0;}
	// end inline asm
	mov.b32 	%r233, 8;
	// begin inline asm
	{  .reg .f32 r0;  .reg .pred p;  shfl.sync.down.b32 r0|p, %f596, %r233, %r237, %r238;  @p add.f32 r0, r0, %f596;  mov.f32 %f599, r0;}
	// end inline asm
	mov.b32 	%r236, 16;
	// begin inline asm
	{  .reg .f32 r0;  .reg .pred p;  shfl.sync.down.b32 r0|p, %f599, %r236, %r237, %r238;  @p add.f32 r0, r0, %f599;  mov.f32 %f602, r0;}
	// end inline asm
	@%p11 bra 	$L__BB14_21;
	st.shared.f32 	[%r9+32], %f602;
$L__BB14_21:
	setp.ne.s32 	%p12, %r8, 0;
	mov.b32 	%r239, 1;
	mov.b32 	%r252, 31;
	mov.b32 	%r253, -1;
	// begin inline asm
	{  .reg .f32 r0;  .reg .pred p;  shfl.sync.down.b32 r0|p, %f972, %r239, %r252, %r253;  @p add.f32 r0, r0, %f972;  mov.f32 %f605, r0;}
	// end inline asm
	mov.b32 	%r242, 2;
	// begin inline asm
	{  .reg .f32 r0;  .reg .pred p;  shfl.sync.down.b32 r0|p, %f605, %r242, %r252, %r253;  @p add.f32 r0, r0, %f605;  mov.f32 %f608, r0;}
	// end inline asm
	mov.b32 	%r245, 4;
	// begin inline asm
	{  .reg .f32 r0;  .reg .pred p;  shfl.sync.down.b32 r0|p, %f608, %r245, %r252, %r253;  @p add.f32 r0, r0, %f608;  mov.f32 %f611, r0;}
	// end inline asm
	mov.b32 	%r248, 8;
	// begin inline asm
	{  .reg .f32 r0;  .reg .pred p;  shfl.sync.down.b32 r0|p, %f611, %r248, %r252, %r253;  @p add.f32 r0, r0, %f611;  mov.f32 %f614, r0;}
	// end inline asm
	mov.b32 	%r251, 16;
	// begin inline asm
	{  .reg .f32 r0;  .reg .pred p;  shfl.sync.down.b32 r0|p, %f614, %r251, %r252, %r253;  @p add.f32 r0, r0, %f614;  mov.f32 %f617, r0;}
	// end inline asm
	@%p12 bra 	$L__BB14_23;
	st.shared.f32 	[%r9+36], %f617;
$L__BB14_23:
	setp.ne.s32 	%p13, %r8, 0;
	mov.b32 	%r254, 1;
	mov.b32 	%r267, 31;
	mov.b32 	%r268, -1;
	// begin inline asm
	{  .reg .f32 r0;  .reg .pred p;  shfl.sync.down.b32 r0|p, %f971, %r254, %r267, %r268;  @p add.f32 r0, r0, %f971;  mov.f32 %f620, r0;}
	// end inline asm
	mov.b32 	%r257, 2;
	// begin inline asm
	{  .reg .f32 r0;  .reg .pred p;  shfl.sync.down.b32 r0|p, %f620, %r257, %r267, %r268;  @p add.f32 r0, r0, %f620;  mov.f32 %f623, r0;}
	// end inline asm
	mov.b32 	%r260, 4;
	// begin inline asm
	{  .reg .f32 r0;  .reg .pred p;  shfl.sync.down.b32 r0|p, %f623, %r260, %r267, %r268;  @p add.f32 r0, r0, %f623;  mov.f32 %f626, r0;}
	// end inline asm
	mov.b32 	%r263, 8;
	// begin inline asm
	{  .reg .f32 r0;  .reg .pred p;  shfl.sync.down.b32 r0|p, %f626, %r263, %r267, %r268;  @p add.f32 r0, r0, %f626;  mov.f32 %f629, r0;}
	// end inline asm
	mov.b32 	%r266, 16;
	// begin inline asm
	{  .reg .f32 r0;  .reg .pred p;  shfl.sync.down.b32 r0|p, %f629, %r266, %r267, %r268;  @p add.f32 r0, r0, %f629;  mov.f32 %f632, r0;}
	// end inline asm
	@%p13 bra 	$L__BB14_25;
	st.shared.f32 	[%r9+40], %f632;
$L__BB14_25:
	setp.ne.s32 	%p14, %r8, 0;
	mov.b32 	%r269, 1;
	mov.b32 	%r282, 31;
	mov.b32 	%r283, -1;
	// begin inline asm
	{  .reg .f32 r0;  .reg .pred p;  shfl.sync.down.b32 r0|p, %f970, %r269, %r282, %r283;  @p add.f32 r0, r0, %f970;  mov.f32 %f635, r0;}
	// end inline asm
	mov.b32 	%r272, 2;
	// begin inline asm
	{  .reg .f32 r0;  .reg .pred p;  shfl.sync.down.b32 r0|p, %f635, %r272, %r282, %r283;  @p add.f32 r0, r0, %f635;  mov.f32 %f638, r0;}
	// end inline asm
	mov.b32 	%r275, 4;
	// begin inline asm
	{  .reg .f32 r0;  .reg .pred p;  shfl.sync.down.b32 r0|p, %f638, %r275, %r282, %r283;  @p add.f32 r0, r0, %f638;  mov.f32 %f641, r0;}
	// end inline asm
	mov.b32 	%r278, 8;
	// begin inline asm
	{  .reg .f32 r0;  .reg .pred p;  shfl.sync.down.b32 r0|p, %f641, %r278, %r282, %r283;  @p add.f32 r0, r0, %f641;  mov.f32 %f644, r0;}
	// end inline asm
	mov.b32 	%r281, 16;
	// begin inline asm
	{  .reg .f32 r0;  .reg .pred p;  shfl.sync.down.b32 r0|p, %f644, %r281, %r282, %r283;  @p add.f32 r0, r0, %f644;  mov.f32 %f647, r0;}
	// end inline asm
	@%p14 bra 	$L__BB14_27;
	st.shared.f32 	[%r9+44], %f647;
$L__BB14_27:
	setp.ne.s32 	%p15, %r8, 0;
	mov.b32 	%r284, 1;
	mov.b32 	%r297, 31;
	mov.b32 	%r298, -1;
	// begin inline asm
	{  .reg .f32 r0;  .reg .pred p;  shfl.sync.down.b32 r0|p, %f969, %r284, %r297, %r298;  @p add.f32 r0, r0, %f969;  mov.f32 %f650, r0;}
	// end inline asm
	mov.b32 	%r287, 2;
	// begin inline asm
	{  .reg .f32 r0;  .reg .pred p;  shfl.sync.down.b32 r0|p, %f650, %r287, %r297, %r298;  @p add.f32 r0, r0, %f650;  mov.f32 %f653, r0;}
	// end inline asm
	mov.b32 	%r290, 4;
	// begin inline asm
	{  .reg .f32 r0;  .reg .pred p;  shfl.sync.down.b32 r0|p, %f653, %r290, %r297, %r298;  @p add.f32 r0, r0, %f653;  mov.f32 %f656, r0;}
	// end inline asm
	mov.b32 	%r293, 8;
	// begin inline asm
	{  .reg .f32 r0;  .reg .pred p;  shfl.sync.down.b32 r0|p, %f656, %r293, %r297, %r298;  @p add.f32 r0, r0, %f656;  mov.f32 %f659, r0;}
	// end inline asm
	mov.b32 	%r296, 16;
	// begin inline asm
	{  .reg .f32 r0;  .reg .pred p;  shfl.sync.down.b32 r0|p, %f659, %r296, %r297, %r298;  @p add.f32 r0, r0, %f659;  mov.f32 %f662, r0;}
	// end inline asm
	@%p15 bra 	$L__BB14_29;
	st.shared.f32 	[%r9+48], %f662;
$L__BB14_29:
	setp.ne.s32 	%p16, %r8, 0;
	mov.b32 	%r299, 1;
	mov.b32 	%r312, 31;
	mov.b32 	%r313, -1;
	// begin inline asm
	{  .reg .f32 r0;  .reg .pred p;  shfl.sync.down.b32 r0|p, %f968, %r299, %r312, %r313;  @p add.f32 r0, r0, %f968;  mov.f32 %f665, r0;}
	// end inline asm
	mov.b32 	%r302, 2;
	// begin inline asm
	{  .reg .f32 r0;  .reg .pred p;  shfl.sync.down.b32 r0|p, %f665, %r302, %r312, %r313;  @p add.f32 r0, r0, %f665;  mov.f32 %f668, r0;}
	// end inline asm
	mov.b32 	%r305, 4;
	// begin inline asm
	{  .reg .f32 r0;  .reg .pred p;  shfl.sync.down.b32 r0|p, %f668, %r305, %r312, %r313;  @p add.f32 r0, r0, %f668;  mov.f32 %f671, r0;}
	// end inline asm
	mov.b32 	%r308, 8;
	// begin inline asm
	{  .reg .f32 r0;  .reg .pred p;  shfl.sync.down.b32 r0|p, %f671, %r308, %r312, %r313;  @p add.f32 r0, r0, %f671;  mov.f32 %f674, r0;}
	// end inline asm
	mov.b32 	%r311, 16;
	// begin inline asm
	{  .reg .f32 r0;  .reg .pred p;  shfl.sync.down.b32 r0|p, %f674, %r311, %r312, %r313;  @p add.f32 r0, r0, %f674;  mov.f32 %f677, r0;}
	// end inline asm
	@%p16 bra 	$L__BB14_31;
	st.shared.f32 	[%r9+52], %f677;
$L__BB14_31:
	setp.ne.s32 	%p17, %r8, 0;
	mov.b32 	%r314, 1;
	mov.b32 	%r327, 31;
	mov.b32 	%r328, -1;
	// begin inline asm
	{  .reg .f32 r0;  .reg .pred p;  shfl.sync.down.b32 r0|p, %f967, %r314, %r327, %r328;  @p add.f32 r0, r0, %f967;  mov.f32 %f680, r0;}
	// end inline asm
	mov.b32 	%r317, 2;
	// begin inline asm
	{  .reg .f32 r0;  .reg .pred p;  shfl.sync.down.b32 r0|p, %f680, %r317, %r327, %r328;  @p add.f32 r0, r0, %f680;  mov.f32 %f683, r0;}
	// end inline asm
	mov.b32 	%r320, 4;
	// begin inline asm
	{  .reg .f32 r0;  .reg .pred p;  shfl.sync.down.b32 r0|p, %f683, %r320, %r327, %r328;  @p add.f32 r0, r0, %f683;  mov.f32 %f686, r0;}
	// end inline asm
	mov.b32 	%r323, 8;
	// begin inline asm
	{  .reg .f32 r0;  .reg .pred p;  shfl.sync.down.b32 r0|p, %f686, %r323, %r327, %r328;  @p add.f32 r0, r0, %f686;  mov.f32 %f689, r0;}
	// end inline asm
	mov.b32 	%r326, 16;
	// begin inline asm
	{  .reg .f32 r0;  .reg .pred p;  shfl.sync.down.b32 r0|p, %f689, %r326, %r327, %r328;  @p add.f32 r0, r0, %f689;  mov.f32 %f692, r0;}
	// end inline asm
	@%p17 bra 	$L__BB14_33;
	st.shared.f32 	[%r9+56], %f692;
$L__BB14_33:
	setp.ne.s32 	%p18, %r8, 0;
	mov.b32 	%r329, 1;
	mov.b32 	%r342, 31;
	mov.b32 	%r343, -1;
	// begin inline asm
	{  .reg .f32 r0;  .reg .pred p;  shfl.sync.down.b32 r0|p, %f966, %r329, %r342, %r343;  @p add.f32 r0, r0, %f966;  mov.f32 %f695, r0;}
	// end inline asm
	mov.b32 	%r332, 2;
	// begin inline asm
	{  .reg .f32 r0;  .reg .pred p;  shfl.sync.down.b32 r0|p, %f695, %r332, %r342, %r343;  @p add.f32 r0, r0, %f695;  mov.f32 %f698, r0;}
	// end inline asm
	mov.b32 	%r335, 4;
	// begin inline asm
	{  .reg .f32 r0;  .reg .pred p;  shfl.sync.down.b32 r0|p, %f698, %r335, %r342, %r343;  @p add.f32 r0, r0, %f698;  mov.f32 %f701, r0;}
	// end inline asm
	mov.b32 	%r338, 8;
	// begin inline asm
	{  .reg .f32 r0;  .reg .pred p;  shfl.sync.down.b32 r0|p, %f701, %r338, %r342, %r343;  @p add.f32 r0, r0, %f701;  mov.f32 %f704, r0;}
	// end inline asm
	mov.b32 	%r341, 16;
	// begin inline asm
	{  .reg .f32 r0;  .reg .pred p;  shfl.sync.down.b32 r0|p, %f704, %r341, %r342, %r343;  @p add.f32 r0, r0, %f704;  mov.f32 %f707, r0;}
	// end inline asm
	@%p18 bra 	$L__BB14_35;
	st.shared.f32 	[%r9+60], %f707;
$L__BB14_35:
	setp.ne.s32 	%p19, %r8, 0;
	mov.b32 	%r344, 1;
	mov.b32 	%r357, 31;
	mov.b32 	%r358, -1;
	// begin inline asm
	{  .reg .f32 r0;  .reg .pred p;  shfl.sync.down.b32 r0|p, %f965, %r344, %r357, %r358;  @p add.f32 r0, r0, %f965;  mov.f32 %f710, r0;}
	// end inline asm
	mov.b32 	%r347, 2;
	// begin inline asm
	{  .reg .f32 r0;  .reg .pred p;  shfl.sync.down.b32 r0|p, %f710, %r347, %r357, %r358;  @p add.f32 r0, r0, %f710;  mov.f32 %f713, r0;}
	// end inline asm
	mov.b32 	%r350, 4;
	// begin inline asm
	{  .reg .f32 r0;  .reg .pred p;  shfl.sync.down.b32 r0|p, %f713, %r350, %r357, %r358;  @p add.f32 r0, r0, %f713;  mov.f32 %f716, r0;}
	// end inline asm
	mov.b32 	%r353, 8;
	// begin inline asm
	{  .reg .f32 r0;  .reg .pred p;  shfl.sync.down.b32 r0|p, %f716, %r353, %r357, %r358;  @p add.f32 r0, r0, %f716;  mov.f32 %f719, r0;}
	// end inline asm
	mov.b32 	%r356, 16;
	// begin inline asm
	{  .reg .f32 r0;  .reg .pred p;  shfl.sync.down.b32 r0|p, %f719, %r356, %r357, %r358;  @p add.f32 r0, r0, %f719;  mov.f32 %f722, r0;}
	// end inline asm
	@%p19 bra 	$L__BB14_37;
	st.shared.f32 	[%r9+64], %f722;
$L__BB14_37:
	setp.ne.s32 	%p20, %r8, 0;
	mov.b32 	%r359, 1;
	mov.b32 	%r372, 31;
	mov.b32 	%r373, -1;
	// begin inline asm
	{  .reg .f32 r0;  .reg .pred p;  shfl.sync.down.b32 r0|p, %f964, %r359, %r372, %r373;  @p add.f32 r0, r0, %f964;  mov.f32 %f725, r0;}
	// end inline asm
	mov.b32 	%r362, 2;
	// begin inline asm
	{  .reg .f32 r0;  .reg .pred p;  shfl.sync.down.b32 r0|p, %f725, %r362, %r372, %r373;  @p add.f32 r0, r0, %f725;  mov.f32 %f728, r0;}
	// end inline asm
	mov.b32 	%r365, 4;
	// begin inline asm
	{  .reg .f32 r0;  .reg .pred p;  shfl.sync.down.b32 r0|p, %f728, %r365, %r372, %r373;  @p add.f32 r0, r0, %f728;  mov.f32 %f731, r0;}
	// end inline asm
	mov.b32 	%r368, 8;
	// begin inline asm
	{  .reg .f32 r0;  .reg .pred p;  shfl.sync.down.b32 r0|p, %f731, %r368, %r372, %r373;  @p add.f32 r0, r0, %f731;  mov.f32 %f734, r0;}
	// end inline asm
	mov.b32 	%r371, 16;
	// begin inline asm
	{  .reg .f32 r0;  .reg .pred p;  shfl.sync.down.b32 r0|p, %f734, %r371, %r372, %r373;  @p add.f32 r0, r0, %f734;  mov.f32 %f737, r0;}
	// end inline asm
	@%p20 bra 	$L__BB14_39;
	st.shared.f32 	[%r9+68], %f737;
$L__BB14_39:
	setp.ne.s32 	%p21, %r8, 0;
	mov.b32 	%r374, 1;
	mov.b32 	%r387, 31;
	mov.b32 	%r388, -1;
	// begin inline asm
	{  .reg .f32 r0;  .reg .pred p;  shfl.sync.down.b32 r0|p, %f963, %r374, %r387, %r388;  @p add.f32 r0, r0, %f963;  mov.f32 %f740, r0;}
	// end inline asm
	mov.b32 	%r377, 2;
	// begin inline asm
	{  .reg .f32 r0;  .reg .pred p;  shfl.sync.down.b32 r0|p, %f740, %r377, %r387, %r388;  @p add.f32 r0, r0, %f740;  mov.f32 %f743, r0;}
	// end inline asm
	mov.b32 	%r380, 4;
	// begin inline asm
	{  .reg .f32 r0;  .reg .pred p;  shfl.sync.down.b32 r0|p, %f743, %r380, %r387, %r388;  @p add.f32 r0, r0, %f743;  mov.f32 %f746, r0;}
	// end inline asm
	mov.b32 	%r383, 8;
	// begin inline asm
	{  .reg .f32 r0;  .reg .pred p;  shfl.sync.down.b32 r0|p, %f746, %r383, %r387, %r388;  @p add.f32 r0, r0, %f746;  mov.f32 %f749, r0;}
	// end inline asm
	mov.b32 	%r386, 16;
	// begin inline asm
	{  .reg .f32 r0;  .reg .pred p;  shfl.sync.down.b32 r0|p, %f749, %r386, %r387, %r388;  @p add.f32 r0, r0, %f749;  mov.f32 %f752, r0;}
	// end inline asm
	@%p21 bra 	$L__BB14_41;
	st.shared.f32 	[%r9+72], %f752;
$L__BB14_41:
	setp.ne.s32 	%p22, %r8, 0;
	mov.b32 	%r389, 1;
	mov.b32 	%r402, 31;
	mov.b32 	%r403, -1;
	// begin inline asm
	{  .reg .f32 r0;  .reg .pred p;  shfl.sync.down.b32 r0|p, %f962, %r389, %r402, %r403;  @p add.f32 r0, r0, %f962;  mov.f32 %f755, r0;}
	// end inline asm
	mov.b32 	%r392, 2;
	// begin inline asm
	{  .reg .f32 r0;  .reg .pred p;  shfl.sync.down.b32 r0|p, %f755, %r392, %r402, %r403;  @p add.f32 r0, r0, %f755;  mov.f32 %f758, r0;}
	// end inline asm
	mov.b32 	%r395, 4;
	// begin inline asm
	{  .reg .f32 r0;  .reg .pred p;  shfl.sync.down.b32 r0|p, %f758, %r395, %r402, %r403;  @p add.f32 r0, r0, %f758;  mov.f32 %f761, r0;}
	// end inline asm
	mov.b32 	%r398, 8;
	// begin inline asm
	{  .reg .f32 r0;  .reg .pred p;  shfl.sync.down.b32 r0|p, %f761, %r398, %r402, %r403;  @p add.f32 r0, r0, %f761;  mov.f32 %f764, r0;}
	// end inline asm
	mov.b32 	%r401, 16;
	// begin inline asm
	{  .reg .f32 r0;  .reg .pred p;  shfl.sync.down.b32 r0|p, %f764, %r401, %r402, %r403;  @p add.f32 r0, r0, %f764;  mov.f32 %f767, r0;}
	// end inline asm
	@%p22 bra 	$L__BB14_43;
	st.shared.f32 	[%r9+76], %f767;
$L__BB14_43:
	setp.ne.s32 	%p23, %r8, 0;
	mov.b32 	%r404, 1;
	mov.b32 	%r417, 31;
	mov.b32 	%r418, -1;
	// begin inline asm
	{  .reg .f32 r0;  .reg .pred p;  shfl.sync.down.b32 r0|p, %f961, %r404, %r417, %r418;  @p add.f32 r0, r0, %f961;  mov.f32 %f770, r0;}
	// end inline asm
	mov.b32 	%r407, 2;
	// begin inline asm
	{  .reg .f32 r0;  .reg .pred p;  shfl.sync.down.b32 r0|p, %f770, %r407, %r417, %r418;  @p add.f32 r0, r0, %f770;  mov.f32 %f773, r0;}
	// end inline asm
	mov.b32 	%r410, 4;
	// begin inline asm
	{  .reg .f32 r0;  .reg .pred p;  shfl.sync.down.b32 r0|p, %f773, %r410, %r417, %r418;  @p add.f32 r0, r0, %f773;  mov.f32 %f776, r0;}
	// end inline asm
	mov.b32 	%r413, 8;
	// begin inline asm
	{  .reg .f32 r0;  .reg .pred p;  shfl.sync.down.b32 r0|p, %f776, %r413, %r417, %r418;  @p add.f32 r0, r0, %f776;  mov.f32 %f779, r0;}
	// end inline asm
	mov.b32 	%r416, 16;
	// begin inline asm
	{  .reg .f32 r0;  .reg .pred p;  shfl.sync.down.b32 r0|p, %f779, %r416, %r417, %r418;  @p add.f32 r0, r0, %f779;  mov.f32 %f782, r0;}
	// end inline asm
	@%p23 bra 	$L__BB14_45;
	st.shared.f32 	[%r9+80], %f782;
$L__BB14_45:
	setp.ne.s32 	%p24, %r8, 0;
	mov.b32 	%r419, 1;
	mov.b32 	%r432, 31;
	mov.b32 	%r433, -1;
	// begin inline asm
	{  .reg .f32 r0;  .reg .pred p;  shfl.sync.down.b32 r0|p, %f960, %r419, %r432, %r433;  @p add.f32 r0, r0, %f960;  mov.f32 %f785, r0;}
	// end inline asm
	mov.b32 	%r422, 2;
	// begin inline asm
	{  .reg .f32 r0;  .reg .pred p;  shfl.sync.down.b32 r0|p, %f785, %r422, %r432, %r433;  @p add.f32 r0, r0, %f785;  mov.f32 %f788, r0;}
	// end inline asm
	mov.b32 	%r425, 4;
	// begin inline asm
	{  .reg .f32 r0;  .reg .pred p;  shfl.sync.down.b32 r0|p, %f788, %r425, %r432, %r433;  @p add.f32 r0, r0, %f788;  mov.f32 %f791, r0;}
	// end inline asm
	mov.b32 	%r428, 8;
	// begin inline asm
	{  .reg .f32 r0;  .reg .pred p;  shfl.sync.down.b32 r0|p, %f791, %r428, %r432, %r433;  @p add.f32 r0, r0, %f791;  mov.f32 %f794, r0;}
	// end inline asm
	mov.b32 	%r431, 16;
	// begin inline asm
	{  .reg .f32 r0;  .reg .pred p;  shfl.sync.down.b32 r0|p, %f794, %r431, %r432, %r433;  @p add.f32 r0, r0, %f794;  mov.f32 %f797, r0;}
	// end inline asm
	@%p24 bra 	$L__BB14_47;
	st.shared.f32 	[%r9+84], %f797;
$L__BB14_47:
	setp.ne.s32 	%p25, %r8, 0;
	mov.b32 	%r434, 1;
	mov.b32 	%r447, 31;
	mov.b32 	%r448, -1;
	// begin inline asm
	{  .reg .f32 r0;  .reg .pred p;  shfl.sync.down.b32 r0|p, %f982, %r434, %r447, %r448;  @p add.f32 r0, r0, %f982;  mov.f32 %f800, r0;}
	// end inline asm
	mov.b32 	%r437, 2;
	// begin inline asm
	{  .reg .f32 r0;  .reg .pred p;  shfl.sync.down.b32 r0|p, %f800, %r437, %r447, %r448;  @p add.f32 r0, r0, %f800;  mov.f32 %f803, r0;}
	// end inline asm
	mov.b32 	%r440, 4;
	// begin inline asm
	{  .reg .f32 r0;  .reg .pred p;  shfl.sync.down.b32 r0|p, %f803, %r440, %r447, %r448;  @p add.f32 r0, r0, %f803;  mov.f32 %f806, r0;}
	// end inline asm
	mov.b32 	%r443, 8;
	// begin inline asm
	{  .reg .f32 r0;  .reg .pred p;  shfl.sync.down.b32 r0|p, %f806, %r443, %r447, %r448;  @p add.f32 r0, r0, %f806;  mov.f32 %f809, r0;}
	// end inline asm
	mov.b32 	%r446, 16;
	// begin inline asm
	{  .reg .f32 r0;  .reg .pred p;  shfl.sync.down.b32 r0|p, %f809, %r446, %r447, %r448;  @p add.f32 r0, r0, %f809;  mov.f32 %f812, r0;}
	// end inline asm
	@%p25 bra 	$L__BB14_49;
	st.shared.f32 	[%r9+88], %f812;
$L__BB14_49:
	setp.ne.s32 	%p26, %r8, 0;
	mov.b32 	%r449, 1;
	mov.b32 	%r462, 31;
	mov.b32 	%r463, -1;
	// begin inline asm
	{  .reg .f32 r0;  .reg .pred p;  shfl.sync.down.b32 r0|p, %f983, %r449, %r462, %r463;  @p add.f32 r0, r0, %f983;  mov.f32 %f815, r0;}
	// end inline asm
	mov.b32 	%r452, 2;
	// begin inline asm
	{  .reg .f32 r0;  .reg .pred p;  shfl.sync.down.b32 r0|p, %f815, %r452, %r462, %r463;  @p add.f32 r0, r0, %f815;  mov.f32 %f818, r0;}
	// end inline asm
	mov.b32 	%r455, 4;
	// begin inline asm
	{  .reg .f32 r0;  .reg .pred p;  shfl.sync.down.b32 r0|p, %f818, %r455, %r462, %r463;  @p add.f32 r0, r0, %f818;  mov.f32 %f821, r0;}
	// end inline asm
	mov.b32 	%r458, 8;
	// begin inline asm
	{  .reg .f32 r0;  .reg .pred p;  shfl.sync.down.b32 r0|p, %f821, %r458, %r462, %r463;  @p add.f32 r0, r0, %f821;  mov.f32 %f824, r0;}
	// end inline asm
	mov.b32 	%r461, 16;
	// begin inline asm
	{  .reg .f32 r0;  .reg .pred p;  shfl.sync.down.b32 r0|p, %f824, %r461, %r462, %r463;  @p add.f32 r0, r0, %f824;  mov.f32 %f827, r0;}
	// end inline asm
	@%p26 bra 	$L__BB14_51;
	st.shared.f32 	[%r9+92], %f827;
$L__BB14_51:
	setp.ne.s32 	%p27, %r8, 0;
	mov.b32 	%r464, 1;
	mov.b32 	%r477, 31;
	mov.b32 	%r478, -1;
	// begin inline asm
	{  .reg .f32 r0;  .reg .pred p;  shfl.sync.down.b32 r0|p, %f984, %r464, %r477, %r478;  @p add.f32 r0, r0, %f984;  mov.f32 %f830, r0;}
	// end inline asm
	mov.b32 	%r467, 2;
	// begin inline asm
	{  .reg .f32 r0;  .reg .pred p;  shfl.sync.down.b32 r0|p, %f830, %r467, %r477, %r478;  @p add.f32 r0, r0, %f830;  mov.f32 %f833, r0;}
	// end inline asm
	mov.b32 	%r470, 4;
	// begin inline asm
	{  .reg .f32 r0;  .reg .pred p;  shfl.sync.down.b32 r0|p, %f833, %r470, %r477, %r478;  @p add.f32 r0, r0, %f833;  mov.f32 %f836, r0;}
	// end inline asm
	mov.b32 	%r473, 8;
	// begin inline asm
	{  .reg .f32 r0;  .reg .pred p;  shfl.sync.down.b32 r0|p, %f836, %r473, %r477, %r478;  @p add.f32 r0, r0, %f836;  mov.f32 %f839, r0;}
	// end inline asm
	mov.b32 	%r476, 16;
	// begin inline asm
	{  .reg .f32 r0;  .reg .pred p;  shfl.sync.down.b32 r0|p, %f839, %r476, %r477, %r478;  @p add.f32 r0, r0, %f839;  mov.f32 %f842, r0;}
	// end inline asm
	@%p27 bra 	$L__BB14_53;
	st.shared.f32 	[%r9+96], %f842;
$L__BB14_53:
	setp.ne.s32 	%p28, %r8, 0;
	mov.b32 	%r479, 1;
	mov.b32 	%r492, 31;
	mov.b32 	%r493, -1;
	// begin inline asm
	{  .reg .f32 r0;  .reg .pred p;  shfl.sync.down.b32 r0|p, %f985, %r479, %r492, %r493;  @p add.f32 r0, r0, %f985;  mov.f32 %f845, r0;}
	// end inline asm
	mov.b32 	%r482, 2;
	// begin inline asm
	{  .reg .f32 r0;  .reg .pred p;  shfl.sync.down.b32 r0|p, %f845, %r482, %r492, %r493;  @p add.f32 r0, r0, %f845;  mov.f32 %f848, r0;}
	// end inline asm
	mov.b32 	%r485, 4;
	// begin inline asm
	{  .reg .f32 r0;  .reg .pred p;  shfl.sync.down.b32 r0|p, %f848, %r485, %r492, %r493;  @p add.f32 r0, r0, %f848;  mov.f32 %f851, r0;}
	// end inline asm
	mov.b32 	%r488, 8;
	// begin inline asm
	{  .reg .f32 r0;  .reg .pred p;  shfl.sync.down.b32 r0|p, %f851, %r488, %r492, %r493;  @p add.f32 r0, r0, %f851;  mov.f32 %f854, r0;}
	// end inline asm
	mov.b32 	%r491, 16;
	// begin inline asm
	{  .reg .f32 r0;  .reg .pred p;  shfl.sync.down.b32 r0|p, %f854, %r491, %r492, %r493;  @p add.f32 r0, r0, %f854;  mov.f32 %f857, r0;}
	// end inline asm
	@%p28 bra 	$L__BB14_55;
	st.shared.f32 	[%r9+100], %f857;
$L__BB14_55:
	setp.ne.s32 	%p29, %r8, 0;
	mov.b32 	%r494, 1;
	mov.b32 	%r507, 31;
	mov.b32 	%r508, -1;
	// begin inline asm
	{  .reg .f32 r0;  .reg .pred p;  shfl.sync.down.b32 r0|p, %f986, %r494, %r507, %r508;  @p add.f32 r0, r0, %f986;  mov.f32 %f860, r0;}
	// end inline asm
	mov.b32 	%r497, 2;
	// begin inline asm
	{  .reg .f32 r0;  .reg .pred p;  shfl.sync.down.b32 r0|p, %f860, %r497, %r507, %r508;  @p add.f32 r0, r0, %f860;  mov.f32 %f863, r0;}
	// end inline asm
	mov.b32 	%r500, 4;
	// begin inline asm
	{  .reg .f32 r0;  .reg .pred p;  shfl.sync.down.b32 r0|p, %f863, %r500, %r507, %r508;  @p add.f32 r0, r0, %f863;  mov.f32 %f866, r0;}
	// end inline asm
	mov.b32 	%r503, 8;
	// begin inline asm
	{  .reg .f32 r0;  .reg .pred p;  shfl.sync.down.b32 r0|p, %f866, %r503, %r507, %r508;  @p add.f32 r0, r0, %f866;  mov.f32 %f869, r0;}
	// end inline asm
	mov.b32 	%r506, 16;
	// begin inline asm
	{  .reg .f32 r0;  .reg .pred p;  shfl.sync.down.b32 r0|p, %f869, %r506, %r507, %r508;  @p add.f32 r0, r0, %f869;  mov.f32 %f872, r0;}
	// end inline asm
	@%p29 bra 	$L__BB14_57;
	st.shared.f32 	[%r9+104], %f872;
$L__BB14_57:
	setp.ne.s32 	%p30, %r8, 0;
	mov.b32 	%r509, 1;
	mov.b32 	%r522, 31;
	mov.b32 	%r523, -1;
	// begin inline asm
	{  .reg .f32 r0;  .reg .pred p;  shfl.sync.down.b32 r0|p, %f987, %r509, %r522, %r523;  @p add.f32 r0, r0, %f987;  mov.f32 %f875, r0;}
	// end inline asm
	mov.b32 	%r512, 2;
	// begin inline asm
	{  .reg .f32 r0;  .reg .pred p;  shfl.sync.down.b32 r0|p, %f875, %r512, %r522, %r523;  @p add.f32 r0, r0, %f875;  mov.f32 %f878, r0;}
	// end inline asm
	mov.b32 	%r515, 4;
	// begin inline asm
	{  .reg .f32 r0;  .reg .pred p;  shfl.sync.down.b32 r0|p, %f878, %r515, %r522, %r523;  @p add.f32 r0, r0, %f878;  mov.f32 %f881, r0;}
	// end inline asm
	mov.b32 	%r518, 8;
	// begin inline asm
	{  .reg .f32 r0;  .reg .pred p;  shfl.sync.down.b32 r0|p, %f881, %r518, %r522, %r523;  @p add.f32 r0, r0, %f881;  mov.f32 %f884, r0;}
	// end inline asm
	mov.b32 	%r521, 16;
	// begin inline asm
	{  .reg .f32 r0;  .reg .pred p;  shfl.sync.down.b32 r0|p, %f884, %r521, %r522, %r523;  @p add.f32 r0, r0, %f884;  mov.f32 %f887, r0;}
	// end inline asm
	@%p30 bra 	$L__BB14_59;
	st.shared.f32 	[%r9+108], %f887;
$L__BB14_59:
	setp.ne.s32 	%p31, %r8, 0;
	mov.b32 	%r524, 1;
	mov.b32 	%r537, 31;
	mov.b32 	%r538, -1;
	// begin inline asm
	{  .reg .f32 r0;  .reg .pred p;  shfl.sync.down.b32 r0|p, %f988, %r524, %r537, %r538;  @p add.f32 r0, r0, %f988;  mov.f32 %f890, r0;}
	// end inline asm
	mov.b32 	%r527, 2;
	// begin inline asm
	{  .reg .f32 r0;  .reg .pred p;  shfl.sync.down.b32 r0|p, %f890, %r527, %r537, %r538;  @p add.f32 r0, r0, %f890;  mov.f32 %f893, r0;}
	// end inline asm
	mov.b32 	%r530, 4;
	// begin inline asm
	{  .reg .f32 r0;  .reg .pred p;  shfl.sync.down.b32 r0|p, %f893, %r530, %r537, %r538;  @p add.f32 r0, r0, %f893;  mov.f32 %f896, r0;}
	// end inline asm
	mov.b32 	%r533, 8;
	// begin inline asm
	{  .reg .f32 r0;  .reg .pred p;  shfl.sync.down.b32 r0|p, %f896, %r533, %r537, %r538;  @p add.f32 r0, r0, %f896;  mov.f32 %f899, r0;}
	// end inline asm
	mov.b32 	%r536, 16;
	// begin inline asm
	{  .reg .f32 r0;  .reg .pred p;  shfl.sync.down.b32 r0|p, %f899, %r536, %r537, %r538;  @p add.f32 r0, r0, %f899;  mov.f32 %f902, r0;}
	// end inline asm
	@%p31 bra 	$L__BB14_61;
	st.shared.f32 	[%r9+112], %f902;
$L__BB14_61:
	setp.ne.s32 	%p32, %r8, 0;
	mov.b32 	%r539, 1;
	mov.b32 	%r552, 31;
	mov.b32 	%r553, -1;
	// begin inline asm
	{  .reg .f32 r0;  .reg .pred p;  shfl.sync.down.b32 r0|p, %f989, %r539, %r552, %r553;  @p add.f32 r0, r0, %f989;  mov.f32 %f905, r0;}
	// end inline asm
	mov.b32 	%r542, 2;
	// begin inline asm
	{  .reg .f32 r0;  .reg .pred p;  shfl.sync.down.b32 r0|p, %f905, %r542, %r552, %r553;  @p add.f32 r0, r0, %f905;  mov.f32 %f908, r0;}
	// end inline asm
	mov.b32 	%r545, 4;
	// begin inline asm
	{  .reg .f32 r0;  .reg .pred p;  shfl.sync.down.b32 r0|p, %f908, %r545, %r552, %r553;  @p add.f32 r0, r0, %f908;  mov.f32 %f911, r0;}
	// end inline asm
	mov.b32 	%r548, 8;
	// begin inline asm
	{  .reg .f32 r0;  .reg .pred p;  shfl.sync.down.b32 r0|p, %f911, %r548, %r552, %r553;  @p add.f32 r0, r0, %f911;  mov.f32 %f914, r0;}
	// end inline asm
	mov.b32 	%r551, 16;
	// begin inline asm
	{  .reg .f32 r0;  .reg .pred p;  shfl.sync.down.b32 r0|p, %f914, %r551, %r552, %r553;  @p add.f32 r0, r0, %f914;  mov.f32 %f917, r0;}
	// end inline asm
	@%p32 bra 	$L__BB14_63;
	st.shared.f32 	[%r9+116], %f917;
$L__BB14_63:
	bar.sync 	0;
	setp.gt.u32 	%p33, %r7, 29;
	@%p33 bra 	$L__BB14_65;
	ld.param.u32 	%r565, [_Z12cudaCoreGemmI13__nv_bfloat16S0_Li15ELi2ELi128EEvPKT_S3_fPT0_iii_param_5];
	ld.param.u64 	%rd88, [_Z12cudaCoreGemmI13__nv_bfloat16S0_Li15ELi2ELi128EEvPKT_S3_fPT0_iii_param_3];
	ld.param.f32 	%f929, [_Z12cudaCoreGemmI13__nv_bfloat16S0_Li15ELi2ELi128EEvPKT_S3_fPT0_iii_param_2];
	and.b32  	%r554, %r7, 1;
	shr.u32 	%r555, %r7, 1;
	shl.b32 	%r556, %r7, 2;
	add.s32 	%r558, %r118, %r556;
	ld.shared.f32 	%f921, [%r558];
	add.f32 	%f922, %f921, 0f00000000;
	ld.shared.f32 	%f923, [%r558+120];
	add.f32 	%f924, %f922, %f923;
	ld.shared.f32 	%f925, [%r558+240];
	add.f32 	%f926, %f924, %f925;
	ld.shared.f32 	%f927, [%r558+360];
	add.f32 	%f928, %f926, %f927;
	mul.f32 	%f920, %f929, %f928;
	// begin inline asm
	{  cvt.rn.bf16.f32 %rs137, %f920;}

	// end inline asm
	mad.lo.s32 	%r559, %r555, %r565, %r554;
	cvt.s64.s32 	%rd78, %r559;
	mov.u32 	%r560, %ctaid.x;
	mul.lo.s32 	%r561, %r560, %r565;
	mov.u32 	%r562, %ctaid.y;
	shl.b32 	%r563, %r562, 1;
	mad.lo.s32 	%r564, %r561, 15, %r563;
	cvt.s64.s32 	%rd79, %r564;
	add.s64 	%rd80, %rd78, %rd79;
	cvta.to.global.u64 	%rd81, %rd88;
	shl.b64 	%rd82, %rd80, 1;
	add.s64 	%rd83, %rd81, %rd82;
	st.global.u16 	[%rd83], %rs137;
$L__BB14_65:
	ret;

}
	// .globl	_Z12cudaCoreGemmI13__nv_bfloat16S0_Li16ELi2ELi128EEvPKT_S3_fPT0_iii
.visible .entry _Z12cudaCoreGemmI13__nv_bfloat16S0_Li16ELi2ELi128EEvPKT_S3_fPT0_iii(
	.param .u64 .ptr .align 1 _Z12cudaCoreGemmI13__nv_bfloat16S0_Li16ELi2ELi128EEvPKT_S3_fPT0_iii_param_0,
	.param .u64 .ptr .align 1 _Z12cudaCoreGemmI13__nv_bfloat16S0_Li16ELi2ELi128EEvPKT_S3_fPT0_iii_param_1,
	.param .f32 _Z12cudaCoreGemmI13__nv_bfloat16S0_Li16ELi2ELi128EEvPKT_S3_fPT0_iii_param_2,
	.param .u64 .ptr .align 1 _Z12cudaCoreGemmI13__nv_bfloat16S0_Li16ELi2ELi128EEvPKT_S3_fPT0_iii_param_3,
	.param .u32 _Z12cudaCoreGemmI13__nv_bfloat16S0_Li16ELi2ELi128EEvPKT_S3_fPT0_iii_param_4,
	.param .u32 _Z12cudaCoreGemmI13__nv_bfloat16S0_Li16ELi2ELi128EEvPKT_S3_fPT0_iii_param_5,
	.param .u32 _Z12cudaCoreGemmI13__nv_bfloat16S0_Li16ELi2ELi128EEvPKT_S3_fPT0_iii_param_6
)
{
	.reg .pred 	%p<36>;
	.reg .b16 	%rs<146>;
	.reg .b32 	%r<602>;
	.reg .b32 	%f<1054>;
	.reg .b64 	%rd<94>;
	// demoted variable
	.shared .align 4 .b8 _ZZ12cudaCoreGemmI13__nv_bfloat16S0_Li16ELi2ELi128EEvPKT_S3_fPT0_iiiE5shmem[512];
	ld.param.u32 	%r11, [_Z12cudaCoreGemmI13__nv_bfloat16S0_Li16ELi2ELi128EEvPKT_S3_fPT0_iii_param_6];
	mov.u32 	%r1, %tid.x;
	mov.u32 	%r12, %ctaid.y;
	shl.b32 	%r2, %r12, 1;
	mov.u32 	%r13, %ctaid.x;
	shl.b32 	%r3, %r13, 4;
	shl.b32 	%r601, %r1, 3;
	setp.ge.s32 	%p1, %r601, %r11;
	mov.f32 	%f1022, 0f00000000;
	mov.f32 	%f1023, %f1022;
	mov.f32 	%f1024, %f1022;
	mov.f32 	%f1025, %f1022;
	mov.f32 	%f1026, %f1022;
	mov.f32 	%f1027, %f1022;
	mov.f32 	%f1028, %f1022;
	mov.f32 	%f1029, %f1022;
	mov.f32 	%f1030, %f1022;
	mov.f32 	%f1031, %f1022;
	mov.f32 	%f1032, %f1022;
	mov.f32 	%f1033, %f1022;
	mov.f32 	%f1034, %f1022;
	mov.f32 	%f1035, %f1022;
	mov.f32 	%f1036, %f1022;
	mov.f32 	%f1037, %f1022;
	mov.f32 	%f1038, %f1022;
	mov.f32 	%f1039, %f1022;
	mov.f32 	%f1040, %f1022;
	mov.f32 	%f1041, %f1022;
	mov.f32 	%f1042, %f1022;
	mov.f32 	%f1043, %f1022;
	mov.f32 	%f1044, %f1022;
	mov.f32 	%f1045, %f1022;
	mov.f32 	%f1046, %f1022;
	mov.f32 	%f1047, %f1022;
	mov.f32 	%f1048, %f1022;
	mov.f32 	%f1049, %f1022;
	mov.f32 	%f1050, %f1022;
	mov.f32 	%f1051, %f1022;
	mov.f32 	%f1052, %f1022;
	mov.f32 	%f1053, %f1022;
	@%p1 bra 	$L__BB15_3;
	ld.param.u32 	%r599, [_Z12cudaCoreGemmI13__nv_bfloat16S0_Li16ELi2ELi128EEvPKT_S3_fPT0_iii_param_6];
	ld.param.u64 	%rd90, [_Z12cudaCoreGemmI13__nv_bfloat16S0_Li16ELi2ELi128EEvPKT_S3_fPT0_iii_param_1];
	ld.param.u64 	%rd88, [_Z12cudaCoreGemmI13__nv_bfloat16S0_Li16ELi2ELi128EEvPKT_S3_fPT0_iii_param_0];
	cvta.to.global.u64 	%rd23, %rd90;
	cvta.to.global.u64 	%rd24, %rd88;
	mul.lo.s32 	%r14, %r599, %r2;
	mul.lo.s32 	%r15, %r599, %r3;
	shl.b32 	%r16, %r599, 2;
	mul.lo.s32 	%r17, %r599, 3;
	cvt.u64.u32 	%rd25, %r16;
	mul.lo.s32 	%r18, %r599, 5;
	mul.lo.s32 	%r19, %r599, 6;
	mul.lo.s32 	%r20, %r599, 7;
	shl.b32 	%r21, %r599, 3;
	mul.lo.s32 	%r22, %r599, 9;
	mul.lo.s32 	%r23, %r599, 10;
	mul.lo.s32 	%r24, %r599, 11;
	mul.lo.s32 	%r25, %r599, 12;
	mul.lo.s32 	%r26, %r599, 13;
	mul.lo.s32 	%r27, %r599, 14;
	mul.lo.s32 	%r28, %r599, 15;
	mul.wide.s32 	%rd26, %r15, 2;
	mul.wide.u32 	%rd27, %r599, 2;
	add.s64 	%rd28, %rd26, %rd27;
	add.s64 	%rd1, %rd24, %rd28;
	mul.wide.u32 	%rd93, %r1, 16;
	add.s64 	%rd29, %rd26, %rd25;
	add.s64 	%rd3, %rd24, %rd29;
	mul.wide.u32 	%rd30, %r17, 2;
	add.s64 	%rd31, %rd26, %rd30;
	add.s64 	%rd4, %rd24, %rd31;
	mul.wide.u32 	%rd32, %r16, 2;
	add.s64 	%rd33, %rd26, %rd32;
	add.s64 	%rd5, %rd24, %rd33;
	mul.wide.u32 	%rd34, %r18, 2;
	add.s64 	%rd35, %rd26, %rd34;
	add.s64 	%rd6, %rd24, %rd35;
	mul.wide.u32 	%rd36, %r19, 2;
	add.s64 	%rd37, %rd26, %rd36;
	add.s64 	%rd7, %rd24, %rd37;
	mul.wide.u32 	%rd38, %r20, 2;
	add.s64 	%rd39, %rd26, %rd38;
	add.s64 	%rd8, %rd24, %rd39;
	mul.wide.u32 	%rd40, %r21, 2;
	add.s64 	%rd41, %rd26, %rd40;
	add.s64 	%rd9, %rd24, %rd41;
	mul.wide.u32 	%rd42, %r22, 2;
	add.s64 	%rd43, %rd26, %rd42;
	add.s64 	%rd10, %rd24, %rd43;
	mul.wide.u32 	%rd44, %r23, 2;
	add.s64 	%rd45, %rd26, %rd44;
	add.s64 	%rd11, %rd24, %rd45;
	mul.wide.u32 	%rd46, %r24, 2;
	add.s64 	%rd47, %rd26, %rd46;
	add.s64 	%rd12, %rd24, %rd47;
	mul.wide.u32 	%rd48, %r25, 2;
	add.s64 	%rd49, %rd26, %rd48;
	add.s64 	%rd13, %rd24, %rd49;
	mul.wide.u32 	%rd50, %r26, 2;
	add.s64 	%rd51, %rd26, %rd50;
	add.s64 	%rd14, %rd24, %rd51;
	mul.wide.u32 	%rd52, %r27, 2;
	add.s64 	%rd53, %rd26, %rd52;
	add.s64 	%rd15, %rd24, %rd53;
	mul.wide.u32 	%rd54, %r28, 2;
	add.s64 	%rd55, %rd26, %rd54;
	add.s64 	%rd16, %rd24, %rd55;
	mul.wide.s32 	%rd56, %r14, 2;
	add.s64 	%rd57, %rd56, %rd27;
	add.s64 	%rd17, %rd23, %rd57;
	mov.f32 	%f1022, 0f00000000;
$L__BB15_2:
	ld.param.u32 	%r600, [_Z12cudaCoreGemmI13__nv_bfloat16S0_Li16ELi2ELi128EEvPKT_S3_fPT0_iii_param_6];
	ld.param.u64 	%rd91, [_Z12cudaCoreGemmI13__nv_bfloat16S0_Li16ELi2ELi128EEvPKT_S3_fPT0_iii_param_1];
	ld.param.u64 	%rd89, [_Z12cudaCoreGemmI13__nv_bfloat16S0_Li16ELi2ELi128EEvPKT_S3_fPT0_iii_param_0];
	cvta.to.global.u64 	%rd58, %rd91;
	mul.lo.s32 	%r30, %r12, %r600;
	shl.b32 	%r31, %r30, 1;
	mul.wide.s32 	%rd59, %r31, 2;
	add.s64 	%rd60, %rd58, %rd59;
	add.s64 	%rd61, %rd60, %rd93;
	ld.global.nc.v4.u32 	{%r32, %r33, %r34, %r35}, [%rd61];
	mov.b32 	{%rs1, %rs2}, %r32;
	// begin inline asm
	{ cvt.f32.bf16 %f132, %rs1;}

	// end inline asm
	// begin inline asm
	{ cvt.f32.bf16 %f133, %rs2;}

	// end inline asm
	mov.b32 	{%rs3, %rs4}, %r33;
	// begin inline asm
	{ cvt.f32.bf16 %f134, %rs3;}

	// end inline asm
	// begin inline asm
	{ cvt.f32.bf16 %f135, %rs4;}

	// end inline asm
	mov.b32 	{%rs5, %rs6}, %r34;
	// begin inline asm
	{ cvt.f32.bf16 %f136, %rs5;}

	// end inline asm
	// begin inline asm
	{ cvt.f32.bf16 %f137, %rs6;}

	// end inline asm
	mov.b32 	{%rs7, %rs8}, %r35;
	// begin inline asm
	{ cvt.f32.bf16 %f138, %rs7;}

	// end inline asm
	// begin inline asm
	{ cvt.f32.bf16 %f139, %rs8;}

	// end inline asm
	add.s64 	%rd62, %rd17, %rd93;
	ld.global.nc.v4.u32 	{%r36, %r37, %r38, %r39}, [%rd62];
	mov.b32 	{%rs9, %rs10}, %r36;
	// begin inline asm
	{ cvt.f32.bf16 %f140, %rs9;}

	// end inline asm
	// begin inline asm
	{ cvt.f32.bf16 %f141, %rs10;}

	// end inline asm
	mov.b32 	{%rs11, %rs12}, %r37;
	// begin inline asm
	{ cvt.f32.bf16 %f142, %rs11;}

	// end inline asm
	// begin inline asm
	{ cvt.f32.bf16 %f143, %rs12;}

	// end inline asm
	mov.b32 	{%rs13, %rs14}, %r38;
	// begin inline asm
	{ cvt.f32.bf16 %f144, %rs13;}

	// end inline asm
	// begin inline asm
	{ cvt.f32.bf16 %f145, %rs14;}

	// end inline asm
	mov.b32 	{%rs15, %rs16}, %r39;
	// begin inline asm
	{ cvt.f32.bf16 %f146, %rs15;}

	// end inline asm
	// begin inline asm
	{ cvt.f32.bf16 %f147, %rs16;}

	// end inline asm
	cvta.to.global.u64 	%rd63, %rd89;
	mul.lo.s32 	%r41, %r13, %r600;
	shl.b32 	%r42, %r41, 4;
	mul.wide.s32 	%rd64, %r42, 2;
	add.s64 	%rd65, %rd63, %rd64;
	add.s64 	%rd66, %rd65, %rd93;
	ld.global.nc.v4.u32 	{%r43, %r44, %r45, %r46}, [%rd66];
	mov.b32 	{%rs17, %rs18}, %r43;
	// begin inline asm
	{ cvt.f32.bf16 %f148, %rs17;}

	// end inline asm
	// begin inline asm
	{ cvt.f32.bf16 %f149, %rs18;}

	// end inline asm
	mov.b32 	{%rs19, %rs20}, %r44;
	// begin inline asm
	{ cvt.f32.bf16 %f150, %rs19;}

	// end inline asm
	// begin inline asm
	{ cvt.f32.bf16 %f151, %rs20;}

	// end inline asm
	mov.b32 	{%rs21, %rs22}, %r45;
	// begin inline asm
	{ cvt.f32.bf16 %f152, %rs21;}

	// end inline asm
	// begin inline asm
	{ cvt.f32.bf16 %f153, %rs22;}

	// end inline asm
	mov.b32 	{%rs23, %rs24}, %r46;
	// begin inline asm
	{ cvt.f32.bf16 %f154, %rs23;}

	// end inline asm
	// begin inline asm
	{ cvt.f32.bf16 %f155, %rs24;}

	// end inline asm
	fma.rn.f32 	%f276, %f148, %f132, %f1045;
	fma.rn.f32 	%f277, %f149, %f133, %f276;
	fma.rn.f32 	%f278, %f150, %f134, %f277;
	fma.rn.f32 	%f279, %f151, %f135, %f278;
	fma.rn.f32 	%f280, %f152, %f136, %f279;
	fma.rn.f32 	%f281, %f153, %f137, %f280;
	fma.rn.f32 	%f282, %f154, %f138, %f281;
	fma.rn.f32 	%f1045, %f155, %f139, %f282;
	fma.rn.f32 	%f283, %f148, %f140, %f1044;
	fma.rn.f32 	%f284, %f149, %f141, %f283;
	fma.rn.f32 	%f285, %f150, %f142, %f284;
	fma.rn.f32 	%f286, %f151, %f143, %f285;
	fma.rn.f32 	%f287, %f152, %f144, %f286;
	fma.rn.f32 	%f288, %f153, %f145, %f287;
	fma.rn.f32 	%f289, %f154, %f146, %f288;
	fma.rn.f32 	%f1044, %f155, %f147, %f289;
	add.s64 	%rd67, %rd1, %rd93;
	ld.global.nc.v4.u32 	{%r47, %r48, %r49, %r50}, [%rd67];
	mov.b32 	{%rs25, %rs26}, %r47;
	// begin inline asm
	{ cvt.f32.bf16 %f156, %rs25;}

	// end inline asm
	// begin inline asm
	{ cvt.f32.bf16 %f157, %rs26;}

	// end inline asm
	mov.b32 	{%rs27, %rs28}, %r48;
	// begin inline asm
	{ cvt.f32.bf16 %f158, %rs27;}

	// end inline asm
	// begin inline asm
	{ cvt.f32.bf16 %f159, %rs28;}

	// end inline asm
	mov.b32 	{%rs29, %rs30}, %r49;
	// begin inline asm
	{ cvt.f32.bf16 %f160, %rs29;}

	// end inline asm
	// begin inline asm
	{ cvt.f32.bf16 %f161, %rs30;}

	// end inline asm
	mov.b32 	{%rs31, %rs32}, %r50;
	// begin inline asm
	{ cvt.f32.bf16 %f162, %rs31;}

	// end inline asm
	// begin inline asm
	{ cvt.f32.bf16 %f163, %rs32;}

	// end inline asm
	fma.rn.f32 	%f290, %f156, %f132, %f1043;
	fma.rn.f32 	%f291, %f157, %f133, %f290;
	fma.rn.f32 	%f292, %f158, %f134, %f291;
	fma.rn.f32 	%f293, %f159, %f135, %f292;
	fma.rn.f32 	%f294, %f160, %f136, %f293;
	fma.rn.f32 	%f295, %f161, %f137, %f294;
	fma.rn.f32 	%f296, %f162, %f138, %f295;
	fma.rn.f32 	%f1043, %f163, %f139, %f296;
	fma.rn.f32 	%f297, %f156, %f140, %f1042;
	fma.rn.f32 	%f298, %f157, %f141, %f297;
	fma.rn.f32 	%f299, %f158, %f142, %f298;
	fma.rn.f32 	%f300, %f159, %f143, %f299;
	fma.rn.f32 	%f301, %f160, %f144, %f300;
	fma.rn.f32 	%f302, %f161, %f145, %f301;
	fma.rn.f32 	%f303, %f162, %f146, %f302;
	fma.rn.f32 	%f1042, %f163, %f147, %f303;
	add.s64 	%rd68, %rd3, %rd93;
	ld.global.nc.v4.u32 	{%r51, %r52, %r53, %r54}, [%rd68];
	mov.b32 	{%rs33, %rs34}, %r51;
	// begin inline asm
	{ cvt.f32.bf16 %f164, %rs33;}

	// end inline asm
	// begin inline asm
	{ cvt.f32.bf16 %f165, %rs34;}

	// end inline asm
	mov.b32 	{%rs35, %rs36}, %r52;
	// begin inline asm
	{ cvt.f32.bf16 %f166, %rs35;}

	// end inline asm
	// begin inline asm
	{ cvt.f32.bf16 %f167, %rs36;}

	// end inline asm
	mov.b32 	{%rs37, %rs38}, %r53;
	// begin inline asm
	{ cvt.f32.bf16 %f168, %rs37;}

	// end inline asm
	// begin inline asm
	{ cvt.f32.bf16 %f169, %rs38;}

	// end inline asm
	mov.b32 	{%rs39, %rs40}, %r54;
	// begin inline asm
	{ cvt.f32.bf16 %f170, %rs39;}

	// end inline asm
	// begin inline asm
	{ cvt.f32.bf16 %f171, %rs40;}

	// end inline asm
	fma.rn.f32 	%f304, %f164, %f132, %f1041;
	fma.rn.f32 	%f305, %f165, %f133, %f304;
	fma.rn.f32 	%f306, %f166, %f134, %f305;
	fma.rn.f32 	%f307, %f167, %f135, %f306;
	fma.rn.f32 	%f308, %f168, %f136, %f307;
	fma.rn.f32 	%f309, %f169, %f137, %f308;
	fma.rn.f32 	%f310, %f170, %f138, %f309;
	fma.rn.f32 	%f1041, %f171, %f139, %f310;
	fma.rn.f32 	%f311, %f164, %f140, %f1040;
	fma.rn.f32 	%f312, %f165, %f141, %f311;
	fma.rn.f32 	%f313, %f166, %f142, %f312;
	fma.rn.f32 	%f314, %f167, %f143, %f313;
	fma.rn.f32 	%f315, %f168, %f144, %f314;
	fma.rn.f32 	%f316, %f169, %f145, %f315;
	fma.rn.f32 	%f317, %f170, %f146, %f316;
	fma.rn.f32 	%f1040, %f171, %f147, %f317;
	add.s64 	%rd69, %rd4, %rd93;
	ld.global.nc.v4.u32 	{%r55, %r56, %r57, %r58}, [%rd69];
	mov.b32 	{%rs41, %rs42}, %r55;
	// begin inline asm
	{ cvt.f32.bf16 %f172, %rs41;}

	// end inline asm
	// begin inline asm
	{ cvt.f32.bf16 %f173, %rs42;}

	// end inline asm
	mov.b32 	{%rs43, %rs44}, %r56;
	// begin inline asm
	{ cvt.f32.bf16 %f174, %rs43;}

	// end inline asm
	// begin inline asm
	{ cvt.f32.bf16 %f175, %rs44;}

	// end inline asm
	mov.b32 	{%rs45, %rs46}, %r57;
	// begin inline asm
	{ cvt.f32.bf16 %f176, %rs45;}

	// end inline asm
	// begin inline asm
	{ cvt.f32.bf16 %f177, %rs46;}

	// end inline asm
	mov.b32 	{%rs47, %rs48}, %r58;
	// begin inline asm
	{ cvt.f32.bf16 %f178, %rs47;}

	// end inline asm
	// begin inline asm
	{ cvt.f32.bf16 %f179, %rs48;}

	// end inline asm
	fma.rn.f32 	%f318, %f172, %f132, %f1039;
	fma.rn.f32 	%f319, %f173, %f133, %f318;
	fma.rn.f32 	%f320, %f174, %f134, %f319;
	fma.rn.f32 	%f321, %f175, %f135, %f320;
	fma.rn.f32 	%f322, %f176, %f136, %f321;
	fma.rn.f32 	%f323, %f177, %f137, %f322;
	fma.rn.f32 	%f324, %f178, %f138, %f323;
	fma.rn.f32 	%f1039, %f179, %f139, %f324;
	fma.rn.f32 	%f325, %f172, %f140, %f1038;
	fma.rn.f32 	%f326, %f173, %f141, %f325;
	fma.rn.f32 	%f327, %f174, %f142, %f326;
	fma.rn.f32 	%f328, %f175, %f143, %f327;
	fma.rn.f32 	%f329, %f176, %f144, %f328;
	fma.rn.f32 	%f330, %f177, %f145, %f329;
	fma.rn.f32 	%f331, %f178, %f146, %f330;
	fma.rn.f32 	%f1038, %f179, %f147, %f331;
	add.s64 	%rd70, %rd5, %rd93;
	ld.global.nc.v4.u32 	{%r59, %r60, %r61, %r62}, [%rd70];
	mov.b32 	{%rs49, %rs50}, %r59;
	// begin inline asm
	{ cvt.f32.bf16 %f180, %rs49;}

	// end inline asm
	// begin inline asm
	{ cvt.f32.bf16 %f181, %rs50;}

	// end inline asm
	mov.b32 	{%rs51, %rs52}, %r60;
	// begin inline asm
	{ cvt.f32.bf16 %f182, %rs51;}

	// end inline asm
	// begin inline asm
	{ cvt.f32.bf16 %f183, %rs52;}

	// end inline asm
	mov.b32 	{%rs53, %rs54}, %r61;
	// begin inline asm
	{ cvt.f32.bf16 %f184, %rs53;}

	// end inline asm
	// begin inline asm
	{ cvt.f32.bf16 %f185, %rs54;}

	// end inline asm
	mov.b32 	{%rs55, %rs56}, %r62;
	// begin inline asm
	{ cvt.f32.bf16 %f186, %rs55;}

	// end inline asm
	// begin inline asm
	{ cvt.f32.bf16 %f187, %rs56;}

	// end inline asm
	fma.rn.f32 	%f332, %f180, %f132, %f1037;
	fma.rn.f32 	%f333, %f181, %f133, %f332;
	fma.rn.f32 	%f334, %f182, %f134, %f333;
	fma.rn.f32 	%f335, %f183, %f135, %f334;
	fma.rn.f32 	%f336, %f184, %f136, %f335;
	fma.rn.f32 	%f337, %f185, %f137, %f336;
	fma.rn.f32 	%f338, %f186, %f138, %f337;
	fma.rn.f32 	%f1037, %f187, %f139, %f338;
	fma.rn.f32 	%f339, %f180, %f140, %f1036;
	fma.rn.f32 	%f340, %f181, %f141, %f339;
	fma.rn.f32 	%f341, %f182, %f142, %f340;
	fma.rn.f32 	%f342, %f183, %f143, %f341;
	fma.rn.f32 	%f343, %f184, %f144, %f342;
	fma.rn.f32 	%f344, %f185, %f145, %f343;
	fma.rn.f32 	%f345, %f186, %f146, %f344;
	fma.rn.f32 	%f1036, %f187, %f147, %f345;
	add.s64 	%rd71, %rd6, %rd93;
	ld.global.nc.v4.u32 	{%r63, %r64, %r65, %r66}, [%rd71];
	mov.b32 	{%rs57, %rs58}, %r63;
	// begin inline asm
	{ cvt.f32.bf16 %f188, %rs57;}

	// end inline asm
	// begin inline asm
	{ cvt.f32.bf16 %f189, %rs58;}

	// end inline asm
	mov.b32 	{%rs59, %rs60}, %r64;
	// begin inline asm
	{ cvt.f32.bf16 %f190, %rs59;}

	// end inline asm
	// begin inline asm
	{ cvt.f32.bf16 %f191, %rs60;}

	// end inline asm
	mov.b32 	{%rs61, %rs62}, %r65;
	// begin inline asm
	{ cvt.f32.bf16 %f192, %rs61;}

	// end inline asm
	// begin inline asm
	{ cvt.f32.bf16 %f193, %rs62;}

	// end inline asm
	mov.b32 	{%rs63, %rs64}, %r66;
	// begin inline asm
	{ cvt.f32.bf16 %f194, %rs63;}

	// end inline asm
	// begin inline asm
	{ cvt.f32.bf16 %f195, %rs64;}

	// end inline asm
	fma.rn.f32 	%f346, %f188, %f132, %f1035;
	fma.rn.f32 	%f347, %f189, %f133, %f346;
	fma.rn.f32 	%f348, %f190, %f134, %f347;
	fma.rn.f32 	%f349, %f191, %f135, %f348;
	fma.rn.f32 	%f350, %f192, %f136, %f349;
	fma.rn.f32 	%f351, %f193, %f137, %f350;
	fma.rn.f32 	%f352, %f194, %f138, %f351;
	fma.rn.f32 	%f1035, %f195, %f139, %f352;
	fma.rn.f32 	%f353, %f188, %f140, %f1034;
	fma.rn.f32 	%f354, %f189, %f141, %f353;
	fma.rn.f32 	%f355, %f190, %f142, %f354;
	fma.rn.f32 	%f356, %f191, %f143, %f355;
	fma.rn.f32 	%f357, %f192, %f144, %f356;
	fma.rn.f32 	%f358, %f193, %f145, %f357;
	fma.rn.f32 	%f359, %f194, %f146, %f358;
	fma.rn.f32 	%f1034, %f195, %f147, %f359;
	add.s64 	%rd72, %rd7, %rd93;
	ld.global.nc.v4.u32 	{%r67, %r68, %r69, %r70}, [%rd72];
	mov.b32 	{%rs65, %rs66}, %r67;
	// begin inline asm
	{ cvt.f32.bf16 %f196, %rs65;}

	// end inline asm
	// begin inline asm
	{ cvt.f32.bf16 %f197, %rs66;}

	// end inline asm
	mov.b32 	{%rs67, %rs68}, %r68;
	// begin inline asm
	{ cvt.f32.bf16 %f198, %rs67;}

	// end inline asm
	// begin inline asm
	{ cvt.f32.bf16 %f199, %rs68;}

	// end inline asm
	mov.b32 	{%rs69, %rs70}, %r69;
	// begin inline asm
	{ cvt.f32.bf16 %f200, %rs69;}

	// end inline asm
	// begin inline asm
	{ cvt.f32.bf16 %f201, %rs70;}

	// end inline asm
	mov.b32 	{%rs71, %rs72}, %r70;
	// begin inline asm
	{ cvt.f32.bf16 %f202, %rs71;}

	// end inline asm
	// begin inline asm
	{ cvt.f32.bf16 %f203, %rs72;}

	// end inline asm
	fma.rn.f32 	%f360, %f196, %f132, %f1033;
	fma.rn.f32 	%f361, %f197, %f133, %f360;
	fma.rn.f32 	%f362, %f198, %f134, %f361;
	fma.rn.f32 	%f363, %f199, %f135, %f362;
	fma.rn.f32 	%f364, %f200, %f136, %f363;
	fma.rn.f32 	%f365, %f201, %f137, %f364;
	fma.rn.f32 	%f366, %f202, %f138, %f365;
	fma.rn.f32 	%f1033, %f203, %f139, %f366;
	fma.rn.f32 	%f367, %f196, %f140, %f1032;
	fma.rn.f32 	%f368, %f197, %f141, %f367;
	fma.rn.f32 	%f369, %f198, %f142, %f368;
	fma.rn.f32 	%f370, %f199, %f143, %f369;
	fma.rn.f32 	%f371, %f200, %f144, %f370;
	fma.rn.f32 	%f372, %f201, %f145, %f371;
	fma.rn.f32 	%f373, %f202, %f146, %f372;
	fma.rn.f32 	%f1032, %f203, %f147, %f373;
	add.s64 	%rd73, %rd8, %rd93;
	ld.global.nc.v4.u32 	{%r71, %r72, %r73, %r74}, [%rd73];
	mov.b32 	{%rs73, %rs74}, %r71;
	// begin inline asm
	{ cvt.f32.bf16 %f204, %rs73;}

	// end inline asm
	// begin inline asm
	{ cvt.f32.bf16 %f205, %rs74;}

	// end inline asm
	mov.b32 	{%rs75, %rs76}, %r72;
	// begin inline asm
	{ cvt.f32.bf16 %f206, %rs75;}

	// end inline asm
	// begin inline asm
	{ cvt.f32.bf16 %f207, %rs76;}

	// end inline asm
	mov.b32 	{%rs77, %rs78}, %r73;
	// begin inline asm
	{ cvt.f32.bf16 %f208, %rs77;}

	// end inline asm
	// begin inline asm
	{ cvt.f32.bf16 %f209, %rs78;}

	// end inline asm
	mov.b32 	{%rs79, %rs80}, %r74;
	// begin inline asm
	{ cvt.f32.bf16 %f210, %rs79;}

	// end inline asm
	// begin inline asm
	{ cvt.f32.bf16 %f211, %rs80;}

	// end inline asm
	fma.rn.f32 	%f374, %f204, %f132, %f1031;
	fma.rn.f32 	%f375, %f205, %f133, %f374;
	fma.rn.f32 	%f376, %f206, %f134, %f375;
	fma.rn.f32 	%f377, %f207, %f135, %f376;
	fma.rn.f32 	%f378, %f208, %f136, %f377;
	fma.rn.f32 	%f379, %f209, %f137, %f378;
	fma.rn.f32 	%f380, %f210, %f138, %f379;
	fma.rn.f32 	%f1031, %f211, %f139, %f380;
	fma.rn.f32 	%f381, %f204, %f140, %f1030;
	fma.rn.f32 	%f382, %f205, %f141, %f381;
	fma.rn.f32 	%f383, %f206, %f142, %f382;
	fma.rn.f32 	%f384, %f207, %f143, %f383;
	fma.rn.f32 	%f385, %f208, %f144, %f384;
	fma.rn.f32 	%f386, %f209, %f145, %f385;
	fma.rn.f32 	%f387, %f210, %f146, %f386;
	fma.rn.f32 	%f1030, %f211, %f147, %f387;
	add.s64 	%rd74, %rd9, %rd93;
	ld.global.nc.v4.u32 	{%r75, %r76, %r77, %r78}, [%rd74];
	mov.b32 	{%rs81, %rs82}, %r75;
	// begin inline asm
	{ cvt.f32.bf16 %f212, %rs81;}

	// end inline asm
	// begin inline asm
	{ cvt.f32.bf16 %f213, %rs82;}

	// end inline asm
	mov.b32 	{%rs83, %rs84}, %r76;
	// begin inline asm
	{ cvt.f32.bf16 %f214, %rs83;}

	// end inline asm
	// begin inline asm
	{ cvt.f32.bf16 %f215, %rs84;}

	// end inline asm
	mov.b32 	{%rs85, %rs86}, %r77;
	// begin inline asm
	{ cvt.f32.bf16 %f216, %rs85;}

	// end inline asm
	// begin inline asm
	{ cvt.f32.bf16 %f217, %rs86;}

	// end inline asm
	mov.b32 	{%rs87, %rs88}, %r78;
	// begin inline asm
	{ cvt.f32.bf16 %f218, %rs87;}

	// end inline asm
	// begin inline asm
	{ cvt.f32.bf16 %f219, %rs88;}

	// end inline asm
	fma.rn.f32 	%f388, %f212, %f132, %f1029;
	fma.rn.f32 	%f389, %f213, %f133, %f388;
	fma.rn.f32 	%f390, %f214, %f134, %f389;
	fma.rn.f32 	%f391, %f215, %f135, %f390;
	fma.rn.f32 	%f392, %f216, %f136, %f391;
	fma.rn.f32 	%f393, %f217, %f137, %f392;
	fma.rn.f32 	%f394, %f218, %f138, %f393;
	fma.rn.f32 	%f1029, %f219, %f139, %f394;
	fma.rn.f32 	%f395, %f212, %f140, %f1028;
	fma.rn.f32 	%f396, %f213, %f141, %f395;
	fma.rn.f32 	%f397, %f214, %f142, %f396;
	fma.rn.f32 	%f398, %f215, %f143, %f397;
	fma.rn.f32 	%f399, %f216, %f144, %f398;
	fma.rn.f32 	%f400, %f217, %f145, %f399;
	fma.rn.f32 	%f401, %f218, %f146, %f400;
	fma.rn.f32 	%f1028, %f219, %f147, %f401;
	add.s64 	%rd75, %rd10, %rd93;
	ld.global.nc.v4.u32 	{%r79, %r80, %r81, %r82}, [%rd75];
	mov.b32 	{%rs89, %rs90}, %r79;
	// begin inline asm
	{ cvt.f32.bf16 %f220, %rs89;}

	// end inline asm
	// begin inline asm
	{ cvt.f32.bf16 %f221, %rs90;}

	// end inline asm
	mov.b32 	{%rs91, %rs92}, %r80;
	// begin inline asm
	{ cvt.f32.bf16 %f222, %rs91;}

	// end inline asm
	// begin inline asm
	{ cvt.f32.bf16 %f223, %rs92;}

	// end inline asm
	mov.b32 	{%rs93, %rs94}, %r81;
	// begin inline asm
	{ cvt.f32.bf16 %f224, %rs93;}

	// end inline asm
	// begin inline asm
	{ cvt.f32.bf16 %f225, %rs94;}

	// end inline asm
	mov.b32 	{%rs95, %rs96}, %r82;
	// begin inline asm
	{ cvt.f32.bf16 %f226, %rs95;}

	// end inline asm
	// begin inline asm
	{ cvt.f32.bf16 %f227, %rs96;}

	// end inline asm
	fma.rn.f32 	%f402, %f220, %f132, %f1027;
	fma.rn.f32 	%f403, %f221, %f133, %f402;
	fma.rn.f32 	%f404, %f222, %f134, %f403;
	fma.rn.f32 	%f405, %f223, %f135, %f404;
	fma.rn.f32 	%f406, %f224, %f136, %f405;
	fma.rn.f32 	%f407, %f225, %f137, %f406;
	fma.rn.f32 	%f408, %f226, %f138, %f407;
	fma.rn.f32 	%f1027, %f227, %f139, %f408;
	fma.rn.f32 	%f409, %f220, %f140, %f1026;
	fma.rn.f32 	%f410, %f221, %f141, %f409;
	fma.rn.f32 	%f411, %f222, %f142, %f410;
	fma.rn.f32 	%f412, %f223, %f143, %f411;
	fma.rn.f32 	%f413, %f224, %f144, %f412;
	fma.rn.f32 	%f414, %f225, %f145, %f413;
	fma.rn.f32 	%f415, %f226, %f146, %f414;
	fma.rn.f32 	%f1026, %f227, %f147, %f415;
	add.s64 	%rd76, %rd11, %rd93;
	ld.global.nc.v4.u32 	{%r83, %r84, %r85, %r86}, [%rd76];
	mov.b32 	{%rs97, %rs98}, %r83;
	// begin inline asm
	{ cvt.f32.bf16 %f228, %rs97;}

	// end inline asm
	// begin inline asm
	{ cvt.f32.bf16 %f229, %rs98;}

	// end inline asm
	mov.b32 	{%rs99, %rs100}, %r84;
	// begin inline asm
	{ cvt.f32.bf16 %f230, %rs99;}

	// end inline asm
	// begin inline asm
	{ cvt.f32.bf16 %f231, %rs100;}

	// end inline asm
	mov.b32 	{%rs101, %rs102}, %r85;
	// begin inline asm
	{ cvt.f32.bf16 %f232, %rs101;}

	// end inline asm
	// begin inline asm
	{ cvt.f32.bf16 %f233, %rs102;}

	// end inline asm
	mov.b32 	{%rs103, %rs104}, %r86;
	// begin inline asm
	{ cvt.f32.bf16 %f234, %rs103;}

	// end inline asm
	// begin inline asm
	{ cvt.f32.bf16 %f235, %rs104;}

	// end inline asm
	fma.rn.f32 	%f416, %f228, %f132, %f1025;
	fma.rn.f32 	%f417, %f229, %f133, %f416;
	fma.rn.f32 	%f418, %f230, %f134, %f417;
	fma.rn.f32 	%f419, %f231, %f135, %f418;
	fma.rn.f32 	%f420, %f232, %f136, %f419;
	fma.rn.f32 	%f421, %f233, %f137, %f420;
	fma.rn.f32 	%f422, %f234, %f138, %f421;
	fma.rn.f32 	%f1025, %f235, %f139, %f422;
	fma.rn.f32 	%f423, %f228, %f140, %f1024;
	fma.rn.f32 	%f424, %f229, %f141, %f423;
	fma.rn.f32 	%f425, %f230, %f142, %f424;
	fma.rn.f32 	%f426, %f231, %f143, %f425;
	fma.rn.f32 	%f427, %f232, %f144, %f426;
	fma.rn.f32 	%f428, %f233, %f145, %f427;
	fma.rn.f32 	%f429, %f234, %f146, %f428;
	fma.rn.f32 	%f1024, %f235, %f147, %f429;
	add.s64 	%rd77, %rd12, %rd93;
	ld.global.nc.v4.u32 	{%r87, %r88, %r89, %r90}, [%rd77];
	mov.b32 	{%rs105, %rs106}, %r87;
	// begin inline asm
	{ cvt.f32.bf16 %f236, %rs105;}

	// end inline asm
	// begin inline asm
	{ cvt.f32.bf16 %f237, %rs106;}

	// end inline asm
	mov.b32 	{%rs107, %rs108}, %r88;
	// begin inline asm
	{ cvt.f32.bf16 %f238, %rs107;}

	// end inline asm
	// begin inline asm
	{ cvt.f32.bf16 %f239, %rs108;}

	// end inline asm
	mov.b32 	{%rs109, %rs110}, %r89;
	// begin inline asm
	{ cvt.f32.bf16 %f240, %rs109;}

	// end inline asm
	// begin inline asm
	{ cvt.f32.bf16 %f241, %rs110;}

	// end inline asm
	mov.b32 	{%rs111, %rs112}, %r90;
	// begin inline asm
	{ cvt.f32.bf16 %f242, %rs111;}

	// end inline asm
	// begin inline asm
	{ cvt.f32.bf16 %f243, %rs112;}

	// end inline asm
	fma.rn.f32 	%f430, %f236, %f132, %f1023;
	fma.rn.f32 	%f431, %f237, %f133, %f430;
	fma.rn.f32 	%f432, %f238, %f134, %f431;
	fma.rn.f32 	%f433, %f239, %f135, %f432;
	fma.rn.f32 	%f434, %f240, %f136, %f433;
	fma.rn.f32 	%f435, %f241, %f137, %f434;
	fma.rn.f32 	%f436, %f242, %f138, %f435;
	fma.rn.f32 	%f1023, %f243, %f139, %f436;
	fma.rn.f32 	%f437, %f236, %f140, %f1022;
	fma.rn.f32 	%f438, %f237, %f141, %f437;
	fma.rn.f32 	%f439, %f238, %f142, %f438;
	fma.rn.f32 	%f440, %f239, %f143, %f439;
	fma.rn.f32 	%f441, %f240, %f144, %f440;
	fma.rn.f32 	%f442, %f241, %f145, %f441;
	fma.rn.f32 	%f443, %f242, %f146, %f442;
	fma.rn.f32 	%f1022, %f243, %f147, %f443;
	add.s64 	%rd78, %rd13, %rd93;
	ld.global.nc.v4.u32 	{%r91, %r92, %r93, %r94}, [%rd78];
	mov.b32 	{%rs113, %rs114}, %r91;
	// begin inline asm
	{ cvt.f32.bf16 %f244, %rs113;}

	// end inline asm
	// begin inline asm
	{ cvt.f32.bf16 %f245, %rs114;}

	// end inline asm
	mov.b32 	{%rs115, %rs116}, %r92;
	// begin inline asm
	{ cvt.f32.bf16 %f246, %rs115;}

	// end inline asm
	// begin inline asm
	{ cvt.f32.bf16 %f247, %rs116;}

	// end inline asm
	mov.b32 	{%rs117, %rs118}, %r93;
	// begin inline asm
	{ cvt.f32.bf16 %f248, %rs117;}

	// end inline asm
	// begin inline asm
	{ cvt.f32.bf16 %f249, %rs118;}

	// end inline asm
	mov.b32 	{%rs119, %rs120}, %r94;
	// begin inline asm
	{ cvt.f32.bf16 %f250, %rs119;}

	// end inline asm
	// begin inline asm
	{ cvt.f32.bf16 %f251, %rs120;}

	// end inline asm
	fma.rn.f32 	%f444, %f244, %f132, %f1046;
	fma.rn.f32 	%f445, %f245, %f133, %f444;
	fma.rn.f32 	%f446, %f246, %f134, %f445;
	fma.rn.f32 	%f447, %f247, %f135, %f446;
	fma.rn.f32 	%f448, %f248, %f136, %f447;
	fma.rn.f32 	%f449, %f249, %f137, %f448;
	fma.rn.f32 	%f450, %f250, %f138, %f449;
	fma.rn.f32 	%f1046, %f251, %f139, %f450;
	fma.rn.f32 	%f451, %f244, %f140, %f1047;
	fma.rn.f32 	%f452, %f245, %f141, %f451;
	fma.rn.f32 	%f453, %f246, %f142, %f452;
	fma.rn.f32 	%f454, %f247, %f143, %f453;
	fma.rn.f32 	%f455, %f248, %f144, %f454;
	fma.rn.f32 	%f456, %f249, %f145, %f455;
	fma.rn.f32 	%f457, %f250, %f146, %f456;
	fma.rn.f32 	%f1047, %f251, %f147, %f457;
	add.s64 	%rd79, %rd14, %rd93;
	ld.global.nc.v4.u32 	{%r95, %r96, %r97, %r98}, [%rd79];
	mov.b32 	{%rs121, %rs122}, %r95;
	// begin inline asm
	{ cvt.f32.bf16 %f252, %rs121;}

	// end inline asm
	// begin inline asm
	{ cvt.f32.bf16 %f253, %rs122;}

	// end inline asm
	mov.b32 	{%rs123, %rs124}, %r96;
	// begin inline asm
	{ cvt.f32.bf16 %f254, %rs123;}

	// end inline asm
	// begin inline asm
	{ cvt.f32.bf16 %f255, %rs124;}

	// end inline asm
	mov.b32 	{%rs125, %rs126}, %r97;
	// begin inline asm
	{ cvt.f32.bf16 %f256, %rs125;}

	// end inline asm
	// begin inline asm
	{ cvt.f32.bf16 %f257, %rs126;}

	// end inline asm
	mov.b32 	{%rs127, %rs128}, %r98;
	// begin inline asm
	{ cvt.f32.bf16 %f258, %rs127;}

	// end inline asm
	// begin inline asm
	{ cvt.f32.bf16 %f259, %rs128;}

	// end inline asm
	fma.rn.f32 	%f458, %f252, %f132, %f1048;
	fma.rn.f32 	%f459, %f253, %f133, %f458;
	fma.rn.f32 	%f460, %f254, %f134, %f459;
	fma.rn.f32 	%f461, %f255, %f135, %f460;
	fma.rn.f32 	%f462, %f256, %f136, %f461;
	fma.rn.f32 	%f463, %f257, %f137, %f462;
	fma.rn.f32 	%f464, %f258, %f138, %f463;
	fma.rn.f32 	%f1048, %f259, %f139, %f464;
	fma.rn.f32 	%f465, %f252, %f140, %f1049;
	fma.rn.f32 	%f466, %f253, %f141, %f465;
	fma.rn.f32 	%f467, %f254, %f142, %f466;
	fma.rn.f32 	%f468, %f255, %f143, %f467;
	fma.rn.f32 	%f469, %f256, %f144, %f468;
	fma.rn.f32 	%f470, %f257, %f145, %f469;
	fma.rn.f32 	%f471, %f258, %f146, %f470;
	fma.rn.f32 	%f1049, %f259, %f147, %f471;
	add.s64 	%rd80, %rd15, %rd93;
	ld.global.nc.v4.u32 	{%r99, %r100, %r101, %r102}, [%rd80];
	mov.b32 	{%rs129, %rs130}, %r99;
	// begin inline asm
	{ cvt.f32.bf16 %f260, %rs129;}

	// end inline asm
	// begin inline asm
	{ cvt.f32.bf16 %f261, %rs130;}

	// end inline asm
	mov.b32 	{%rs131, %rs132}, %r100;
	// begin inline asm
	{ cvt.f32.bf16 %f262, %rs131;}

	// end inline asm
	// begin inline asm
	{ cvt.f32.bf16 %f263, %rs132;}

	// end inline asm
	mov.b32 	{%rs133, %rs134}, %r101;
	// begin inline asm
	{ cvt.f32.bf16 %f264, %rs133;}

	// end inline asm
	// begin inline asm
	{ cvt.f32.bf16 %f265, %rs134;}

	// end inline asm
	mov.b32 	{%rs135, %rs136}, %r102;
	// begin inline asm
	{ cvt.f32.bf16 %f266, %rs135;}

	// end inline asm
	// begin inline asm
	{ cvt.f32.bf16 %f267, %rs136;}

	// end inline asm
	fma.rn.f32 	%f472, %f260, %f132, %f1050;
	fma.rn.f32 	%f473, %f261, %f133, %f472;
	fma.rn.f32 	%f474, %f262, %f134, %f473;
	fma.rn.f32 	%f475, %f263, %f135, %f474;
	fma.rn.f32 	%f476, %f264, %f136, %f475;
	fma.rn.f32 	%f477, %f265, %f137, %f476;
	fma.rn.f32 	%f478, %f266, %f138, %f477;
	fma.rn.f32 	%f1050, %f267, %f139, %f478;
	fma.rn.f32 	%f479, %f260, %f140, %f1051;
	fma.rn.f32 	%f480, %f261, %f141, %f479;
	fma.rn.f32 	%f481, %f262, %f142, %f480;
	fma.rn.f32 	%f482, %f263, %f143, %f481;
	fma.rn.f32 	%f483, %f264, %f144, %f482;
	fma.rn.f32 	%f484, %f265, %f145, %f483;
	fma.rn.f32 	%f485, %f266, %f146, %f484;
	fma.rn.f32 	%f1051, %f267, %f147, %f485;
	add.s64 	%rd81, %rd16, %rd93;
	ld.global.nc.v4.u32 	{%r103, %r104, %r105, %r106}, [%rd81];
	mov.b32 	{%rs137, %rs138}, %r103;
	// begin inline asm
	{ cvt.f32.bf16 %f268, %rs137;}

	// end inline asm
	// begin inline asm
	{ cvt.f32.bf16 %f269, %rs138;}

	// end inline asm
	mov.b32 	{%rs139, %rs140}, %r104;
	// begin inline asm
	{ cvt.f32.bf16 %f270, %rs139;}

	// end inline asm
	// begin inline asm
	{ cvt.f32.bf16 %f271, %rs140;}

	// end inline asm
	mov.b32 	{%rs141, %rs142}, %r105;
	// begin inline asm
	{ cvt.f32.bf16 %f272, %rs141;}

	// end inline asm
	// begin inline asm
	{ cvt.f32.bf16 %f273, %rs142;}

	// end inline asm
	mov.b32 	{%rs143, %rs144}, %r106;
	// begin inline asm
	{ cvt.f32.bf16 %f274, %rs143;}

	// end inline asm
	// begin inline asm
	{ cvt.f32.bf16 %f275, %rs144;}

	// end inline asm
	fma.rn.f32 	%f486, %f268, %f132, %f1052;
	fma.rn.f32 	%f487, %f269, %f133, %f486;
	fma.rn.f32 	%f488, %f270, %f134, %f487;
	fma.rn.f32 	%f489, %f271, %f135, %f488;
	fma.rn.f32 	%f490, %f272, %f136, %f489;
	fma.rn.f32 	%f491, %f273, %f137, %f490;
	fma.rn.f32 	%f492, %f274, %f138, %f491;
	fma.rn.f32 	%f1052, %f275, %f139, %f492;
	fma.rn.f32 	%f493, %f268, %f140, %f1053;
	fma.rn.f32 	%f494, %f269, %f141, %f493;
	fma.rn.f32 	%f495, %f270, %f142, %f494;
	fma.rn.f32 	%f496, %f271, %f143, %f495;
	fma.rn.f32 	%f497, %f272, %f144, %f496;
	fma.rn.f32 	%f498, %f273, %f145, %f497;
	fma.rn.f32 	%f499, %f274, %f146, %f498;
	fma.rn.f32 	%f1053, %f275, %f147, %f499;
	add.s32 	%r601, %r601, 1024;
	add.s64 	%rd93, %rd93, 2048;
	setp.lt.s32 	%p2, %r601, %r600;
	@%p2 bra 	$L__BB15_2;
$L__BB15_3:
	mov.u32 	%r7, %tid.x;
	and.b32  	%r8, %r7, 31;
	setp.ne.s32 	%p3, %r8, 0;
	mov.b32 	%r107, 1;
	mov.b32 	%r120, 31;
	mov.b32 	%r121, -1;
	// begin inline asm
	{  .reg .f32 r0;  .reg .pred p;  shfl.sync.down.b32 r0|p, %f1045, %r107, %r120, %r121;  @p add.f32 r0, r0, %f1045;  mov.f32 %f500, r0;}
	// end inline asm
	mov.b32 	%r110, 2;
	// begin inline asm
	{  .reg .f32 r0;  .reg .pred p;  shfl.sync.down.b32 r0|p, %f500, %r110, %r120, %r121;  @p add.f32 r0, r0, %f500;  mov.f32 %f503, r0;}
	// end inline asm
	mov.b32 	%r113, 4;
	// begin inline asm
	{  .reg .f32 r0;  .reg .pred p;  shfl.sync.down.b32 r0|p, %f503, %r113, %r120, %r121;  @p add.f32 r0, r0, %f503;  mov.f32 %f506, r0;}
	// end inline asm
	mov.b32 	%r116, 8;
	// begin inline asm
	{  .reg .f32 r0;  .reg .pred p;  shfl.sync.down.b32 r0|p, %f506, %r116, %r120, %r121;  @p add.f32 r0, r0, %f506;  mov.f32 %f509, r0;}
	// end inline asm
	mov.b32 	%r119, 16;
	// begin inline asm
	{  .reg .f32 r0;  .reg .pred p;  shfl.sync.down.b32 r0|p, %f509, %r119, %r120, %r121;  @p add.f32 r0, r0, %f509;  mov.f32 %f512, r0;}
	// end inline asm
	shl.b32 	%r122, %r7, 2;
	mov.u32 	%r123, _ZZ12cudaCoreGemmI13__nv_bfloat16S0_Li16ELi2ELi128EEvPKT_S3_fPT0_iiiE5shmem;
	add.s32 	%r9, %r123, %r122;
	@%p3 bra 	$L__BB15_5;
	st.shared.f32 	[%r9], %f512;
$L__BB15_5:
	setp.ne.s32 	%p4, %r8, 0;
	mov.b32 	%r124, 1;
	mov.b32 	%r137, 31;
	mov.b32 	%r138, -1;
	// begin inline asm
	{  .reg .f32 r0;  .reg .pred p;  shfl.sync.down.b32 r0|p, %f1044, %r124, %r137, %r138;  @p add.f32 r0, r0, %f1044;  mov.f32 %f515, r0;}
	// end inline asm
	mov.b32 	%r127, 2;
	// begin inline asm
	{  .reg .f32 r0;  .reg .pred p;  shfl.sync.down.b32 r0|p, %f515, %r127, %r137, %r138;  @p add.f32 r0, r0, %f515;  mov.f32 %f518, r0;}
	// end inline asm
	mov.b32 	%r130, 4;
	// begin inline asm
	{  .reg .f32 r0;  .reg .pred p;  shfl.sync.down.b32 r0|p, %f518, %r130, %r137, %r138;  @p add.f32 r0, r0, %f518;  mov.f32 %f521, r0;}
	// end inline asm
	mov.b32 	%r133, 8;
	// begin inline asm
	{  .reg .f32 r0;  .reg .pred p;  shfl.sync.down.b32 r0|p, %f521, %r133, %r137, %r138;  @p add.f32 r0, r0, %f521;  mov.f32 %f524, r0;}
	// end inline asm
	mov.b32 	%r136, 16;
	// begin inline asm
	{  .reg .f32 r0;  .reg .pred p;  shfl.sync.down.b32 r0|p, %f524, %r136, %r137, %r138;  @p add.f32 r0, r0, %f524;  mov.f32 %f527, r0;}
	// end inline asm
	@%p4 bra 	$L__BB15_7;
	st.shared.f32 	[%r9+4], %f527;
$L__BB15_7:
	setp.ne.s32 	%p5, %r8, 0;
	mov.b32 	%r139, 1;
	mov.b32 	%r152, 31;
	mov.b32 	%r153, -1;
	// begin inline asm
	{  .reg .f32 r0;  .reg .pred p;  shfl.sync.down.b32 r0|p, %f1043, %r139, %r152, %r153;  @p add.f32 r0, r0, %f1043;  mov.f32 %f530, r0;}
	// end inline asm
	mov.b32 	%r142, 2;
	// begin inline asm
	{  .reg .f32 r0;  .reg .pred p;  shfl.sync.down.b32 r0|p, %f530, %r142, %r152, %r153;  @p add.f32 r0, r0, %f530;  mov.f32 %f533, r0;}
	// end inline asm
	mov.b32 	%r145, 4;
	// begin inline asm
	{  .reg .f32 r0;  .reg .pred p;  shfl.sync.down.b32 r0|p, %f533, %r145, %r152, %r153;  @p add.f32 r0, r0, %f533;  mov.f32 %f536, r0;}
	// end inline asm
	mov.b32 	%r148, 8;
	// begin inline asm
	{  .reg .f32 r0;  .reg .pred p;  shfl.sync.down.b32 r0|p, %f536, %r148, %r152, %r153;  @p add.f32 r0, r0, %f536;  mov.f32 %f539, r0;}
	// end inline asm
	mov.b32 	%r151, 16;
	// begin inline asm
	{  .reg .f32 r0;  .reg .pred p;  shfl.sync.down.b32 r0|p, %f539, %r151, %r152, %r153;  @p add.f32 r0, r0, %f539;  mov.f32 %f542, r0;}
	// end inline asm
	@%p5 bra 	$L__BB15_9;
	st.shared.f32 	[%r9+8], %f542;
$L__BB15_9:
	setp.ne.s32 	%p6, %r8, 0;
	mov.b32 	%r154, 1;
	mov.b32 	%r167, 31;
	mov.b32 	%r168, -1;
	// begin inline asm
	{  .reg .f32 r0;  .reg .pred p;  shfl.sync.down.b32 r0|p, %f1042, %r154, %r167, %r168;  @p add.f32 r0, r0, %f1042;  mov.f32 %f545, r0;}
	// end inline asm
	mov.b32 	%r157, 2;
	// begin inline asm
	{  .reg .f32 r0;  .reg .pred p;  shfl.sync.down.b32 r0|p, %f545, %r157, %r167, %r168;  @p add.f32 r0, r0, %f545;  mov.f32 %f548, r0;}
	// end inline asm
	mov.b32 	%r160, 4;
	// begin inline asm
	{  .reg .f32 r0;  .reg .pred p;  shfl.sync.down.b32 r0|p, %f548, %r160, %r167, %r168;  @p add.f32 r0, r0, %f548;  mov.f32 %f551, r0;}
	// end inline asm
	mov.b32 	%r163, 8;
	// begin inline asm
	{  .reg .f32 r0;  .reg .pred p;  shfl.sync.down.b32 r0|p, %f551, %r163, %r167, %r168;  @p add.f32 r0, r0, %f551;  mov.f32 %f554, r0;}
	// end inline asm
	mov.b32 	%r166, 16;
	// begin inline asm
	{  .reg .f32 r0;  .reg .pred p;  shfl.sync.down.b32 r0|p, %f554, %r166, %r167, %r168;  @p add.f32 r0, r0, %f554;  mov.f32 %f557, r0;}
	// end inline asm
	@%p6 bra 	$L__BB15_11;
	st.shared.f32 	[%r9+12], %f557;
$L__BB15_11:
	setp.ne.s32 	%p7, %r8, 0;
	mov.b32 	%r169, 1;
	mov.b32 	%r182, 31;
	mov.b32 	%r183, -1;
	// begin inline asm
	{  .reg .f32 r0;  .reg .pred p;  shfl.sync.down.b32 r0|p, %f1041, %r169, %r182, %r183;  @p add.f32 r0, r0, %f1041;  mov.f32 %f560, r0;}
	// end inline asm
	mov.b32 	%r172, 2;
	// begin inline asm
	{  .reg .f32 r0;  .reg .pred p;  shfl.sync.down.b32 r0|p, %f560, %r172, %r182, %r183;  @p add.f32 r0, r0, %f560;  mov.f32 %f563, r0;}
	// end inline asm
	mov.b32 	%r175, 4;
	// begin inline asm
	{  .reg .f32 r0;  .reg .pred p;  shfl.sync.down.b32 r0|p, %f563, %r175, %r182, %r183;  @p add.f32 r0, r0, %f563;  mov.f32 %f566, r0;}
	// end inline asm
	mov.b32 	%r178, 8;
	// begin inline asm
	{  .reg .f32 r0;  .reg .pred p;  shfl.sync.down.b32 r0|p, %f566, %r178, %r182, %r183;  @p add.f32 r0, r0, %f566;  mov.f32 %f569, r0;}
	// end inline asm
	mov.b32 	%r181, 16;
	// begin inline asm
	{  .reg .f32 r0;  .reg .pred p;  shfl.sync.down.b32 r0|p, %f569, %r181, %r182, %r183;  @p add.f32 r0, r0, %f569;  mov.f32 %f572, r0;}
	// end inline asm
	@%p7 bra 	$L__BB15_13;
	st.shared.f32 	[%r9+16], %f572;
$L__BB15_13:
	setp.ne.s32 	%p8, %r8, 0;
	mov.b32 	%r184, 1;
	mov.b32 	%r197, 31;
	mov.b32 	%r198, -1;
	// begin inline asm
	{  .reg .f32 r0;  .reg .pred p;  shfl.sync.down.b32 r0|p, %f1040, %r184, %r197, %r198;  @p add.f32 r0, r0, %f1040;  mov.f32 %f575, r0;}
	// end inline asm
	mov.b32 	%r187, 2;
	// begin inline asm
	{  .reg .f32 r0;  .reg .pred p;  shfl.sync.down.b32 r0|p, %f575, %r187, %r197, %r198;  @p add.f32 r0, r0, %f575;  mov.f32 %f578, r0;}
	// end inline asm
	mov.b32 	%r190, 4;
	// begin inline asm
	{  .reg .f32 r0;  .reg .pred p;  shfl.sync.down.b32 r0|p, %f578, %r190, %r197, %r198;  @p add.f32 r0, r0, %f578;  mov.f32 %f581, r0;}
	// end inline asm
	mov.b32 	%r193, 8;
	// begin inline asm
	{  .reg .f32 r0;  .reg .pred p;  shfl.sync.down.b32 r0|p, %f581, %r193, %r197, %r198;  @p add.f32 r0, r0, %f581;  mov.f32 %f584, r0;}
	// end inline asm
	mov.b32 	%r196, 16;
	// begin inline asm
	{  .reg .f32 r0;  .reg .pred p;  shfl.sync.down.b32 r0|p, %f584, %r196, %r197, %r198;  @p add.f32 r0, r0, %f584;  mov.f32 %f587, r0;}
	// end inline asm
	@%p8 bra 	$L__BB15_15;
	st.shared.f32 	[%r9+20], %f587;
$L__BB15_15:
	setp.ne.s32 	%p9, %r8, 0;
	mov.b32 	%r199, 1;
	mov.b32 	%r212, 31;
	mov.b32 	%r213, -1;
	// begin inline asm
	{  .reg .f32 r0;  .reg .pred p;  shfl.sync.down.b32 r0|p, %f1039, %r199, %r212, %r213;  @p add.f32 r0, r0, %f1039;  mov.f32 %f590, r0;}
	// end inline asm
	mov.b32 	%r202, 2;
	// begin inline asm
	{  .reg .f32 r0;  .reg .pred p;  shfl.sync.down.b32 r0|p, %f590, %r202, %r212, %r213;  @p add.f32 r0, r0, %f590;  mov.f32 %f593, r0;}
	// end inline asm
	mov.b32 	%r205, 4;
	// begin inline asm
	{  .reg .f32 r0;  .reg .pred p;  shfl.sync.down.b32 r0|p, %f593, %r205, %r212, %r213;  @p add.f32 r0, r0, %f593;  mov.f32 %f596, r0;}
	// end inline asm
	mov.b32 	%r208, 8;
	// begin inline asm
	{  .reg .f32 r0;  .reg .pred p;  shfl.sync.down.b32 r0|p, %f596, %r208, %r212, %r213;  @p add.f32 r0, r0, %f596;  mov.f32 %f599, r0;}
	// end inline asm
	mov.b32 	%r211, 16;
	// begin inline asm
	{  .reg .f32 r0;  .reg .pred p;  shfl.sync.down.b32 r0|p, %f599, %r211, %r212, %r213;  @p add.f32 r0, r0, %f599;  mov.f32 %f602, r0;}
	// end inline asm
	@%p9 bra 	$L__BB15_17;
	st.shared.f32 	[%r9+24], %f602;
$L__BB15_17:
	setp.ne.s32 	%p10, %r8, 0;
	mov.b32 	%r214, 1;
	mov.b32 	%r227, 31;
	mov.b32 	%r228, -1;
	// begin inline asm
	{  .reg .f32 r0;  .reg .pred p;  shfl.sync.down.b32 r0|p, %f1038, %r214, %r227, %r228;  @p add.f32 r0, r0, %f1038;  mov.f32 %f605, r0;}
	// end inline asm
	mov.b32 	%r217, 2;
	// begin inline asm
	{  .reg .f32 r0;  .reg .pred p;  shfl.sync.down.b32 r0|p, %f605, %r217, %r227, %r228;  @p add.f32 r0, r0, %f605;  mov.f32 %f608, r0;}
	// end inline asm
	mov.b32 	%r220, 4;
	// begin inline asm
	{  .reg .f32 r0;  .reg .pred p;  shfl.sync.down.b32 r0|p, %f608, %r220, %r227, %r228;  @p add.f32 r0, r0, %f608;  mov.f32 %f611, r0;}
	// end inline asm
	mov.b32 	%r223, 8;
	// begin inline asm
	{  .reg .f32 r0;  .reg .pred p;  shfl.sync.down.b32 r0|p, %f611, %r223, %r227, %r228;  @p add.f32 r0, r0, %f611;  mov.f32 %f614, r0;}
	// end inline asm
	mov.b32 	%r226, 16;
	// begin inline asm
	{  .reg .f32 r0;  .reg .pred p;  shfl.sync.down.b32 r0|p, %f614, %r226, %r227, %r228;  @p add.f32 r0, r0, %f614;  mov.f32 %f617, r0;}
	// end inline asm
	@%p10 bra 	$L__BB15_19;
	st.shared.f32 	[%r9+28], %f617;
$L__BB15_19:
	setp.ne.s32 	%p11, %r8, 0;
	mov.b32 	%r229, 1;
	mov.b32 	%r242, 31;
	mov.b32 	%r243, -1;
	// begin inline asm
	{  .reg .f32 r0;  .reg .pred p;  shfl.sync.down.b32 r0|p, %f1037, %r229, %r242, %r243;  @p add.f32 r0, r0, %f1037;  mov.f32 %f620, r0;}
	// end inline asm
	mov.b32 	%r232, 2;
	// begin inline asm
	{  .reg .f32 r0;  .reg .pred p;  shfl.sync.down.b32 r0|p, %f620, %r232, %r242, %r243;  @p add.f32 r0, r0, %f620;  mov.f32 %f623, r0;}
	// end inline asm
	mov.b32 	%r235, 4;
	// begin inline asm
	{  .reg .f32 r0;  .reg .pred p;  shfl.sync.down.b32 r0|p, %f623, %r235, %r242, %r243;  @p add.f32 r0, r0, %f623;  mov.f32 %f626, r0;}
	// end inline asm
	mov.b32 	%r238, 8;
	// begin inline asm
	{  .reg .f32 r0;  .reg .pred p;  shfl.sync.down.b32 r0|p, %f626, %r238, %r242, %r243;  @p add.f32 r0, r0, %f626;  mov.f32 %f629, r0;}
	// end inline asm
	mov.b32 	%r241, 16;
	// begin inline asm
	{  .reg .f32 r0;  .reg .pred p;  shfl.sync.down.b32 r0|p, %f629, %r241, %r242, %r243;  @p add.f32 r0, r0, %f629;  mov.f32 %f632, r0;}
	// end inline asm
	@%p11 bra 	$L__BB15_21;
	st.shared.f32 	[%r9+32], %f632;
$L__BB15_21:
	setp.ne.s32 	%p12, %r8, 0;
	mov.b32 	%r244, 1;
	mov.b32 	%r257, 31;
	mov.b32 	%r258, -1;
	// begin inline asm
	{  .reg .f32 r0;  .reg .pred p;  shfl.sync.down.b32 r0|p, %f1036, %r244, %r257, %r258;  @p add.f32 r0, r0, %f1036;  mov.f32 %f635, r0;}
	// end inline asm
	mov.b32 	%r247, 2;
	// begin inline asm
	{  .reg .f32 r0;  .reg .pred p;  shfl.sync.down.b32 r0|p, %f635, %r247, %r257, %r258;  @p add.f32 r0, r0, %f635;  mov.f32 %f638, r0;}
	// end inline asm
	mov.b32 	%r250, 4;
	// begin inline asm
	{  .reg .f32 r0;  .reg .pred p;  shfl.sync.down.b32 r0|p, %f638, %r250, %r257, %r258;  @p add.f32 r0, r0, %f638;  mov.f32 %f641, r0;}
	// end inline asm
	mov.b32 	%r253, 8;
	// begin inline asm
	{  .reg .f32 r0;  .reg .pred p;  shfl.sync.down.b32 r0|p, %f641, %r253, %r257, %r258;  @p add.f32 r0, r0, %f641;  mov.f32 %f644, r0;}
	// end inline asm
	mov.b32 	%r256, 16;
	// begin inline asm
	{  .reg .f32 r0;  .reg .pred p;  shfl.sync.down.b32 r0|p, %f644, %r256, %r257, %r258;  @p add.f32 r0, r0, %f644;  mov.f32 %f647, r0;}
	// end inline asm
	@%p12 bra 	$L__BB15_23;
	st.shared.f32 	[%r9+36], %f647;
$L__BB15_23:
	setp.ne.s32 	%p13, %r8, 0;
	mov.b32 	%r259, 1;
	mov.b32 	%r272, 31;
	mov.b32 	%r273, -1;
	// begin inline asm
	{  .reg .f32 r0;  .reg .pred p;  shfl.sync.down.b32 r0|p, %f1035, %r259, %r272, %r273;  @p add.f32 r0, r0, %f1035;  mov.f32 %f650, r0;}
	// end inline asm
	mov.b32 	%r262, 2;
	// begin inline asm
	{  .reg .f32 r0;  .reg .pred p;  shfl.sync.down.b32 r0|p, %f650, %r262, %r272, %r273;  @p add.f32 r0, r0, %f650;  mov.f32 %f653, r0;}
	// end inline asm
	mov.b32 	%r265, 4;
	// begin inline asm
	{  .reg .f32 r0;  .reg .pred p;  shfl.sync.down.b32 r0|p, %f653, %r265, %r272, %r273;  @p add.f32 r0, r0, %f653;  mov.f32 %f656, r0;}
	// end inline asm
	mov.b32 	%r268, 8;
	// begin inline asm
	{  .reg .f32 r0;  .reg .pred p;  shfl.sync.down.b32 r0|p, %f656, %r268, %r272, %r273;  @p add.f32 r0, r0, %f656;  mov.f32 %f659, r0;}
	// end inline asm
	mov.b32 	%r271, 16;
	// begin inline asm
	{  .reg .f32 r0;  .reg .pred p;  shfl.sync.down.b32 r0|p, %f659, %r271, %r272, %r273;  @p add.f32 r0, r0, %f659;  mov.f32 %f662, r0;}
	// end inline asm
	@%p13 bra 	$L__BB15_25;
	st.shared.f32 	[%r9+40], %f662;
$L__BB15_25:
	setp.ne.s32 	%p14, %r8, 0;
	mov.b32 	%r274, 1;
	mov.b32 	%r287, 31;
	mov.b32 	%r288, -1;
	// begin inline asm
	{  .reg .f32 r0;  .reg .pred p;  shfl.sync.down.b32 r0|p, %f1034, %r274, %r287, %r288;  @p add.f32 r0, r0, %f1034;  mov.f32 %f665, r0;}
	// end inline asm
	mov.b32 	%r277, 2;
	// begin inline asm
	{  .reg .f32 r0;  .reg .pred p;  shfl.sync.down.b32 r0|p, %f665, %r277, %r287, %r288;  @p add.f32 r0, r0, %f665;  mov.f32 %f668, r0;}
	// end inline asm
	mov.b32 	%r280, 4;
	// begin inline asm
	{  .reg .f32 r0;  .reg .pred p;  shfl.sync.down.b32 r0|p, %f668, %r280, %r287, %r288;  @p add.f32 r0, r0, %f668;  mov.f32 %f671, r0;}
	// end inline asm
	mov.b32 	%r283, 8;
	// begin inline asm
	{  .reg .f32 r0;  .reg .pred p;  shfl.sync.down.b32 r0|p, %f671, %r283, %r287, %r288;  @p add.f32 r0, r0, %f671;  mov.f32 %f674, r0;}
	// end inline asm
	mov.b32 	%r286, 16;
	// begin inline asm
	{  .reg .f32 r0;  .reg .pred p;  shfl.sync.down.b32 r0|p, %f674, %r286, %r287, %r288;  @p add.f32 r0, r0, %f674;  mov.f32 %f677, r0;}
	// end inline asm
	@%p14 bra 	$L__BB15_27;
	st.shared.f32 	[%r9+44], %f677;
$L__BB15_27:
	setp.ne.s32 	%p15, %r8, 0;
	mov.b32 	%r289, 1;
	mov.b32 	%r302, 31;
	mov.b32 	%r303, -1;
	// begin inline asm
	{  .reg .f32 r0;  .reg .pred p;  shfl.sync.down.b32 r0|p, %f1033, %r289, %r302, %r303;  @p add.f32 r0, r0, %f1033;  mov.f32 %f680, r0;}
	// end inline asm
	mov.b32 	%r292, 2;
	// begin inline asm
	{  .reg .f32 r0;  .reg .pred p;  shfl.sync.down.b32 r0|p, %f680, %r292, %r302, %r303;  @p add.f32 r0, r0, %f680;  mov.f32 %f683, r0;}
	// end inline asm
	mov.b32 	%r295, 4;
	// begin inline asm
	{  .reg .f32 r0;  .reg .pred p;  shfl.sync.down.b32 r0|p, %f683, %r295, %r302, %r303;  @p add.f32 r0, r0, %f683;  mov.f32 %f686, r0;}
	// end inline asm
	mov.b32 	%r298, 8;
	// begin inline asm
	{  .reg .f32 r0;  .reg .pred p;  shfl.sync.down.b32 r0|p, %f686, %r298, %r302, %r303;  @p add.f32 r0, r0, %f686;  mov.f32 %f689, r0;}
	// end inline asm
	mov.b32 	%r301, 16;
	// begin inline asm
	{  .reg .f32 r0;  .reg .pred p;  shfl.sync.down.b32 r0|p, %f689, %r301, %r302, %r303;  @p add.f32 r0, r0, %f689;  mov.f32 %f692, r0;}
	// end inline asm
	@%p15 bra 	$L__BB15_29;
	st.shared.f32 	[%r9+48], %f692;
$L__BB15_29:
	setp.ne.s32 	%p16, %r8, 0;
	mov.b32 	%r304, 1;
	mov.b32 	%r317, 31;
	mov.b32 	%r318, -1;
	// begin inline asm
	{  .reg .f32 r0;  .reg .pred p;  shfl.sync.down.b32 r0|p, %f1032, %r304, %r317, %r318;  @p add.f32 r0, r0, %f1032;  mov.f32 %f695, r0;}
	// end inline asm
	mov.b32 	%r307, 2;
	// begin inline asm
	{  .reg .f32 r0;  .reg .pred p;  shfl.sync.down.b32 r0|p, %f695, %r307, %r317, %r318;  @p add.f32 r0, r0, %f695;  mov.f32 %f698, r0;}
	// end inline asm
	mov.b32 	%r310, 4;
	// begin inline asm
	{  .reg .f32 r0;  .reg .pred p;  shfl.sync.down.b32 r0|p, %f698, %r310, %r317, %r318;  @p add.f32 r0, r0, %f698;  mov.f32 %f701, r0;}
	// end inline asm
	mov.b32 	%r313, 8;
	// begin inline asm
	{  .reg .f32 r0;  .reg .pred p;  shfl.sync.down.b32 r0|p, %f701, %r313, %r317, %r318;  @p add.f32 r0, r0, %f701;  mov.f32 %f704, r0;}
	// end inline asm
	mov.b32 	%r316, 16;
	// begin inline asm
	{  .reg .f32 r0;  .reg .pred p;  shfl.sync.down.b32 r0|p, %f704, %r316, %r317, %r318;  @p add.f32 r0, r0, %f704;  mov.f32 %f707, r0;}
	// end inline asm
	@%p16 bra 	$L__BB15_31;
	st.shared.f32 	[%r9+52], %f707;
$L__BB15_31:
	setp.ne.s32 	%p17, %r8, 0;
	mov.b32 	%r319, 1;
	mov.b32 	%r332, 31;
	mov.b32 	%r333, -1;
	// begin inline asm
	{  .reg .f32 r0;  .reg .pred p;  shfl.sync.down.b32 r0|p, %f1031, %r319, %r332, %r333;  @p add.f32 r0, r0, %f1031;  mov.f32 %f710, r0;}
	// end inline asm
	mov.b32 	%r322, 2;
	// begin inline asm
	{  .reg .f32 r0;  .reg .pred p;  shfl.sync.down.b32 r0|p, %f710, %r322, %r332, %r333;  @p add.f32 r0, r0, %f710;  mov.f32 %f713, r0;}
	// end inline asm
	mov.b32 	%r325, 4;
	// begin inline asm
	{  .reg .f32 r0;  .reg .pred p;  shfl.sync.down.b32 r0|p, %f713, %r325, %r332, %r333;  @p add.f32 r0, r0, %f713;  mov.f32 %f716, r0;}
	// end inline asm
	mov.b32 	%r328, 8;
	// begin inline asm
	{  .reg .f32 r0;  .reg .pred p;  shfl.sync.down.b32 r0|p, %f716, %r328, %r332, %r333;  @p add.f32 r0, r0, %f716;  mov.f32 %f719, r0;}
	// end inline asm
	mov.b32 	%r331, 16;
	// begin inline asm
	{  .reg .f32 r0;  .reg .pred p;  shfl.sync.down.b32 r0|p, %f719, %r331, %r332, %r333;  @p add.f32 r0, r0, %f719;  mov.f32 %f722, r0;}
	// end inline asm
	@%p17 bra 	$L__BB15_33;
	st.shared.f32 	[%r9+56], %f722;
$L__BB15_33:
	setp.ne.s32 	%p18, %r8, 0;
	mov.b32 	%r334, 1;
	mov.b32 	%r347, 31;
	mov.b32 	%r348, -1;
	// begin inline asm
	{  .reg .f32 r0;  .reg .pred p;  shfl.sync.down.b32 r0|p, %f1030, %r334, %r347, %r348;  @p add.f32 r0, r0, %f1030;  mov.f32 %f725, r0;}
	// end inline asm
	mov.b32 	%r337, 2;
	// begin inline asm
	{  .reg .f32 r0;  .reg .pred p;  shfl.sync.down.b32 r0|p, %f725, %r337, %r347, %r348;  @p add.f32 r0, r0, %f725;  mov.f32 %f728, r0;}
	// end inline asm
	mov.b32 	%r340, 4;
	// begin inline asm
	{  .reg .f32 r0;  .reg .pred p;  shfl.sync.down.b32 r0|p, %f728, %r340, %r347, %r348;  @p add.f32 r0, r0, %f728;  mov.f32 %f731, r0;}
	// end inline asm
	mov.b32 	%r343, 8;
	// begin inline asm
	{  .reg .f32 r0;  .reg .pred p;  shfl.sync.down.b32 r0|p, %f731, %r343, %r347, %r348;  @p add.f32 r0, r0, %f731;  mov.f32 %f734, r0;}
	// end inline asm
	mov.b32 	%r346, 16;
	// begin inline asm
	{  .reg .f32 r0;  .reg .pred p;  shfl.sync.down.b32 r0|p, %f734, %r346, %r347, %r348;  @p add.f32 r0, r0, %f734;  mov.f32 %f737, r0;}
	// end inline asm
	@%p18 bra 	$L__BB15_35;
	st.shared.f32 	[%r9+60], %f737;
$L__BB15_35:
	setp.ne.s32 	%p19, %r8, 0;
	mov.b32 	%r349, 1;
	mov.b32 	%r362, 31;
	mov.b32 	%r363, -1;
	// begin inline asm
	{  .reg .f32 r0;  .reg .pred p;  shfl.sync.down.b32 r0|p, %f1029, %r349, %r362, %r363;  @p add.f32 r0, r0, %f1029;  mov.f32 %f740, r0;}
	// end inline asm
	mov.b32 	%r352, 2;
	// begin inline asm
	{  .reg .f32 r0;  .reg .pred p;  shfl.sync.down.b32 r0|p, %f740, %r352, %r362, %r363;  @p add.f32 r0, r0, %f740;  mov.f32 %f743, r0;}
	// end inline asm
	mov.b32 	%r355, 4;
	// begin inline asm
	{  .reg .f32 r0;  .reg .pred p;  shfl.sync.down.b32 r0|p, %f743, %r355, %r362, %r363;  @p add.f32 r0, r0, %f743;  mov.f32 %f746, r0;}
	// end inline asm
	mov.b32 	%r358, 8;
	// begin inline asm
	{  .reg .f32 r0;  .reg .pred p;  shfl.sync.down.b32 r0|p, %f746, %r358, %r362, %r363;  @p add.f32 r0, r0, %f746;  mov.f32 %f749, r0;}
	// end inline asm
	mov.b32 	%r361, 16;
	// begin inline asm
	{  .reg .f32 r0;  .reg .pred p;  shfl.sync.down.b32 r0|p, %f749, %r361, %r362, %r363;  @p add.f32 r0, r0, %f749;  mov.f32 %f752, r0;}
	// end inline asm
	@%p19 bra 	$L__BB15_37;
	st.shared.f32 	[%r9+64], %f752;
$L__BB15_37:
	setp.ne.s32 	%p20, %r8, 0;
	mov.b32 	%r364, 1;
	mov.b32 	%r377, 31;
	mov.b32 	%r378, -1;
	// begin inline asm
	{  .reg .f32 r0;  .reg .pred p;  shfl.sync.down.b32 r0|p, %f1028, %r364, %r377, %r378;  @p add.f32 r0, r0, %f1028;  mov.f32 %f755, r0;}
	// end inline asm
	mov.b32 	%r367, 2;
	// begin inline asm
	{  .reg .f32 r0;  .reg .pred p;  shfl.sync.down.b32 r0|p, %f755, %r367, %r377, %r378;  @p add.f32 r0, r0, %f755;  mov.f32 %f758, r0;}
	// end inline asm
	mov.b32 	%r370, 4;
	// begin inline asm
	{  .reg .f32 r0;  .reg .pred p;  shfl.sync.down.b32 r0|p, %f758, %r370, %r377, %r378;  @p add.f32 r0, r0, %f758;  mov.f32 %f761, r0;}
	// end inline asm
	mov.b32 	%r373, 8;
	// begin inline asm
	{  .reg .f32 r0;  .reg .pred p;  shfl.sync.down.b32 r0|p, %f761, %r373, %r377, %r378;  @p add.f32 r0, r0, %f761;  mov.f32 %f764, r0;}
	// end inline asm
	mov.b32 	%r376, 16;
	// begin inline asm
	{  .reg .f32 r0;  .reg .pred p;  shfl.sync.down.b32 r0|p, %f764, %r376, %r377, %r378;  @p add.f32 r0, r0, %f764;  mov.f32 %f767, r0;}
	// end inline asm
	@%p20 bra 	$L__BB15_39;
	st.shared.f32 	[%r9+68], %f767;
$L__BB15_39:
	setp.ne.s32 	%p21, %r8, 0;
	mov.b32 	%r379, 1;
	mov.b32 	%r392, 31;
	mov.b32 	%r393, -1;
	// begin inline asm
	{  .reg .f32 r0;  .reg .pred p;  shfl.sync.down.b32 r0|p, %f1027, %r379, %r392, %r393;  @p add.f32 r0, r0, %f1027;  mov.f32 %f770, r0;}
	// end inline asm
	mov.b32 	%r382, 2;
	// begin inline asm
	{  .reg .f32 r0;  .reg .pred p;  shfl.sync.down.b32 r0|p, %f770, %r382, %r392, %r393;  @p add.f32 r0, r0, %f770;  mov.f32 %f773, r0;}
	// end inline asm
	mov.b32 	%r385, 4;
	// begin inline asm
	{  .reg .f32 r0;  .reg .pred p;  shfl.sync.down.b32 r0|p, %f773, %r385, %r392, %r393;  @p add.f32 r0, r0, %f773;  mov.f32 %f776, r0;}
	// end inline asm
	mov.b32 	%r388, 8;
	// begin inline asm
	{  .reg .f32 r0;  .reg .pred p;  shfl.sync.down.b32 r0|p, %f776, %r388, %r392, %r393;  @p add.f32 r0, r0, %f776;  mov.f32 %f779, r0;}
	// end inline asm
	mov.b32 	%r391, 16;
	// begin inline asm
	{  .reg .f32 r0;  .reg .pred p;  shfl.sync.down.b32 r0|p, %f779, %r391, %r392, %r393;  @p add.f32 r0, r0, %f779;  mov.f32 %f782, r0;}
	// end inline asm
	@%p21 bra 	$L__BB15_41;
	st.shared.f32 	[%r9+72], %f782;
$L__BB15_41:
	setp.ne.s32 	%p22, %r8, 0;
	mov.b32 	%r394, 1;
	mov.b32 	%r407, 31;
	mov.b32 	%r408, -1;
	// begin inline asm
	{  .reg .f32 r0;  .reg .pred p;  shfl.sync.down.b32 r0|p, %f1026, %r394, %r407, %r408;  @p add.f32 r0, r0, %f1026;  mov.f32 %f785, r0;}
	// end inline asm
	mov.b32 	%r397, 2;
	// begin inline asm
	{  .reg .f32 r0;  .reg .pred p;  shfl.sync.down.b32 r0|p, %f785, %r397, %r407, %r408;  @p add.f32 r0, r0, %f785;  mov.f32 %f788, r0;}
	// end inline asm
	mov.b32 	%r400, 4;
	// begin inline asm
	{  .reg .f32 r0;  .reg .pred p;  shfl.sync.down.b32 r0|p, %f788, %r400, %r407, %r408;  @p add.f32 r0, r0, %f788;  mov.f32 %f791, r0;}
	// end inline asm
	mov.b32 	%r403, 8;
	// begin inline asm
	{  .reg .f32 r0;  .reg .pred p;  shfl.sync.down.b32 r0|p, %f791, %r403, %r407, %r408;  @p add.f32 r0, r0, %f791;  mov.f32 %f794, r0;}
	// end inline asm
	mov.b32 	%r406, 16;
	// begin inline asm
	{  .reg .f32 r0;  .reg .pred p;  shfl.sync.down.b32 r0|p, %f794, %r406, %r407, %r408;  @p add.f32 r0, r0, %f794;  mov.f32 %f797, r0;}
	// end inline asm
	@%p22 bra 	$L__BB15_43;
	st.shared.f32 	[%r9+76], %f797;
$L__BB15_43:
	setp.ne.s32 	%p23, %r8, 0;
	mov.b32 	%r409, 1;
	mov.b32 	%r422, 31;
	mov.b32 	%r423, -1;
	// begin inline asm
	{  .reg .f32 r0;  .reg .pred p;  shfl.sync.down.b32 r0|p, %f1025, %r409, %r422, %r423;  @p add.f32 r0, r0, %f1025;  mov.f32 %f800, r0;}
	// end inline asm
	mov.b32 	%r412, 2;
	// begin inline asm
	{  .reg .f32 r0;  .reg .pred p;  shfl.sync.down.b32 r0|p, %f800, %r412, %r422, %r423;  @p add.f32 r0, r0, %f800;  mov.f32 %f803, r0;}
	// end inline asm
	mov.b32 	%r415, 4;
	// begin inline asm
	{  .reg .f32 r0;  .reg .pred p;  shfl.sync.down.b32 r0|p, %f803, %r415, %r422, %r423;  @p add.f32 r0, r0, %f803;  mov.f32 %f806, r0;}
	// end inline asm
	mov.b32 	%r418, 8;
	// begin inline asm
	{  .reg .f32 r0;  .reg .pred p;  shfl.sync.down.b32 r0|p, %f806, %r418, %r422, %r423;  @p add.f32 r0, r0, %f806;  mov.f32 %f809, r0;}
	// end inline asm
	mov.b32 	%r421, 16;
	// begin inline asm
	{  .reg .f32 r0;  .reg .pred p;  shfl.sync.down.b32 r0|p, %f809, %r421, %r422, %r423;  @p add.f32 r0, r0, %f809;  mov.f32 %f812, r0;}
	// end inline asm
	@%p23 bra 	$L__BB15_45;
	st.shared.f32 	[%r9+80], %f812;
$L__BB15_45:
	setp.ne.s32 	%p24, %r8, 0;
	mov.b32 	%r424, 1;
	mov.b32 	%r437, 31;
	mov.b32 	%r438, -1;
	// begin inline asm
	{  .reg .f32 r0;  .reg .pred p;  shfl.sync.down.b32 r0|p, %f1024, %r424, %r437, %r438;  @p add.f32 r0, r0, %f1024;  mov.f32 %f815, r0;}
	// end inline asm
	mov.b32 	%r427, 2;
	// begin inline asm
	{  .reg .f32 r0;  .reg .pred p;  shfl.sync.down.b32 r0|p, %f815, %r427, %r437, %r438;  @p add.f32 r0, r0, %f815;  mov.f32 %f818, r0;}
	// end inline asm
	mov.b32 	%r430, 4;
	// begin inline asm
	{  .reg .f32 r0;  .reg .pred p;  shfl.sync.down.b32 r0|p, %f818, %r430, %r437, %r438;  @p add.f32 r0, r0, %f818;  mov.f32 %f821, r0;}
	// end inline asm
	mov.b32 	%r433, 8;
	// begin inline asm
	{  .reg .f32 r0;  .reg .pred p;  shfl.sync.down.b32 r0|p, %f821, %r433, %r437, %r438;  @p add.f32 r0, r0, %f821;  mov.f32 %f824, r0;}
	// end inline asm
	mov.b32 	%r436, 16;
	// begin inline asm
	{  .reg .f32 r0;  .reg .pred p;  shfl.sync.down.b32 r0|p, %f824, %r436, %r437, %r438;  @p add.f32 r0, r0, %f824;  mov.f32 %f827, r0;}
	// end inline asm
	@%p24 bra 	$L__BB15_47;
	st.shared.f32 	[%r9+84], %f827;
$L__BB15_47:
	setp.ne.s32 	%p25, %r8, 0;
	mov.b32 	%r439, 1;
	mov.b32 	%r452, 31;
	mov.b32 	%r453, -1;
	// begin inline asm
	{  .reg .f32 r0;  .reg .pred p;  shfl.sync.down.b32 r0|p, %f1023, %r439, %r452, %r453;  @p add.f32 r0, r0, %f1023;  mov.f32 %f830, r0;}
	// end inline asm
	mov.b32 	%r442, 2;
	// begin inline asm
	{  .reg .f32 r0;  .reg .pred p;  shfl.sync.down.b32 r0|p, %f830, %r442, %r452, %r453;  @p add.f32 r0, r0, %f830;  mov.f32 %f833, r0;}
	// end inline asm
	mov.b32 	%r445, 4;
	// begin inline asm
	{  .reg .f32 r0;  .reg .pred p;  shfl.sync.down.b32 r0|p, %f833, %r445, %r452, %r453;  @p add.f32 r0, r0, %f833;  mov.f32 %f836, r0;}
	// end inline asm
	mov.b32 	%r448, 8;
	// begin inline asm
	{  .reg .f32 r0;  .reg .pred p;  shfl.sync.down.b32 r0|p, %f836, %r448, %r452, %r453;  @p add.f32 r0, r0, %f836;  mov.f32 %f839, r0;}
	// end inline asm
	mov.b32 	%r451, 16;
	// begin inline asm
	{  .reg .f32 r0;  .reg .pred p;  shfl.sync.down.b32 r0|p, %f839, %r451, %r452, %r453;  @p add.f32 r0, r0, %f839;  mov.f32 %f842, r0;}
	// end inline asm
	@%p25 bra 	$L__BB15_49;
	st.shared.f32 	[%r9+88], %f842;
$L__BB15_49:
	setp.ne.s32 	%p26, %r8, 0;
	mov.b32 	%r454, 1;
	mov.b32 	%r467, 31;
	mov.b32 	%r468, -1;
	// begin inline asm
	{  .reg .f32 r0;  .reg .pred p;  shfl.sync.down.b32 r0|p, %f1022, %r454, %r467, %r468;  @p add.f32 r0, r0, %f1022;  mov.f32 %f845, r0;}
	// end inline asm
	mov.b32 	%r457, 2;
	// begin inline asm
	{  .reg .f32 r0;  .reg .pred p;  shfl.sync.down.b32 r0|p, %f845, %r457, %r467, %r468;  @p add.f32 r0, r0, %f845;  mov.f32 %f848, r0;}
	// end inline asm
	mov.b32 	%r460, 4;
	// begin inline asm
	{  .reg .f32 r0;  .reg .pred p;  shfl.sync.down.b32 r0|p, %f848, %r460, %r467, %r468;  @p add.f32 r0, r0, %f848;  mov.f32 %f851, r0;}
	// end inline asm
	mov.b32 	%r463, 8;
	// begin inline asm
	{  .reg .f32 r0;  .reg .pred p;  shfl.sync.down.b32 r0|p, %f851, %r463, %r467, %r468;  @p add.f32 r0, r0, %f851;  mov.f32 %f854, r0;}
	// end inline asm
	mov.b32 	%r466, 16;
	// begin inline asm
	{  .reg .f32 r0;  .reg .pred p;  shfl.sync.down.b32 r0|p, %f854, %r466, %r467, %r468;  @p add.f32 r0, r0, %f854;  mov.f32 %f857, r0;}
	// end inline asm
	@%p26 bra 	$L__BB15_51;
	st.shared.f32 	[%r9+92], %f857;
$L__BB15_51:
	setp.ne.s32 	%p27, %r8, 0;
	mov.b32 	%r469, 1;
	mov.b32 	%r482, 31;
	mov.b32 	%r483, -1;
	// begin inline asm
	{  .reg .f32 r0;  .reg .pred p;  shfl.sync.down.b32 r0|p, %f1046, %r469, %r482, %r483;  @p add.f32 r0, r0, %f1046;  mov.f32 %f860, r0;}
	// end inline asm
	mov.b32 	%r472, 2;
	// begin inline asm
	{  .reg .f32 r0;  .reg .pred p;  shfl.sync.down.b32 r0|p, %f860, %r472, %r482, %r483;  @p add.f32 r0, r0, %f860;  mov.f32 %f863, r0;}
	// end inline asm
	mov.b32 	%r475, 4;
	// begin inline asm
	{  .reg .f32 r0;  .reg .pred p;  shfl.sync.down.b32 r0|p, %f863, %r475, %r482, %r483;  @p add.f32 r0, r0, %f863;  mov.f32 %f866, r0;}
	// end inline asm
	mov.b32 	%r478, 8;
	// begin inline asm
	{  .reg .f32 r0;  .reg .pred p;  shfl.sync.down.b32 r0|p, %f866, %r478, %r482, %r483;  @p add.f32 r0, r0, %f866;  mov.f32 %f869, r0;}
	// end inline asm
	mov.b32 	%r481, 16;
	// begin inline asm
	{  .reg .f32 r0;  .reg .pred p;  shfl.sync.down.b32 r0|p, %f869, %r481, %r482, %r483;  @p add.f32 r0, r0, %f869;  mov.f32 %f872, r0;}
	// end inline asm
	@%p27 bra 	$L__BB15_53;
	st.shared.f32 	[%r9+96], %f872;
$L__BB15_53:
	setp.ne.s32 	%p28, %r8, 0;
	mov.b32 	%r484, 1;
	mov.b32 	%r497, 31;
	mov.b32 	%r498, -1;
	// begin inline asm
	{  .reg .f32 r0;  .reg .pred p;  shfl.sync.down.b32 r0|p, %f1047, %r484, %r497, %r498;  @p add.f32 r0, r0, %f1047;  mov.f32 %f875, r0;}
	// end inline asm
	mov.b32 	%r487, 2;
	// begin inline asm
	{  .reg .f32 r0;  .reg .pred p;  shfl.sync.down.b32 r0|p, %f875, %r487, %r497, %r498;  @p add.f32 r0, r0, %f875;  mov.f32 %f878, r0;}
	// end inline asm
	mov.b32 	%r490, 4;
	// begin inline asm
	{  .reg .f32 r0;  .reg .pred p;  shfl.sync.down.b32 r0|p, %f878, %r490, %r497, %r498;  @p add.f32 r0, r0, %f878;  mov.f32 %f881, r0;}
	// end inline asm
	mov.b32 	%r493, 8;
	// begin inline asm
	{  .reg .f32 r0;  .reg .pred p;  shfl.sync.down.b32 r0|p, %f881, %r493, %r497, %r498;  @p add.f32 r0, r0, %f881;  mov.f32 %f884, r0;}
	// end inline asm
	mov.b32 	%r496, 16;
	// begin inline asm
	{  .reg .f32 r0;  .reg .pred p;  shfl.sync.down.b32 r0|p, %f884, %r496, %r497, %r498;  @p add.f32 r0, r0, %f884;  mov.f32 %f887, r0;}
	// end inline asm
	@%p28 bra 	$L__BB15_55;
	st.shared.f32 	[%r9+100], %f887;
$L__BB15_55:
	setp.ne.s32 	%p29, %r8, 0;
	mov.b32 	%r499, 1;
	mov.b32 	%r512, 31;
	mov.b32 	%r513, -1;
	// begin inline asm
	{  .reg .f32 r0;  .reg .pred p;  shfl.sync.down.b32 r0|p, %f1048, %r499, %r512, %r513;  @p add.f32 r0, r0, %f1048;  mov.f32 %f890, r0;}
	// end inline asm
	mov.b32 	%r502, 2;
	// begin inline asm
	{  .reg .f32 r0;  .reg .pred p;  shfl.sync.down.b32 r0|p, %f890, %r502, %r512, %r513;  @p add.f32 r0, r0, %f890;  mov.f32 %f893, r0;}
	// end inline asm
	mov.b32 	%r505, 4;
	// begin inline asm
	{  .reg .f32 r0;  .reg .pred p;  shfl.sync.down.b32 r0|p, %f893, %r505, %r512, %r513;  @p add.f32 r0, r0, %f893;  mov.f32 %f896, r0;}
	// end inline asm
	mov.b32 	%r508, 8;
	// begin inline asm
	{  .reg .f32 r0;  .reg .pred p;  shfl.sync.down.b32 r0|p, %f896, %r508, %r512, %r513;  @p add.f32 r0, r0, %f896;  mov.f32 %f899, r0;}
	// end inline asm
	mov.b32 	%r511, 16;
	// begin inline asm
	{  .reg .f32 r0;  .reg .pred p;  shfl.sync.down.b32 r0|p, %f899, %r511, %r512, %r513;  @p add.f32 r0, r0, %f899;  mov.f32 %f902, r0;}
	// end inline asm
	@%p29 bra 	$L__BB15_57;
	st.shared.f32 	[%r9+104], %f902;
$L__BB15_57:
	setp.ne.s32 	%p30, %r8, 0;
	mov.b32 	%r514, 1;
	mov.b32 	%r527, 31;
	mov.b32 	%r528, -1;
	// begin inline asm
	{  .reg .f32 r0;  .reg .pred p;  shfl.sync.down.b32 r0|p, %f1049, %r514, %r527, %r528;  @p add.f32 r0, r0, %f1049;  mov.f32 %f905, r0;}
	// end inline asm
	mov.b32 	%r517, 2;
	// begin inline asm
	{  .reg .f32 r0;  .reg .pred p;  shfl.sync.down.b32 r0|p, %f905, %r517, %r527, %r528;  @p add.f32 r0, r0, %f905;  mov.f32 %f908, r0;}
	// end inline asm
	mov.b32 	%r520, 4;
	// begin inline asm
	{  .reg .f32 r0;  .reg .pred p;  shfl.sync.down.b32 r0|p, %f908, %r520, %r527, %r528;  @p add.f32 r0, r0, %f908;  mov.f32 %f911, r0;}
	// end inline asm
	mov.b32 	%r523, 8;
	// begin inline asm
	{  .reg .f32 r0;  .reg .pred p;  shfl.sync.down.b32 r0|p, %f911, %r523, %r527, %r528;  @p add.f32 r0, r0, %f911;  mov.f32 %f914, r0;}
	// end inline asm
	mov.b32 	%r526, 16;
	// begin inline asm
	{  .reg .f32 r0;  .reg .pred p;  shfl.sync.down.b32 r0|p, %f914, %r526, %r527, %r528;  @p add.f32 r0, r0, %f914;  mov.f32 %f917, r0;}
	// end inline asm
	@%p30 bra 	$L__BB15_59;
	st.shared.f32 	[%r9+108], %f917;
$L__BB15_59:
	setp.ne.s32 	%p31, %r8, 0;
	mov.b32 	%r529, 1;
	mov.b32 	%r542, 31;
	mov.b32 	%r543, -1;
	// begin inline asm
	{  .reg .f32 r0;  .reg .pred p;  shfl.sync.down.b32 r0|p, %f1050, %r529, %r542, %r543;  @p add.f32 r0, r0, %f1050;  mov.f32 %f920, r0;}
	// end inline asm
	mov.b32 	%r532, 2;
	// begin inline asm
	{  .reg .f32 r0;  .reg .pred p;  shfl.sync.down.b32 r0|p, %f920, %r532, %r542, %r543;  @p add.f32 r0, r0, %f920;  mov.f32 %f923, r0;}
	// end inline asm
	mov.b32 	%r535, 4;
	// begin inline asm
	{  .reg .f32 r0;  .reg .pred p;  shfl.sync.down.b32 r0|p, %f923, %r535, %r542, %r543;  @p add.f32 r0, r0, %f923;  mov.f32 %f926, r0;}
	// end inline asm
	mov.b32 	%r538, 8;
	// begin inline asm
	{  .reg .f32 r0;  .reg .pred p;  shfl.sync.down.b32 r0|p, %f926, %r538, %r542, %r543;  @p add.f32 r0, r0, %f926;  mov.f32 %f929, r0;}
	// end inline asm
	mov.b32 	%r541, 16;
	// begin inline asm
	{  .reg .f32 r0;  .reg .pred p;  shfl.sync.down.b32 r0|p, %f929, %r541, %r542, %r543;  @p add.f32 r0, r0, %f929;  mov.f32 %f932, r0;}
	// end inline asm
	@%p31 bra 	$L__BB15_61;
	st.shared.f32 	[%r9+112], %f932;
$L__BB15_61:
	setp.ne.s32 	%p32, %r8, 0;
	mov.b32 	%r544, 1;
	mov.b32 	%r557, 31;
	mov.b32 	%r558, -1;
	// begin inline asm
	{  .reg .f32 r0;  .reg .pred p;  shfl.sync.down.b32 r0|p, %f1051, %r544, %r557, %r558;  @p add.f32 r0, r0, %f1051;  mov.f32 %f935, r0;}
	// end inline asm
	mov.b32 	%r547, 2;
	// begin inline asm
	{  .reg .f32 r0;  .reg .pred p;  shfl.sync.down.b32 r0|p, %f935, %r547, %r557, %r558;  @p add.f32 r0, r0, %f935;  mov.f32 %f938, r0;}
	// end inline asm
	mov.b32 	%r550, 4;
	// begin inline asm
	{  .reg .f32 r0;  .reg .pred p;  shfl.sync.down.b32 r0|p, %f938, %r550, %r557, %r558;  @p add.f32 r0, r0, %f938;  mov.f32 %f941, r0;}
	// end inline asm
	mov.b32 	%r553, 8;
	// begin inline asm
	{  .reg .f32 r0;  .reg .pred p;  shfl.sync.down.b32 r0|p, %f941, %r553, %r557, %r558;  @p add.f32 r0, r0, %f941;  mov.f32 %f944, r0;}
	// end inline asm
	mov.b32 	%r556, 16;
	// begin inline asm
	{  .reg .f32 r0;  .reg .pred p;  shfl.sync.down.b32 r0|p, %f944, %r556, %r557, %r558;  @p add.f32 r0, r0, %f944;  mov.f32 %f947, r0;}
	// end inline asm
	@%p32 bra 	$L__BB15_63;
	st.shared.f32 	[%r9+116], %f947;
$L__BB15_63:
	setp.ne.s32 	%p33, %r8, 0;
	mov.b32 	%r559, 1;
	mov.b32 	%r572, 31;
	mov.b32 	%r573, -1;
	// begin inline asm
	{  .reg .f32 r0;  .reg .pred p;  shfl.sync.down.b32 r0|p, %f1052, %r559, %r572, %r573;  @p add.f32 r0, r0, %f1052;  mov.f32 %f950, r0;}
	// end inline asm
	mov.b32 	%r562, 2;
	// begin inline asm
	{  .reg .f32 r0;  .reg .pred p;  shfl.sync.down.b32 r0|p, %f950, %r562, %r572, %r573;  @p add.f32 r0, r0, %f950;  mov.f32 %f953, r0;}
	// end inline asm
	mov.b32 	%r565, 4;
	// begin inline asm
	{  .reg .f32 r0;  .reg .pred p;  shfl.sync.down.b32 r0|p, %f953, %r565, %r572, %r573;  @p add.f32 r0, r0, %f953;  mov.f32 %f956, r0;}
	// end inline asm
	mov.b32 	%r568, 8;
	// begin inline asm
	{  .reg .f32 r0;  .reg .pred p;  shfl.sync.down.b32 r0|p, %f956, %r568, %r572, %r573;  @p add.f32 r0, r0, %f956;  mov.f32 %f959, r0;}
	// end inline asm
	mov.b32 	%r571, 16;
	// begin inline asm
	{  .reg .f32 r0;  .reg .pred p;  shfl.sync.down.b32 r0|p, %f959, %r571, %r572, %r573;  @p add.f32 r0, r0, %f959;  mov.f32 %f962, r0;}
	// end inline asm
	@%p33 bra 	$L__BB15_65;
	st.shared.f32 	[%r9+120], %f962;
$L__BB15_65:
	setp.ne.s32 	%p34, %r8, 0;
	mov.b32 	%r574, 1;
	mov.b32 	%r587, 31;
	mov.b32 	%r588, -1;
	// begin inline asm
	{  .reg .f32 r0;  .reg .pred p;  shfl.sync.down.b32 r0|p, %f1053, %r574, %r587, %r588;  @p add.f32 r0, r0, %f1053;  mov.f32 %f965, r0;}
	// end inline asm
	mov.b32 	%r577, 2;
	// begin inline asm
	{  .reg .f32 r0;  .reg .pred p;  shfl.sync.down.b32 r0|p, %f965, %r577, %r587, %r588;  @p add.f32 r0, r0, %f965;  mov.f32 %f968, r0;}
	// end inline asm
	mov.b32 	%r580, 4;
	// begin inline asm
	{  .reg .f32 r0;  .reg .pred p;  shfl.sync.down.b32 r0|p, %f968, %r580, %r587, %r588;  @p add.f32 r0, r0, %f968;  mov.f32 %f971, r0;}
	// end inline asm
	mov.b32 	%r583, 8;
	// begin inline asm
	{  .reg .f32 r0;  .reg .pred p;  shfl.sync.down.b32 r0|p, %f971, %r583, %r587, %r588;  @p add.f32 r0, r0, %f971;  mov.f32 %f974, r0;}
	// end inline asm
	mov.b32 	%r586, 16;
	// begin inline asm
	{  .reg .f32 r0;  .reg .pred p;  shfl.sync.down.b32 r0|p, %f974, %r586, %r587, %r588;  @p add.f32 r0, r0, %f974;  mov.f32 %f977, r0;}
	// end inline asm
	@%p34 bra 	$L__BB15_67;
	st.shared.f32 	[%r9+124], %f977;
$L__BB15_67:
	bar.sync 	0;
	setp.gt.u32 	%p35, %r7, 31;
	@%p35 bra 	$L__BB15_69;
	ld.param.u32 	%r598, [_Z12cudaCoreGemmI13__nv_bfloat16S0_Li16ELi2ELi128EEvPKT_S3_fPT0_iii_param_5];
	ld.param.u64 	%rd92, [_Z12cudaCoreGemmI13__nv_bfloat16S0_Li16ELi2ELi128EEvPKT_S3_fPT0_iii_param_3];
	ld.param.f32 	%f989, [_Z12cudaCoreGemmI13__nv_bfloat16S0_Li16ELi2ELi128EEvPKT_S3_fPT0_iii_param_2];
	and.b32  	%r589, %r7, 1;
	shr.u32 	%r590, %r7, 1;
	ld.shared.f32 	%f981, [%r9];
	add.f32 	%f982, %f981, 0f00000000;
	ld.shared.f32 	%f983, [%r9+128];
	add.f32 	%f984, %f982, %f983;
	ld.shared.f32 	%f985, [%r9+256];
	add.f32 	%f986, %f984, %f985;
	ld.shared.f32 	%f987, [%r9+384];
	add.f32 	%f988, %f986, %f987;
	mul.f32 	%f980, %f989, %f988;
	// begin inline asm
	{  cvt.rn.bf16.f32 %rs145, %f980;}

	// end inline asm
	mad.lo.s32 	%r591, %r590, %r598, %r589;
	cvt.s64.s32 	%rd82, %r591;
	mov.u32 	%r592, %ctaid.x;
	mul.lo.s32 	%r593, %r592, %r598;
	shl.b32 	%r594, %r593, 4;
	mov.u32 	%r595, %ctaid.y;
	shl.b32 	%r596, %r595, 1;
	add.s32 	%r597, %r594, %r596;
	cvt.s64.s32 	%rd83, %r597;
	add.s64 	%rd84, %rd82, %rd83;
	cvta.to.global.u64 	%rd85, %rd92;
	shl.b64 	%rd86, %rd84, 1;
	add.s64 	%rd87, %rd85, %rd86;
	st.global.u16 	[%rd87], %rs145;
$L__BB15_69:
	ret;

}
	// .globl	_ZN3cub18CUB_300001_SM_10006detail11EmptyKernelIvEEvv
.visible .entry _ZN3cub18CUB_300001_SM_10006detail11EmptyKernelIvEEvv()
{


	ret;

}


// ===== COMPILED SASS (sm_100) =====

	.target	sm_100

	.elftype	@"ET_EXEC"


//--------------------- .note.nv.tkinfo           --------------------------
	.section	.note.nv.tkinfo,"",@"SHT_NOTE"
	.sectionflags	@"SHF_NOTE_NV_TKINFO"
	.tkinfo
        /*0018*/ 	.word	0x00000002
        /*0030*/ 	.string	""
        /*0030*/ 	.string	"ptxas"
        /*0030*/ 	.string	"Cuda compilation tools, release 13.0, V13.0.88"
        /*0030*/ 	.string	"Build cuda_13.0.r13.0/compiler.36424714_0"
        /*0030*/ 	.string	"-arch sm_100 -m 64 "



//--------------------- .note.nv.cuinfo           --------------------------
	.section	.note.nv.cuinfo,"",@"SHT_NOTE"
	.sectionflags	@"SHF_NOTE_NV_CUINFO"
        /*0018*/ 	.short	0x0002
        /*001a*/ 	.short	0x0064
        /*001c*/ 	.short	0x0082
	.zero		2


//--------------------- .nv.info                  --------------------------
	.section	.nv.info,"",@"SHT_CUDA_INFO"
	.align	4


	//----- nvinfo : EIATTR_REGCOUNT
	.align		4
        /*0000*/ 	.byte	0x04, 0x2f
        /*0002*/ 	.short	(.L_41 - .L_40)
	.align		4
.L_40:
        /*0004*/ 	.word	index@(_Z12cudaCoreGemmI13__nv_bfloat16S0_Li1ELi2ELi128EEvPKT_S3_fPT0_iii)
        /*0008*/ 	.word	0x00000026


	//----- nvinfo : EIATTR_FRAME_SIZE
	.align		4
.L_41:
        /*000c*/ 	.byte	0x04, 0x11
        /*000e*/ 	.short	(.L_43 - .L_42)
	.align		4
.L_42:
        /*0010*/ 	.word	index@(_Z12cudaCoreGemmI13__nv_bfloat16S0_Li1ELi2ELi128EEvPKT_S3_fPT0_iii)
        /*0014*/ 	.word	0x00000000


	//----- nvinfo : EIATTR_REGCOUNT
	.align		4
.L_43:
        /*0018*/ 	.byte	0x04, 0x2f
        /*001a*/ 	.short	(.L_45 - .L_44)
	.align		4
.L_44:
        /*001c*/ 	.word	index@(_Z12cudaCoreGemmI13__nv_bfloat16S0_Li2ELi2ELi128EEvPKT_S3_fPT0_iii)
        /*0020*/ 	.word	0x00000030


	//----- nvinfo : EIATTR_FRAME_SIZE
	.align		4
.L_45:
        /*0024*/ 	.byte	0x04, 0x11
        /*0026*/ 	.short	(.L_47 - .L_46)
	.align		4
.L_46:
        /*0028*/ 	.word	index@(_Z12cudaCoreGemmI13__nv_bfloat16S0_Li2ELi2ELi128EEvPKT_S3_fPT0_iii)
        /*002c*/ 	.word	0x00000000


	//----- nvinfo : EIATTR_REGCOUNT
	.align		4
.L_47:
        /*0030*/ 	.byte	0x04, 0x2f
        /*0032*/ 	.short	(.L_49 - .L_48)
	.align		4
.L_48:
        /*0034*/ 	.word	index@(_Z12cudaCoreGemmI13__nv_bfloat16S0_Li3ELi2ELi128EEvPKT_S3_fPT0_iii)
        /*0038*/ 	.word	0x00000030


	//----- nvinfo : EIATTR_FRAME_SIZE
	.align		4
.L_49:
        /*003c*/ 	.byte	0x04, 0x11
        /*003e*/ 	.short	(.L_51 - .L_50)
	.align		4
.L_50:
        /*0040*/ 	.word	index@(_Z12cudaCoreGemmI13__nv_bfloat16S0_Li3ELi2ELi128EEvPKT_S3_fPT0_iii)
        /*0044*/ 	.word	0x00000000


	//----- nvinfo : EIATTR_REGCOUNT
	.align		4
.L_51:
        /*0048*/ 	.byte	0x04, 0x2f
        /*004a*/ 	.short	(.L_53 - .L_52)
	.align		4
.L_52:
        /*004c*/ 	.word	index@(_Z12cudaCoreGemmI13__nv_bfloat16S0_Li4ELi2ELi128EEvPKT_S3_fPT0_iii)
        /*0050*/ 	.word	0x00000038


	//----- nvinfo : EIATTR_FRAME_SIZE
	.align		4
.L_53:
        /*0054*/ 	.byte	0x04, 0x11
        /*0056*/ 	.short	(.L_55 - .L_54)
	.align		4
.L_54:
        /*0058*/ 	.word	index@(_Z12cudaCoreGemmI13__nv_bfloat16S0_Li4ELi2ELi128EEvPKT_S3_fPT0_iii)
        /*005c*/ 	.word	0x00000000


	//----- nvinfo : EIATTR_REGCOUNT
	.align		4
.L_55:
        /*0060*/ 	.byte	0x04, 0x2f
        /*0062*/ 	.short	(.L_57 - .L_56)
	.align		4
.L_56:
        /*0064*/ 	.word	index@(_Z12cudaCoreGemmI13__nv_bfloat16S0_Li5ELi2ELi128EEvPKT_S3_fPT0_iii)
        /*0068*/ 	.word	0x00000039


	//----- nvinfo : EIATTR_FRAME_SIZE
	.align		4
.L_57:
        /*006c*/ 	.byte	0x04, 0x11
        /*006e*/ 	.short	(.L_59 - .L_58)
	.align		4
.L_58:
        /*0070*/ 	.word	index@(_Z12cudaCoreGemmI13__nv_bfloat16S0_Li5ELi2ELi128EEvPKT_S3_fPT0_iii)
        /*0074*/ 	.word	0x00000000


	//----- nvinfo : EIATTR_REGCOUNT
	.align		4
.L_59:
        /*0078*/ 	.byte	0x04, 0x2f
        /*007a*/ 	.short	(.L_61 - .L_60)
	.align		4
.L_60:
        /*007c*/ 	.word	index@(_Z12cudaCoreGemmI13__nv_bfloat16S0_Li6ELi2ELi128EEvPKT_S3_fPT0_iii)
        /*0080*/ 	.word	0x0000003e


	//----- nvinfo : EIATTR_FRAME_SIZE
	.align		4
.L_61:
        /*0084*/ 	.byte	0x04, 0x11
        /*0086*/ 	.short	(.L_63 - .L_62)
	.align		4
.L_62:
        /*0088*/ 	.word	index@(_Z12cudaCoreGemmI13__nv_bfloat16S0_Li6ELi2ELi128EEvPKT_S3_fPT0_iii)
        /*008c*/ 	.word	0x00000000


	//----- nvinfo : EIATTR_REGCOUNT
	.align		4
.L_63:
        /*0090*/ 	.byte	0x04, 0x2f
        /*0092*/ 	.short	(.L_65 - .L_64)
	.align		4
.L_64:
        /*0094*/ 	.word	index@(_Z12cudaCoreGemmI13__nv_bfloat16S0_Li7ELi2ELi128EEvPKT_S3_fPT0_iii)
        /*0098*/ 	.word	0x00000048


	//----- nvinfo : EIATTR_FRAME_SIZE
	.align		4
.L_65:
        /*009c*/ 	.byte	0x04, 0x11
        /*009e*/ 	.short	(.L_67 - .L_66)
	.align		4
.L_66:
        /*00a0*/ 	.word	index@(_Z12cudaCoreGemmI13__nv_bfloat16S0_Li7ELi2ELi128EEvPKT_S3_fPT0_iii)
        /*00a4*/ 	.word	0x00000000


	//----- nvinfo : EIATTR_REGCOUNT
	.align		4
.L_67:
        /*00a8*/ 	.byte	0x04, 0x2f
        /*00aa*/ 	.short	(.L_69 - .L_68)
	.align		4
.L_68:
        /*00ac*/ 	.word	index@(_Z12cudaCoreGemmI13__nv_bfloat16S0_Li8ELi2ELi128EEvPKT_S3_fPT0_iii)
        /*00b0*/ 	.word	0x0000004e


	//----- nvinfo : EIATTR_FRAME_SIZE
	.align		4
.L_69:
        /*00b4*/ 	.byte	0x04, 0x11
        /*00b6*/ 	.short	(.L_71 - .L_70)
	.align		4
.L_70:
        /*00b8*/ 	.word	index@(_Z12cudaCoreGemmI13__nv_bfloat16S0_Li8ELi2ELi128EEvPKT_S3_fPT0_iii)
        /*00bc*/ 	.word	0x00000000


	//----- nvinfo : EIATTR_REGCOUNT
	.align		4
.L_71:
        /*00c0*/ 	.byte	0x04, 0x2f
        /*00c2*/ 	.short	(.L_73 - .L_72)
	.align		4
.L_72:
        /*00c4*/ 	.word	index@(_Z12cudaCoreGemmI13__nv_bfloat16S0_Li9ELi2ELi128EEvPKT_S3_fPT0_iii)
        /*00c8*/ 	.word	0x0000004e


	//----- nvinfo : EIATTR_FRAME_SIZE
	.align		4
.L_73:
        /*00cc*/ 	.byte	0x04, 0x11
        /*00ce*/ 	.short	(.L_75 - .L_74)
	.align		4
.L_74:
        /*00d0*/ 	.word	index@(_Z12cudaCoreGemmI13__nv_bfloat16S0_Li9ELi2ELi128EEvPKT_S3_fPT0_iii)
        /*00d4*/ 	.word	0x00000000


	//----- nvinfo : EIATTR_REGCOUNT
	.align		4
.L_75:
        /*00d8*/ 	.byte	0x04, 0x2f
        /*00da*/ 	.short	(.L_77 - .L_76)
	.align		4
.L_76:
        /*00dc*/ 	.word	index@(_Z12cudaCoreGemmI13__nv_bfloat16S0_Li10ELi2ELi128EEvPKT_S3_fPT0_iii)
        /*00e0*/ 	.word	0x00000057


	//----- nvinfo : EIATTR_FRAME_SIZE
	.align		4
.L_77:
        /*00e4*/ 	.byte	0x04, 0x11
        /*00e6*/ 	.short	(.L_79 - .L_78)
	.align		4
.L_78:
        /*00e8*/ 	.word	index@(_Z12cudaCoreGemmI13__nv_bfloat16S0_Li10ELi2ELi128EEvPKT_S3_fPT0_iii)
        /*00ec*/ 	.word	0x00000000


	//----- nvinfo : EIATTR_REGCOUNT
	.align		4
.L_79:
        /*00f0*/ 	.byte	0x04, 0x2f
        /*00f2*/ 	.short	(.L_81 - .L_80)
	.align		4
.L_80:
        /*00f4*/ 	.word	index@(_Z12cudaCoreGemmI13__nv_bfloat16S0_Li11ELi2ELi128EEvPKT_S3_fPT0_iii)
        /*00f8*/ 	.word	0x00000054


	//----- nvinfo : EIATTR_FRAME_SIZE
	.align		4
.L_81:
        /*00fc*/ 	.byte	0x04, 0x11
        /*00fe*/ 	.short	(.L_83 - .L_82)
	.align		4
.L_82:
        /*0100*/ 	.word	index@(_Z12cudaCoreGemmI13__nv_bfloat16S0_Li11ELi2ELi128EEvPKT_S3_fPT0_iii)
        /*0104*/ 	.word	0x00000000


	//----- nvinfo : EIATTR_REGCOUNT
	.align		4
.L_83:
        /*0108*/ 	.byte	0x04, 0x2f
        /*010a*/ 	.short	(.L_85 - .L_84)
	.align		4
.L_84:
        /*010c*/ 	.word	index@(_Z12cudaCoreGemmI13__nv_bfloat16S0_Li12ELi2ELi128EEvPKT_S3_fPT0_iii)
        /*0110*/ 	.word	0x00000062


	//----- nvinfo : EIATTR_FRAME_SIZE
	.align		4
.L_85:
        /*0114*/ 	.byte	0x04, 0x11
        /*0116*/ 	.short	(.L_87 - .L_86)
	.align		4
.L_86:
        /*0118*/ 	.word	index@(_Z12cudaCoreGemmI13__nv_bfloat16S0_Li12ELi2ELi128EEvPKT_S3_fPT0_iii)
        /*011c*/ 	.word	0x00000000


	//----- nvinfo : EIATTR_REGCOUNT
	.align		4
.L_87:
        /*0120*/ 	.byte	0x04, 0x2f
        /*0122*/ 	.short	(.L_89 - .L_88)
	.align		4
.L_88:
        /*0124*/ 	.word	index@(_Z12cudaCoreGemmI13__nv_bfloat16S0_Li13ELi2ELi128EEvPKT_S3_fPT0_iii)
        /*0128*/ 	.word	0x00000067


	//----- nvinfo : EIATTR_FRAME_SIZE
	.align		4
.L_89:
        /*012c*/ 	.byte	0x04, 0x11
        /*012e*/ 	.short	(.L_91 - .L_90)
	.align		4
.L_90:
        /*0130*/ 	.word	index@(_Z12cudaCoreGemmI13__nv_bfloat16S0_Li13ELi2ELi128EEvPKT_S3_fPT0_iii)
        /*0134*/ 	.word	0x00000000


	//----- nvinfo : EIATTR_REGCOUNT
	.align		4
.L_91:
        /*0138*/ 	.byte	0x04, 0x2f
        /*013a*/ 	.short	(.L_93 - .L_92)
	.align		4
.L_92:
        /*013c*/ 	.word	index@(_Z12cudaCoreGemmI13__nv_bfloat16S0_Li14ELi2ELi128EEvPKT_S3_fPT0_iii)
        /*0140*/ 	.word	0x00000067


	//----- nvinfo : EIATTR_FRAME_SIZE
	.align		4
.L_93:
        /*0144*/ 	.byte	0x04, 0x11
        /*0146*/ 	.short	(.L_95 - .L_94)
	.align		4
.L_94:
        /*0148*/ 	.word	index@(_Z12cudaCoreGemmI13__nv_bfloat16S0_Li14ELi2ELi128EEvPKT_S3_fPT0_iii)
        /*014c*/ 	.word	0x00000000


	//----- nvinfo : EIATTR_REGCOUNT
	.align		4
.L_95:
        /*0150*/ 	.byte	0x04, 0x2f
        /*0152*/ 	.short	(.L_97 - .L_96)
	.align		4
.L_96:
        /*0154*/ 	.word	index@(_Z12cudaCoreGemmI13__nv_bfloat16S0_Li15ELi2ELi128EEvPKT_S3_fPT0_iii)
        /*0158*/ 	.word	0x00000067


	//----- nvinfo : EIATTR_FRAME_SIZE
	.align		4
.L_97:
        /*015c*/ 	.byte	0x04, 0x11
        /*015e*/ 	.short	(.L_99 - .L_98)
	.align		4
.L_98:
        /*0160*/ 	.word	index@(_Z12cudaCoreGemmI13__nv_bfloat16S0_Li15ELi2ELi128EEvPKT_S3_fPT0_iii)
        /*0164*/ 	.word	0x00000000


	//----- nvinfo : EIATTR_REGCOUNT
	.align		4
.L_99:
        /*0168*/ 	.byte	0x04, 0x2f
        /*016a*/ 	.short	(.L_101 - .L_100)
	.align		4
.L_100:
        /*016c*/ 	.word	index@(_Z12cudaCoreGemmI13__nv_bfloat16S0_Li16ELi2ELi128EEvPKT_S3_fPT0_iii)
        /*0170*/ 	.word	0x00000080


	//----- nvinfo : EIATTR_FRAME_SIZE
	.align		4
.L_101:
        /*0174*/ 	.byte	0x04, 0x11
        /*0176*/ 	.short	(.L_103 - .L_102)
	.align		4
.L_102:
        /*0178*/ 	.word	index@(_Z12cudaCoreGemmI13__nv_bfloat16S0_Li16ELi2ELi128EEvPKT_S3_fPT0_iii)
        /*017c*/ 	.word	0x00000000


	//----- nvinfo : EIATTR_REGCOUNT
	.align		4
.L_103:
        /*0180*/ 	.byte	0x04, 0x2f
        /*0182*/ 	.short	(.L_105 - .L_104)
	.align		4
.L_104:
        /*0184*/ 	.word	index@(_ZN3cub18CUB_300001_SM_10006detail11EmptyKernelIvEEvv)
        /*0188*/ 	.word	0x00000004


	//----- nvinfo : EIATTR_FRAME_SIZE
	.align		4
.L_105:
        /*018c*/ 	.byte	0x04, 0x11
        /*018e*/ 	.short	(.L_107 - .L_106)
	.align		4
.L_106:
        /*0190*/ 	.word	index@(_ZN3cub18CUB_300001_SM_10006detail11EmptyKernelIvEEvv)
        /*0194*/ 	.word	0x00000000


	//----- nvinfo : EIATTR_MIN_STACK_SIZE
	.align		4
.L_107:
        /*0198*/ 	.byte	0x04, 0x12
        /*019a*/ 	.short	(.L_109 - .L_108)
	.align		4
.L_108:
        /*019c*/ 	.word	index@(_ZN3cub18CUB_300001_SM_10006detail11EmptyKernelIvEEvv)
        /*01a0*/ 	.word	0x00000000


	//----- nvinfo : EIATTR_MIN_STACK_SIZE
	.align		4
.L_109:
        /*01a4*/ 	.byte	0x04, 0x12
        /*01a6*/ 	.short	(.L_111 - .L_110)
	.align		4
.L_110:
        /*01a8*/ 	.word	index@(_Z12cudaCoreGemmI13__nv_bfloat16S0_Li16ELi2ELi128EEvPKT_S3_fPT0_iii)
        /*01ac*/ 	.word	0x00000000


	//----- nvinfo : EIATTR_MIN_STACK_SIZE
	.align		4
.L_111:
        /*01b0*/ 	.byte	0x04, 0x12
        /*01b2*/ 	.short	(.L_113 - .L_112)
	.align		4
.L_112:
        /*01b4*/ 	.word	index@(_Z12cudaCoreGemmI13__nv_bfloat16S0_Li15ELi2ELi128EEvPKT_S3_fPT0_iii)
        /*01b8*/ 	.word	0x00000000


	//----- nvinfo : EIATTR_MIN_STACK_SIZE
	.align		4
.L_113:
        /*01bc*/ 	.byte	0x04, 0x12
        /*01be*/ 	.short	(.L_115 - .L_114)
	.align		4
.L_114:
        /*01c0*/ 	.word	index@(_Z12cudaCoreGemmI13__nv_bfloat16S0_Li14ELi2ELi128EEvPKT_S3_fPT0_iii)
        /*01c4*/ 	.word	0x00000000


	//----- nvinfo : EIATTR_MIN_STACK_SIZE
	.align		4
.L_115:
        /*01c8*/ 	.byte	0x04, 0x12
        /*01ca*/ 	.short	(.L_117 - .L_116)
	.align		4
.L_116:
        /*01cc*/ 	.word	index@(_Z12cudaCoreGemmI13__nv_bfloat16S0_Li13ELi2ELi128EEvPKT_S3_fPT0_iii)
        /*01d0*/ 	.word	0x00000000


	//----- nvinfo : EIATTR_MIN_STACK_SIZE
	.align		4
.L_117:
        /*01d4*/ 	.byte	0x04, 0x12
        /*01d6*/ 	.short	(.L_119 - .L_118)
	.align		4
.L_118:
        /*01d8*/ 	.word	index@(_Z12cudaCoreGemmI13__nv_bfloat16S0_Li12ELi2ELi128EEvPKT_S3_fPT0_iii)
        /*01dc*/ 	.word	0x00000000


	//----- nvinfo : EIATTR_MIN_STACK_SIZE
	.align		4
.L_119:
        /*01e0*/ 	.byte	0x04, 0x12
        /*01e2*/ 	.short	(.L_121 - .L_120)
	.align		4
.L_120:
        /*01e4*/ 	.word	index@(_Z12cudaCoreGemmI13__nv_bfloat16S0_Li11ELi2ELi128EEvPKT_S3_fPT0_iii)
        /*01e8*/ 	.word	0x00000000


	//----- nvinfo : EIATTR_MIN_STACK_SIZE
	.align		4
.L_121:
        /*01ec*/ 	.byte	0x04, 0x12
        /*01ee*/ 	.short	(.L_123 - .L_122)
	.align		4
.L_122:
        /*01f0*/ 	.word	index@(_Z12cudaCoreGemmI13__nv_bfloat16S0_Li10ELi2ELi128EEvPKT_S3_fPT0_iii)
        /*01f4*/ 	.word	0x00000000


	//----- nvinfo : EIATTR_MIN_STACK_SIZE
	.align		4
.L_123:
        /*01f8*/ 	.byte	0x04, 0x12
        /*01fa*/ 	.short	(.L_125 - .L_124)
	.align		4
.L_124:
        /*01fc*/ 	.word	index@(_Z12cudaCoreGemmI13__nv_bfloat16S0_Li9ELi2ELi128EEvPKT_S3_fPT0_iii)
        /*0200*/ 	.word	0x00000000


	//----- nvinfo : EIATTR_MIN_STACK_SIZE
	.align		4
.L_125:
        /*0204*/ 	.byte	0x04, 0x12
        /*0206*/ 	.short	(.L_127 - .L_126)
	.align		4
.L_126:
        /*0208*/ 	.word	index@(_Z12cudaCoreGemmI13__nv_bfloat16S0_Li8ELi2ELi128EEvPKT_S3_fPT0_iii)
        /*020c*/ 	.word	0x00000000


	//----- nvinfo : EIATTR_MIN_STACK_SIZE
	.align		4
.L_127:
        /*0210*/ 	.byte	0x04, 0x12
        /*0212*/ 	.short	(.L_129 - .L_128)
	.align		4
.L_128:
        /*0214*/ 	.word	index@(_Z12cudaCoreGemmI13__nv_bfloat16S0_Li7ELi2ELi128EEvPKT_S3_fPT0_iii)
        /*0218*/ 	.word	0x00000000


	//----- nvinfo : EIATTR_MIN_STACK_SIZE
	.align		4
.L_129:
        /*021c*/ 	.byte	0x04, 0x12
        /*021e*/ 	.short	(.L_131 - .L_130)
	.align		4
.L_130:
        /*0220*/ 	.word	index@(_Z12cudaCoreGemmI13__nv_bfloat16S0_Li6ELi2ELi128EEvPKT_S3_fPT0_iii)
        /*0224*/ 	.word	0x00000000


	//----- nvinfo : EIATTR_MIN_STACK_SIZE
	.align		4
.L_131:
        /*0228*/ 	.byte	0x04, 0x12
        /*022a*/ 	.short	(.L_133 - .L_132)
	.align		4
.L_132:
        /*022c*/ 	.word	index@(_Z12cudaCoreGemmI13__nv_bfloat16S0_Li5ELi2ELi128EEvPKT_S3_fPT0_iii)
        /*0230*/ 	.word	0x00000000


	//----- nvinfo : EIATTR_MIN_STACK_SIZE
	.align		4
.L_133:
        /*0234*/ 	.byte	0x04, 0x12
        /*0236*/ 	.short	(.L_135 - .L_134)
	.align		4
.L_134:
        /*0238*/ 	.word	index@(_Z12cudaCoreGemmI13__nv_bfloat16S0_Li4ELi2ELi128EEvPKT_S3_fPT0_iii)
        /*023c*/ 	.word	0x00000000


	//----- nvinfo : EIATTR_MIN_STACK_SIZE
	.align		4
.L_135:
        /*0240*/ 	.byte	0x04, 0x12
        /*0242*/ 	.short	(.L_137 - .L_136)
	.align		4
.L_136:
        /*0244*/ 	.word	index@(_Z12cudaCoreGemmI13__nv_bfloat16S0_Li3ELi2ELi128EEvPKT_S3_fPT0_iii)
        /*0248*/ 	.word	0x00000000


	//----- nvinfo : EIATTR_MIN_STACK_SIZE
	.align		4
.L_137:
        /*024c*/ 	.byte	0x04, 0x12
        /*024e*/ 	.short	(.L_139 - .L_138)
	.align		4
.L_138:
        /*0250*/ 	.word	index@(_Z12cudaCoreGemmI13__nv_bfloat16S0_Li2ELi2ELi128EEvPKT_S3_fPT0_iii)
        /*0254*/ 	.word	0x00000000


	//----- nvinfo : EIATTR_MIN_STACK_SIZE
	.align		4
.L_139:
        /*0258*/ 	.byte	0x04, 0x12
        /*025a*/ 	.short	(.L_141 - .L_140)
	.align		4
.L_140:
        /*025c*/ 	.word	index@(_Z12cudaCoreGemmI13__nv_bfloat16S0_Li1ELi2ELi128EEvPKT_S3_fPT0_iii)
        /*0260*/ 	.word	0x00000000
.L_141:


//--------------------- .nv.compat                --------------------------
	.section	.nv.compat,"",@"SHT_CUDA_COMPAT_INFO"
	.align	4
        /*0000*/ 	.byte	0x02, 0x09, 0x00, 0x00, 0x02, 0x02, 0x01, 0x00, 0x02, 0x05, 0x05, 0x00, 0x03, 0x07, 0x01, 0x01
        /*0010*/ 	.byte	0x02, 0x03, 0x00, 0x00, 0x02, 0x06, 0x01, 0x00, 0x04, 0x0b, 0x08, 0x00, 0x09, 0x00, 0x00, 0x00
        /*0020*/ 	.byte	0x00, 0x00, 0x00, 0x00


//--------------------- .nv.info._ZN3cub18CUB_300001_SM_10006detail11EmptyKernelIvEEvv --------------------------
	.section	.nv.info._ZN3cub18CUB_300001_SM_10006detail11EmptyKernelIvEEvv,"",@"SHT_CUDA_INFO"
	.sectionflags	@""
	.align	4


	//----- nvinfo : EIATTR_CUDA_API_VERSION
	.align		4
        /*0000*/ 	.byte	0x04, 0x37
        /*0002*/ 	.short	(.L_143 - .L_142)
.L_142:
        /*0004*/ 	.word	0x00000082


	//----- nvinfo : EIATTR_SPARSE_MMA_MASK
	.align		4
.L_143:
        /*0008*/ 	.byte	0x03, 0x50
        /*000a*/ 	.short	0x0000


	//----- nvinfo : EIATTR_MAXREG_COUNT
	.align		4
        /*000c*/ 	.byte	0x03, 0x1b
        /*000e*/ 	.short	0x00ff


	//----- nvinfo : EIATTR_MERCURY_ISA_VERSION
	.align		4
        /*0010*/ 	.byte	0x03, 0x5f
        /*0012*/ 	.short	0x0101


	//----- nvinfo : EIATTR_VRC_CTA_INIT_COUNT
	.align		4
        /*0014*/ 	.byte	0x02, 0x4a
	.zero		1
	.zero		1


	//----- nvinfo : EIATTR_EXIT_INSTR_OFFSETS
	.align		4
        /*0018*/ 	.byte	0x04, 0x1c
        /*001a*/ 	.short	(.L_145 - .L_144)


	//   ....[0]....
.L_144:
        /*001c*/ 	.word	0x00000010


	//----- nvinfo : EIATTR_SW_WAR
	.align		4
.L_145:
        /*0020*/ 	.byte	0x04, 0x36
        /*0022*/ 	.short	(.L_147 - .L_146)
.L_146:
        /*0024*/ 	.word	0x00000008
.L_147:


//--------------------- .nv.info._Z12cudaCoreGemmI13__nv_bfloat16S0_Li16ELi2ELi128EEvPKT_S3_fPT0_iii --------------------------
	.section	.nv.info._Z12cudaCoreGemmI13__nv_bfloat16S0_Li16ELi2ELi128EEvPKT_S3_fPT0_iii,"",@"SHT_CUDA_INFO"
	.sectionflags	@""
	.align	4


	//----- nvinfo : EIATTR_CUDA_API_VERSION
	.align		4
        /*0000*/ 	.byte	0x04, 0x37
        /*0002*/ 	.short	(.L_149 - .L_148)
.L_148:
        /*0004*/ 	.word	0x00000082


	//----- nvinfo : EIATTR_KPARAM_INFO
	.align		4
.L_149:
        /*0008*/ 	.byte	0x04, 0x17
        /*000a*/ 	.short	(.L_151 - .L_150)
.L_150:
        /*000c*/ 	.word	0x00000000
        /*0010*/ 	.short	0x0006
        /*0012*/ 	.short	0x0028
        /*0014*/ 	.byte	0x00, 0xf0, 0x11, 0x00


	//----- nvinfo : EIATTR_KPARAM_INFO
	.align		4
.L_151:
        /*0018*/ 	.byte	0x04, 0x17
        /*001a*/ 	.short	(.L_153 - .L_152)
.L_152:
        /*001c*/ 	.word	0x00000000
        /*0020*/ 	.short	0x0005
        /*0022*/ 	.short	0x0024
        /*0024*/ 	.byte	0x00, 0xf0, 0x11, 0x00


	//----- nvinfo : EIATTR_KPARAM_INFO
	.align		4
.L_153:
        /*0028*/ 	.byte	0x04, 0x17
        /*002a*/ 	.short	(.L_155 - .L_154)
.L_154:
        /*002c*/ 	.word	0x00000000
        /*0030*/ 	.short	0x0004
        /*0032*/ 	.short	0x0020
        /*0034*/ 	.byte	0x00, 0xf0, 0x11, 0x00


	//----- nvinfo : EIATTR_KPARAM_INFO
	.align		4
.L_155:
        /*0038*/ 	.byte	0x04, 0x17
        /*003a*/ 	.short	(.L_157 - .L_156)
.L_156:
        /*003c*/ 	.word	0x00000000
        /*0040*/ 	.short	0x0003
        /*0042*/ 	.short	0x0018
        /*0044*/ 	.byte	0x00, 0xf5, 0x21, 0x00


	//----- nvinfo : EIATTR_KPARAM_INFO
	.align		4
.L_157:
        /*0048*/ 	.byte	0x04, 0x17
        /*004a*/ 	.short	(.L_159 - .L_158)
.L_158:
        /*004c*/ 	.word	0x00000000
        /*0050*/ 	.short	0x0002
        /*0052*/ 	.short	0x0010
        /*0054*/ 	.byte	0x00, 0xf0, 0x11, 0x00


	//----- nvinfo : EIATTR_KPARAM_INFO
	.align		4
.L_159:
        /*0058*/ 	.byte	0x04, 0x17
        /*005a*/ 	.short	(.L_161 - .L_160)
.L_160:
        /*005c*/ 	.word	0x00000000
        /*0060*/ 	.short	0x0001
        /*0062*/ 	.short	0x0008
        /*0064*/ 	.byte	0x00, 0xf5, 0x21, 0x00


	//----- nvinfo : EIATTR_KPARAM_INFO
	.align		4
.L_161:
        /*0068*/ 	.byte	0x04, 0x17
        /*006a*/ 	.short	(.L_163 - .L_162)
.L_162:
        /*006c*/ 	.word	0x00000000
        /*0070*/ 	.short	0x0000
        /*0072*/ 	.short	0x0000
        /*0074*/ 	.byte	0x00, 0xf5, 0x21, 0x00


	//----- nvinfo : EIATTR_SPARSE_MMA_MASK
	.align		4
.L_163:
        /*0078*/ 	.byte	0x03, 0x50
        /*007a*/ 	.short	0x0000


	//----- nvinfo : EIATTR_MAXREG_COUNT
	.align		4
        /*007c*/ 	.byte	0x03, 0x1b
        /*007e*/ 	.short	0x00ff


	//----- nvinfo : EIATTR_NUM_BARRIERS
	.align		4
        /*0080*/ 	.byte	0x02, 0x4c
        /*0082*/ 	.byte	0x01
	.zero		1


	//----- nvinfo : EIATTR_MERCURY_ISA_VERSION
	.align		4
        /*0084*/ 	.byte	0x03, 0x5f
        /*0086*/ 	.short	0x0101


	//----- nvinfo : EIATTR_COOP_GROUP_MASK_REGIDS
	.align		4
        /*0088*/ 	.byte	0x04, 0x29
        /*008a*/ 	.short	(.L_165 - .L_164)


	//   ....[0]....
.L_164:
        /*008c*/ 	.word	0xffffffff


	//   ....[1]....
        /*0090*/ 	.word	0xffffffff


	//   ....[2]....
        /*0094*/ 	.word	0xffffffff


	//   ....[3]....
        /*0098*/ 	.word	0xffffffff


	//   ....[4]....
        /*009c*/ 	.word	0xffffffff


	//   ....[5]....
        /*00a0*/ 	.word	0xffffffff


	//   ....[6]....
        /*00a4*/ 	.word	0xffffffff


	//   ....[7]....
        /*00a8*/ 	.word	0xffffffff


	//   ....[8]....
        /*00ac*/ 	.word	0xffffffff


	//   ....[9]....
        /*00b0*/ 	.word	0xffffffff


	//   ....[10]....
        /*00b4*/ 	.word	0xffffffff


	//   ....[11]....
        /*00b8*/ 	.word	0xffffffff


	//   ....[12]....
        /*00bc*/ 	.word	0xffffffff


	//   ....[13]....
        /*00c0*/ 	.word	0xffffffff


	//   ....[14]....
        /*00c4*/ 	.word	0xffffffff


	//   ....[15]....
        /*00c8*/ 	.word	0xffffffff


	//   ....[16]....
        /*00cc*/ 	.word	0xffffffff


	//   ....[17]....
        /*00d0*/ 	.word	0xffffffff


	//   ....[18]....
        /*00d4*/ 	.word	0xffffffff


	//   ....[19]....
        /*00d8*/ 	.word	0xffffffff


	//   ....[20]....
        /*00dc*/ 	.word	0xffffffff


	//   ....[21]....
        /*00e0*/ 	.word	0xffffffff


	//   ....[22]....
        /*00e4*/ 	.word	0xffffffff


	//   ....[23]....
        /*00e8*/ 	.word	0xffffffff


	//   ....[24]....
        /*00ec*/ 	.word	0xffffffff


	//   ....[25]....
        /*00f0*/ 	.word	0xffffffff


	//   ....[26]....
        /*00f4*/ 	.word	0xffffffff


	//   ....[27]....
        /*00f8*/ 	.word	0xffffffff


	//   ....[28]....
        /*00fc*/ 	.word	0xffffffff


	//   ....[29]....
        /*0100*/ 	.word	0xffffffff


	//   ....[30]....
        /*0104*/ 	.word	0xffffffff


	//   ....[31]....
        /*0108*/ 	.word	0xffffffff


	//   ....[32]....
        /*010c*/ 	.word	0xffffffff


	//   ....[33]....
        /*0110*/ 	.word	0xffffffff


	//   ....[34]....
        /*0114*/ 	.word	0xffffffff


	//   ....[35]....
        /*0118*/ 	.word	0xffffffff


	//   ....[36]....
        /*011c*/ 	.word	0xffffffff


	//   ....[37]....
        /*0120*/ 	.word	0xffffffff


	//   ....[38]....
        /*0124*/ 	.word	0xffffffff


	//   ....[39]....
        /*0128*/ 	.word	0xffffffff


	//   ....[40]....
        /*012c*/ 	.word	0xffffffff


	//   ....[41]....
        /*0130*/ 	.word	0xffffffff


	//   ....[42]....
        /*0134*/ 	.word	0xffffffff


	//   ....[43]....
        /*0138*/ 	.word	0xffffffff


	//   ....[44]....
        /*013c*/ 	.word	0xffffffff


	//   ....[45]....
        /*0140*/ 	.word	0xffffffff


	//   ....[46]....
        /*0144*/ 	.word	0xffffffff


	//   ....[47]....
        /*0148*/ 	.word	0xffffffff


	//   ....[48]....
        /*014c*/ 	.word	0xffffffff


	//   ....[49]....
        /*0150*/ 	.word	0xffffffff


	//   ....[50]....
        /*0154*/ 	.word	0xffffffff


	//   ....[51]....
        /*0158*/ 	.word	0xffffffff


	//   ....[52]....
        /*015c*/ 	.word	0xffffffff


	//   ....[53]....
        /*0160*/ 	.word	0xffffffff


	//   ....[54]....
        /*0164*/ 	.word	0xffffffff


	//   ....[55]....
        /*0168*/ 	.word	0xffffffff


	//   ....[56]....
        /*016c*/ 	.word	0xffffffff


	//   ....[57]....
        /*0170*/ 	.word	0xffffffff


	//   ....[58]....
        /*0174*/ 	.word	0xffffffff


	//   ....[59]....
        /*0178*/ 	.word	0xffffffff


	//   ....[60]....
        /*017c*/ 	.word	0xffffffff


	//   ....[61]....
        /*0180*/ 	.word	0xffffffff


	//   ....[62]....
        /*0184*/ 	.word	0xffffffff


	//   ....[63]....
        /*0188*/ 	.word	0xffffffff


	//   ....[64]....
        /*018c*/ 	.word	0xffffffff


	//   ....[65]....
        /*0190*/ 	.word	0xffffffff


	//   ....[66]....
        /*0194*/ 	.word	0xffffffff


	//   ....[67]....
        /*0198*/ 	.word	0xffffffff


	//   ....[68]....
        /*019c*/ 	.word	0xffffffff


	//   ....[69]....
        /*01a0*/ 	.word	0xffffffff


	//   ....[70]....
        /*01a4*/ 	.word	0xffffffff


	//   ....[71]....
        /*01a8*/ 	.word	0xffffffff


	//   ....[72]....
        /*01ac*/ 	.word	0xffffffff


	//   ....[73]....
        /*01b0*/ 	.word	0xffffffff


	//   ....[74]....
        /*01b4*/ 	.word	0xffffffff


	//   ....[75]....
        /*01b8*/ 	.word	0xffffffff


	//   ....[76]....
        /*01bc*/ 	.word	0xffffffff


	//   ....[77]....
        /*01c0*/ 	.word	0xffffffff


	//   ....[78]....
        /*01c4*/ 	.word	0xffffffff


	//   ....[79]....
        /*01c8*/ 	.word	0xffffffff


	//   ....[80]....
        /*01cc*/ 	.word	0xffffffff


	//   ....[81]....
        /*01d0*/ 	.word	0xffffffff


	//   ....[82]....
        /*01d4*/ 	.word	0xffffffff


	//   ....[83]....
        /*01d8*/ 	.word	0xffffffff


	//   ....[84]....
        /*01dc*/ 	.word	0xffffffff


	//   ....[85]....
        /*01e0*/ 	.word	0xffffffff


	//   ....[86]....
        /*01e4*/ 	.word	0xffffffff


	//   ....[87]....
        /*01e8*/ 	.word	0xffffffff


	//   ....[88]....
        /*01ec*/ 	.word	0xffffffff


	//   ....[89]....
        /*01f0*/ 	.word	0xffffffff


	//   ....[90]....
        /*01f4*/ 	.word	0xffffffff


	//   ....[91]....
        /*01f8*/ 	.word	0xffffffff


	//   ....[92]....
        /*01fc*/ 	.word	0xffffffff


	//   ....[93]....
        /*0200*/ 	.word	0xffffffff


	//   ....[94]....
        /*0204*/ 	.word	0xffffffff


	//   ....[95]....
        /*0208*/ 	.word	0xffffffff


	//   ....[96]....
        /*020c*/ 	.word	0xffffffff


	//   ....[97]....
        /*0210*/ 	.word	0xffffffff


	//   ....[98]....
        /*0214*/ 	.word	0xffffffff


	//   ....[99]....
        /*0218*/ 	.word	0xffffffff


	//   ....[100]....
        /*021c*/ 	.word	0xffffffff


	//   ....[101]....
        /*0220*/ 	.word	0xffffffff


	//   ....[102]....
        /*0224*/ 	.word	0xffffffff


	//   ....[103]....
        /*0228*/ 	.word	0xffffffff


	//   ....[104]....
        /*022c*/ 	.word	0xffffffff


	//   ....[105]....
        /*0230*/ 	.word	0xffffffff


	//   ....[106]....
        /*0234*/ 	.word	0xffffffff


	//   ....[107]....
        /*0238*/ 	.word	0xffffffff


	//   ....[108]....
        /*023c*/ 	.word	0xffffffff


	//   ....[109]....
        /*0240*/ 	.word	0xffffffff


	//   ....[110]....
        /*0244*/ 	.word	0xffffffff


	//   ....[111]....
        /*0248*/ 	.word	0xffffffff


	//   ....[112]....
        /*024c*/ 	.word	0xffffffff


	//   ....[113]....
        /*0250*/ 	.word	0xffffffff


	//   ....[114]....
        /*0254*/ 	.word	0xffffffff


	//   ....[115]....
        /*0258*/ 	.word	0xffffffff


	//   ....[116]....
        /*025c*/ 	.word	0xffffffff


	//   ....[117]....
        /*0260*/ 	.word	0xffffffff


	//   ....[118]....
        /*0264*/ 	.word	0xffffffff


	//   ....[119]....
        /*0268*/ 	.word	0xffffffff


	//   ....[120]....
        /*026c*/ 	.word	0xffffffff


	//   ....[121]....
        /*0270*/ 	.word	0xffffffff


	//   ....[122]....
        /*0274*/ 	.word	0xffffffff


	//   ....[123]....
        /*0278*/ 	.word	0xffffffff


	//   ....[124]....
        /*027c*/ 	.word	0xffffffff


	//   ....[125]....
        /*0280*/ 	.word	0xffffffff


	//   ....[126]....
        /*0284*/ 	.word	0xffffffff


	//   ....[127]....
        /*0288*/ 	.word	0xffffffff


	//   ....[128]....
        /*028c*/ 	.word	0xffffffff


	//   ....[129]....
        /*0290*/ 	.word	0xffffffff


	//   ....[130]....
        /*0294*/ 	.word	0xffffffff


	//   ....[131]....
        /*0298*/ 	.word	0xffffffff


	//   ....[132]....
        /*029c*/ 	.word	0xffffffff


	//   ....[133]....
        /*02a0*/ 	.word	0xffffffff


	//   ....[134]....
        /*02a4*/ 	.word	0xffffffff


	//   ....[135]....
        /*02a8*/ 	.word	0xffffffff


	//   ....[136]....
        /*02ac*/ 	.word	0xffffffff


	//   ....[137]....
        /*02b0*/ 	.word	0xffffffff


	//   ....[138]....
        /*02b4*/ 	.word	0xffffffff


	//   ....[139]....
        /*02b8*/ 	.word	0xffffffff


	//   ....[140]....
        /*02bc*/ 	.word	0xffffffff


	//   ....[141]....
        /*02c0*/ 	.word	0xffffffff


	//   ....[142]....
        /*02c4*/ 	.word	0xffffffff


	//   ....[143]....
        /*02c8*/ 	.word	0xffffffff


	//   ....[144]....
        /*02cc*/ 	.word	0xffffffff


	//   ....[145]....
        /*02d0*/ 	.word	0xffffffff


	//   ....[146]....
        /*02d4*/ 	.word	0xffffffff


	//   ....[147]....
        /*02d8*/ 	.word	0xffffffff


	//   ....[148]....
        /*02dc*/ 	.word	0xffffffff


	//   ....[149]....
        /*02e0*/ 	.word	0xffffffff


	//   ....[150]....
        /*02e4*/ 	.word	0xffffffff


	//   ....[151]....
        /*02e8*/ 	.word	0xffffffff


	//   ....[152]....
        /*02ec*/ 	.word	0xffffffff


	//   ....[153]....
        /*02f0*/ 	.word	0xffffffff


	//   ....[154]....
        /*02f4*/ 	.word	0xffffffff


	//   ....[155]....
        /*02f8*/ 	.word	0xffffffff


	//   ....[156]....
        /*02fc*/ 	.word	0xffffffff


	//   ....[157]....
        /*0300*/ 	.word	0xffffffff


	//   ....[158]....
        /*0304*/ 	.word	0xffffffff


	//   ....[159]....
        /*0308*/ 	.word	0xffffffff


	//----- nvinfo : EIATTR_COOP_GROUP_INSTR_OFFSETS
	.align		4
.L_165:
        /*030c*/ 	.byte	0x04, 0x28
        /*030e*/ 	.short	(.L_167 - .L_166)


	//   ....[0]....
.L_166:
        /*0310*/ 	.word	0x000027f0


	//   ....[1]....
        /*0314*/ 	.word	0x00002820


	//   ....[2]....
        /*0318*/ 	.word	0x00002830


	//   ....[3]....
        /*031c*/ 	.word	0x00002840


	//   ....[4]....
        /*0320*/ 	.word	0x00002850


	//   ....[5]....
        /*0324*/ 	.word	0x00002880


	//   ....[6]....
        /*0328*/ 	.word	0x000028a0


	//   ....[7]....
        /*032c*/ 	.word	0x000028c0


	//   ....[8]....
        /*0330*/ 	.word	0x000028e0


	//   ....[9]....
        /*0334*/ 	.word	0x00002900


	//   ....[10]....
        /*0338*/ 	.word	0x00002910


	//   ....[11]....
        /*033c*/ 	.word	0x00002930


	//   ....[12]....
        /*0340*/ 	.word	0x00002950


	//   ....[13]....
        /*0344*/ 	.word	0x00002970


	//   ....[14]....
        /*0348*/ 	.word	0x00002990


	//   ....[15]....
        /*034c*/ 	.word	0x000029b0


	//   ....[16]....
        /*0350*/ 	.word	0x000029d0


	//   ....[17]....
        /*0354*/ 	.word	0x000029e0


	//   ....[18]....
        /*0358*/ 	.word	0x00002a10


	//   ....[19]....
        /*035c*/ 	.word	0x00002a30


	//   ....[20]....
        /*0360*/ 	.word	0x00002a50


	//   ....[21]....
        /*0364*/ 	.word	0x00002a70


	//   ....[22]....
        /*0368*/ 	.word	0x00002a90


	//   ....[23]....
        /*036c*/ 	.word	0x00002ab0


	//   ....[24]....
        /*0370*/ 	.word	0x00002ad0


	//   ....[25]....
        /*0374*/ 	.word	0x00002af0


	//   ....[26]....
        /*0378*/ 	.word	0x00002b10


	//   ....[27]....
        /*037c*/ 	.word	0x00002b30


	//   ....[28]....
        /*0380*/ 	.word	0x00002b50


	//   ....[29]....
        /*0384*/ 	.word	0x00002b70


	//   ....[30]....
        /*0388*/ 	.word	0x00002b90


	//   ....[31]....
        /*038c*/ 	.word	0x00002bb0


	//   ....[32]....
        /*0390*/ 	.word	0x00002bd0


	//   ....[33]....
        /*0394*/ 	.word	0x00002bf0


	//   ....[34]....
        /*0398*/ 	.word	0x00002c10


	//   ....[35]....
        /*039c*/ 	.word	0x00002c30


	//   ....[36]....
        /*03a0*/ 	.word	0x00002c50


	//   ....[37]....
        /*03a4*/ 	.word	0x00002c70


	//   ....[38]....
        /*03a8*/ 	.word	0x00002c90


	//   ....[39]....
        /*03ac*/ 	.word	0x00002cc0


	//   ....[40]....
        /*03b0*/ 	.word	0x00002ce0


	//   ....[41]....
        /*03b4*/ 	.word	0x00002d00


	//   ....[42]....
        /*03b8*/ 	.word	0x00002d20


	//   ....[43]....
        /*03bc*/ 	.word	0x00002d40


	//   ....[44]....
        /*03c0*/ 	.word	0x00002d50


	//   ....[45]....
        /*03c4*/ 	.word	0x00002d70


	//   ....[46]....
        /*03c8*/ 	.word	0x00002d90


	//   ....[47]....
        /*03cc*/ 	.word	0x00002db0


	//   ....[48]....
        /*03d0*/ 	.word	0x00002dd0


	//   ....[49]....
        /*03d4*/ 	.word	0x00002df0


	//   ....[50]....
        /*03d8*/ 	.word	0x00002e10


	//   ....[51]....
        /*03dc*/ 	.word	0x00002e20


	//   ....[52]....
        /*03e0*/ 	.word	0x00002e40


	//   ....[53]....
        /*03e4*/ 	.word	0x00002e70


	//   ....[54]....
        /*03e8*/ 	.word	0x00002e90


	//   ....[55]....
        /*03ec*/ 	.word	0x00002eb0


	//   ....[56]....
        /*03f0*/ 	.word	0x00002ed0


	//   ....[57]....
        /*03f4*/ 	.word	0x00002ef0


	//   ....[58]....
        /*03f8*/ 	.word	0x00002f10


	//   ....[59]....
        /*03fc*/ 	.word	0x00002f20


	//   ....[60]....
        /*0400*/ 	.word	0x00002f50


	//   ....[61]....
        /*0404*/ 	.word	0x00002f70


	//   ....[62]....
        /*0408*/ 	.word	0x00002f90


	//   ....[63]....
        /*040c*/ 	.word	0x00002fb0


	//   ....[64]....
        /*0410*/ 	.word	0x00002fd0


	//   ....[65]....
        /*0414*/ 	.word	0x00002ff0


	//   ....[66]....
        /*0418*/ 	.word	0x00003000


	//   ....[67]....
        /*041c*/ 	.word	0x00003020


	//   ....[68]....
        /*0420*/ 	.word	0x00003040


	//   ....[69]....
        /*0424*/ 	.word	0x00003060


	//   ....[70]....
        /*0428*/ 	.word	0x00003090


	//   ....[71]....
        /*042c*/ 	.word	0x000030b0


	//   ....[72]....
        /*0430*/ 	.word	0x000030d0


	//   ....[73]....
        /*0434*/ 	.word	0x000030f0


	//   ....[74]....
        /*0438*/ 	.word	0x00003110


	//   ....[75]....
        /*043c*/ 	.word	0x00003130


	//   ....[76]....
        /*0440*/ 	.word	0x00003140


	//   ....[77]....
        /*0444*/ 	.word	0x00003160


	//   ....[78]....
        /*0448*/ 	.word	0x00003190


	//   ....[79]....
        /*044c*/ 	.word	0x000031b0


	//   ....[80]....
        /*0450*/ 	.word	0x000031d0


	//   ....[81]....
        /*0454*/ 	.word	0x000031f0


	//   ....[82]....
        /*0458*/ 	.word	0x00003210


	//   ....[83]....
        /*045c*/ 	.word	0x00003230


	//   ....[84]....
        /*0460*/ 	.word	0x00003250


	//   ....[85]....
        /*0464*/ 	.word	0x00003270


	//   ....[86]....
        /*0468*/ 	.word	0x00003290


	//   ....[87]....
        /*046c*/ 	.word	0x000032b0


	//   ....[88]....
        /*0470*/ 	.word	0x000032d0


	//   ....[89]....
        /*0474*/ 	.word	0x000032f0


	//   ....[90]....
        /*0478*/ 	.word	0x00003300


	//   ....[91]....
        /*047c*/ 	.word	0x00003320


	//   ....[92]....
        /*0480*/ 	.word	0x00003350


	//   ....[93]....
        /*0484*/ 	.word	0x00003370


	//   ....[94]....
        /*0488*/ 	.word	0x00003390


	//   ....[95]....
        /*048c*/ 	.word	0x000033b0


	//   ....[96]....
        /*0490*/ 	.word	0x000033d0


	//   ....[97]....
        /*0494*/ 	.word	0x000033f0


	//   ....[98]....
        /*0498*/ 	.word	0x00003400


	//   ....[99]....
        /*049c*/ 	.word	0x00003420


	//   ....[100]....
        /*04a0*/ 	.word	0x00003440


	//   ....[101]....
        /*04a4*/ 	.word	0x00003470


	//   ....[102]....
        /*04a8*/ 	.word	0x00003490


	//   ....[103]....
        /*04ac*/ 	.word	0x000034b0


	//   ....[104]....
        /*04b0*/ 	.word	0x000034d0


	//   ....[105]....
        /*04b4*/ 	.word	0x000034f0


	//   ....[106]....
        /*04b8*/ 	.word	0x00003510


	//   ....[107]....
        /*04bc*/ 	.word	0x00003520


	//   ....[108]....
        /*04c0*/ 	.word	0x00003550


	//   ....[109]....
        /*04c4*/ 	.word	0x00003570


	//   ....[110]....
        /*04c8*/ 	.word	0x00003590


	//   ....[111]....
        /*04cc*/ 	.word	0x000035b0


	//   ....[112]....
        /*04d0*/ 	.word	0x000035d0


	//   ....[113]....
        /*04d4*/ 	.word	0x000035f0


	//   ....[114]....
        /*04d8*/ 	.word	0x00003610


	//   ....[115]....
        /*04dc*/ 	.word	0x00003630


	//   ....[116]....
        /*04e0*/ 	.word	0x00003650


	//   ....[117]....
        /*04e4*/ 	.word	0x00003670


	//   ....[118]....
        /*04e8*/ 	.word	0x00003690


	//   ....[119]....
        /*04ec*/ 	.word	0x000036b0


	//   ....[120]....
        /*04f0*/ 	.word	0x000036d0


	//   ....[121]....
        /*04f4*/ 	.word	0x000036f0


	//   ....[122]....
        /*04f8*/ 	.word	0x00003710


	//   ....[123]....
        /*04fc*/ 	.word	0x00003730


	//   ....[124]....
        /*0500*/ 	.word	0x00003750


	//   ....[125]....
        /*0504*/ 	.word	0x00003770


	//   ....[126]....
        /*0508*/ 	.word	0x00003780


	//   ....[127]....
        /*050c*/ 	.word	0x000037b0


	//   ....[128]....
        /*0510*/ 	.word	0x000037d0


	//   ....[129]....
        /*0514*/ 	.word	0x000037f0


	//   ....[130]....
        /*0518*/ 	.word	0x00003810


	//   ....[131]....
        /*051c*/ 	.word	0x00003830


	//   ....[132]....
        /*0520*/ 	.word	0x00003850


	//   ....[133]....
        /*0524*/ 	.word	0x00003860


	//   ....[134]....
        /*0528*/ 	.word	0x00003880


	//   ....[135]....
        /*052c*/ 	.word	0x000038a0


	//   ....[136]....
        /*0530*/ 	.word	0x000038d0


	//   ....[137]....
        /*0534*/ 	.word	0x000038f0


	//   ....[138]....
        /*0538*/ 	.word	0x00003910


	//   ....[139]....
        /*053c*/ 	.word	0x00003930


	//   ....[140]....
        /*0540*/ 	.word	0x00003950


	//   ....[141]....
        /*0544*/ 	.word	0x00003970


	//   ....[142]....
        /*0548*/ 	.word	0x00003980


	//   ....[143]....
        /*054c*/ 	.word	0x000039b0


	//   ....[144]....
        /*0550*/ 	.word	0x000039d0


	//   ....[145]....
        /*0554*/ 	.word	0x000039f0


	//   ....[146]....
        /*0558*/ 	.word	0x00003a10


	//   ....[147]....
        /*055c*/ 	.word	0x00003a30


	//   ....[148]....
        /*0560*/ 	.word	0x00003a50


	//   ....[149]....
        /*0564*/ 	.word	0x00003a60


	//   ....[150]....
        /*0568*/ 	.word	0x00003a90


	//   ....[151]....
        /*056c*/ 	.word	0x00003ab0


	//   ....[152]....
        /*0570*/ 	.word	0x00003ad0


	//   ....[153]....
        /*0574*/ 	.word	0x00003b10


	//   ....[154]....
        /*0578*/ 	.word	0x00003b30


	//   ....[155]....
        /*057c*/ 	.word	0x00003b50


	//   ....[156]....
        /*0580*/ 	.word	0x00003b70


	//   ....[157]....
        /*0584*/ 	.word	0x00003b90


	//   ....[158]....
        /*0588*/ 	.word	0x00003ba0


	//   ....[159]....
        /*058c*/ 	.word	0x00003bc0


	//----- nvinfo : EIATTR_VRC_CTA_INIT_COUNT
	.align		4
.L_167:
        /*0590*/ 	.byte	0x02, 0x4a
	.zero		1
	.zero		1


	//----- nvinfo : EIATTR_EXIT_INSTR_OFFSETS
	.align		4
        /*0594*/ 	.byte	0x04, 0x1c
        /*0596*/ 	.short	(.L_169 - .L_168)


	//   ....[0]....
.L_168:
        /*0598*/ 	.word	0x00003e80


	//   ....[1]....
        /*059c*/ 	.word	0x00004020


	//----- nvinfo : EIATTR_CRS_STACK_SIZE
	.align		4
.L_169:
        /*05a0*/ 	.byte	0x04, 0x1e
        /*05a2*/ 	.short	(.L_171 - .L_170)
.L_170:
        /*05a4*/ 	.word	0x00000000


	//----- nvinfo : EIATTR_CBANK_PARAM_SIZE
	.align		4
.L_171:
        /*05a8*/ 	.byte	0x03, 0x19
        /*05aa*/ 	.short	0x002c


	//----- nvinfo : EIATTR_PARAM_CBANK
	.align		4
        /*05ac*/ 	.byte	0x04, 0x0a
        /*05ae*/ 	.short	(.L_173 - .L_172)
	.align		4
.L_172:
        /*05b0*/ 	.word	index@(.nv.constant0._Z12cudaCoreGemmI13__nv_bfloat16S0_Li16ELi2ELi128EEvPKT_S3_fPT0_iii)
        /*05b4*/ 	.short	0x0380
        /*05b6*/ 	.short	0x002c


	//----- nvinfo : EIATTR_SW_WAR
	.align		4
.L_173:
        /*05b8*/ 	.byte	0x04, 0x36
        /*05ba*/ 	.short	(.L_175 - .L_174)
.L_174:
        /*05bc*/ 	.word	0x00000008
.L_175:


//--------------------- .nv.info._Z12cudaCoreGemmI13__nv_bfloat16S0_Li15ELi2ELi128EEvPKT_S3_fPT0_iii --------------------------
	.section	.nv.info._Z12cudaCoreGemmI13__nv_bfloat16S0_Li15ELi2ELi128EEvPKT_S3_fPT0_iii,"",@"SHT_CUDA_INFO"
	.sectionflags	@""
	.align	4


	//----- nvinfo : EIATTR_CUDA_API_VERSION
	.align		4
        /*0000*/ 	.byte	0x04, 0x37
        /*0002*/ 	.short	(.L_177 - .L_176)
.L_176:
        /*0004*/ 	.word	0x00000082


	//----- nvinfo : EIATTR_KPARAM_INFO
	.align		4
.L_177:
        /*0008*/ 	.byte	0x04, 0x17
        /*000a*/ 	.short	(.L_179 - .L_178)
.L_178:
        /*000c*/ 	.word	0x00000000
        /*0010*/ 	.short	0x0006
        /*0012*/ 	.short	0x0028
        /*0014*/ 	.byte	0x00, 0xf0, 0x11, 0x00


	//----- nvinfo : EIATTR_KPARAM_INFO
	.align		4
.L_179:
        /*0018*/ 	.byte	0x04, 0x17
        /*001a*/ 	.short	(.L_181 - .L_180)
.L_180:
        /*001c*/ 	.word	0x00000000
        /*0020*/ 	.short	0x0005
        /*0022*/ 	.short	0x0024
        /*0024*/ 	.byte	0x00, 0xf0, 0x11, 0x00


	//----- nvinfo : EIATTR_KPARAM_INFO
	.align		4
.L_181:
        /*0028*/ 	.byte	0x04, 0x17
        /*002a*/ 	.short	(.L_183 - .L_182)
.L_182:
        /*002c*/ 	.word	0x00000000
        /*0030*/ 	.short	0x0004
        /*0032*/ 	.short	0x0020
        /*0034*/ 	.byte	0x00, 0xf0, 0x11, 0x00


	//----- nvinfo : EIATTR_KPARAM_INFO
	.align		4
.L_183:
        /*0038*/ 	.byte	0x04, 0x17
        /*003a*/ 	.short	(.L_185 - .L_184)
.L_184:
        /*003c*/ 	.word	0x00000000
        /*0040*/ 	.short	0x0003
        /*0042*/ 	.short	0x0018
        /*0044*/ 	.byte	0x00, 0xf5, 0x21, 0x00


	//----- nvinfo : EIATTR_KPARAM_INFO
	.align		4
.L_185:
        /*0048*/ 	.byte	0x04, 0x17
        /*004a*/ 	.short	(.L_187 - .L_186)
.L_186:
        /*004c*/ 	.word	0x00000000
        /*0050*/ 	.short	0x0002
        /*0052*/ 	.short	0x0010
        /*0054*/ 	.byte	0x00, 0xf0, 0x11, 0x00


	//----- nvinfo : EIATTR_KPARAM_INFO
	.align		4
.L_187:
        /*0058*/ 	.byte	0x04, 0x17
        /*005a*/ 	.short	(.L_189 - .L_188)
.L_188:
        /*005c*/ 	.word	0x00000000
        /*0060*/ 	.short	0x0001
        /*0062*/ 	.short	0x0008
        /*0064*/ 	.byte	0x00, 0xf5, 0x21, 0x00


	//----- nvinfo : EIATTR_KPARAM_INFO
	.align		4
.L_189:
        /*0068*/ 	.byte	0x04, 0x17
        /*006a*/ 	.short	(.L_191 - .L_190)
.L_190:
        /*006c*/ 	.word	0x00000000
        /*0070*/ 	.short	0x0000
        /*0072*/ 	.short	0x0000
        /*0074*/ 	.byte	0x00, 0xf5, 0x21, 0x00


	//----- nvinfo : EIATTR_SPARSE_MMA_MASK
	.align		4
.L_191:
        /*0078*/ 	.byte	0x03, 0x50
        /*007a*/ 	.short	0x0000


	//----- nvinfo : EIATTR_MAXREG_COUNT
	.align		4
        /*007c*/ 	.byte	0x03, 0x1b
        /*007e*/ 	.short	0x00ff


	//----- nvinfo : EIATTR_NUM_BARRIERS
	.align		4
        /*0080*/ 	.byte	0x02, 0x4c
        /*0082*/ 	.byte	0x01
	.zero		1


	//----- nvinfo : EIATTR_MERCURY_ISA_VERSION
	.align		4
        /*0084*/ 	.byte	0x03, 0x5f
        /*0086*/ 	.short	0x0101


	//----- nvinfo : EIATTR_COOP_GROUP_MASK_REGIDS
	.align		4
        /*0088*/ 	.byte	0x04, 0x29
        /*008a*/ 	.short	(.L_193 - .L_192)


	//   ....[0]....
.L_192:
        /*008c*/ 	.word	0xffffffff


	//   ....[1]....
        /*0090*/ 	.word	0xffffffff


	//   ....[2]....
        /*0094*/ 	.word	0xffffffff


	//   ....[3]....
        /*0098*/ 	.word	0xffffffff


	//   ....[4]....
        /*009c*/ 	.word	0xffffffff


	//   ....[5]....
        /*00a0*/ 	.word	0xffffffff


	//   ....[6]....
        /*00a4*/ 	.word	0xffffffff


	//   ....[7]....
        /*00a8*/ 	.word	0xffffffff


	//   ....[8]....
        /*00ac*/ 	.word	0xffffffff


	//   ....[9]....
        /*00b0*/ 	.word	0xffffffff


	//   ....[10]....
        /*00b4*/ 	.word	0xffffffff


	//   ....[11]....
        /*00b8*/ 	.word	0xffffffff


	//   ....[12]....
        /*00bc*/ 	.word	0xffffffff


	//   ....[13]....
        /*00c0*/ 	.word	0xffffffff


	//   ....[14]....
        /*00c4*/ 	.word	0xffffffff


	//   ....[15]....
        /*00c8*/ 	.word	0xffffffff


	//   ....[16]....
        /*00cc*/ 	.word	0xffffffff


	//   ....[17]....
        /*00d0*/ 	.word	0xffffffff


	//   ....[18]....
        /*00d4*/ 	.word	0xffffffff


	//   ....[19]....
        /*00d8*/ 	.word	0xffffffff


	//   ....[20]....
        /*00dc*/ 	.word	0xffffffff


	//   ....[21]....
        /*00e0*/ 	.word	0xffffffff


	//   ....[22]....
        /*00e4*/ 	.word	0xffffffff


	//   ....[23]....
        /*00e8*/ 	.word	0xffffffff


	//   ....[24]....
        /*00ec*/ 	.word	0xffffffff


	//   ....[25]....
        /*00f0*/ 	.word	0xffffffff


	//   ....[26]....
        /*00f4*/ 	.word	0xffffffff


	//   ....[27]....
        /*00f8*/ 	.word	0xffffffff


	//   ....[28]....
        /*00fc*/ 	.word	0xffffffff


	//   ....[29]....
        /*0100*/ 	.word	0xffffffff


	//   ....[30]....
        /*0104*/ 	.word	0xffffffff


	//   ....[31]....
        /*0108*/ 	.word	0xffffffff


	//   ....[32]....
        /*010c*/ 	.word	0xffffffff


	//   ....[33]....
        /*0110*/ 	.word	0xffffffff


	//   ....[34]....
        /*0114*/ 	.word	0xffffffff


	//   ....[35]....
        /*0118*/ 	.word	0xffffffff


	//   ....[36]....
        /*011c*/ 	.word	0xffffffff


	//   ....[37]....
        /*0120*/ 	.word	0xffffffff


	//   ....[38]....
        /*0124*/ 	.word	0xffffffff


	//   ....[39]....
        /*0128*/ 	.word	0xffffffff


	//   ....[40]....
        /*012c*/ 	.word	0xffffffff


	//   ....[41]....
        /*0130*/ 	.word	0xffffffff


	//   ....[42]....
        /*0134*/ 	.word	0xffffffff


	//   ....[43]....
        /*0138*/ 	.word	0xffffffff


	//   ....[44]....
        /*013c*/ 	.word	0xffffffff


	//   ....[45]....
        /*0140*/ 	.word	0xffffffff


	//   ....[46]....
        /*0144*/ 	.word	0xffffffff


	//   ....[47]....
        /*0148*/ 	.word	0xffffffff


	//   ....[48]....
        /*014c*/ 	.word	0xffffffff


	//   ....[49]....
        /*0150*/ 	.word	0xffffffff


	//   ....[50]....
        /*0154*/ 	.word	0xffffffff


	//   ....[51]....
        /*0158*/ 	.word	0xffffffff


	//   ....[52]....
        /*015c*/ 	.word	0xffffffff


	//   ....[53]....
        /*0160*/ 	.word	0xffffffff


	//   ....[54]....
        /*0164*/ 	.word	0xffffffff


	//   ....[55]....
        /*0168*/ 	.word	0xffffffff


	//   ....[56]....
        /*016c*/ 	.word	0xffffffff


	//   ....[57]....
        /*0170*/ 	.word	0xffffffff


	//   ....[58]....
        /*0174*/ 	.word	0xffffffff


	//   ....[59]....
        /*0178*/ 	.word	0xffffffff


	//   ....[60]....
        /*017c*/ 	.word	0xffffffff


	//   ....[61]....
        /*0180*/ 	.word	0xffffffff


	//   ....[62]....
        /*0184*/ 	.word	0xffffffff


	//   ....[63]....
        /*0188*/ 	.word	0xffffffff


	//   ....[64]....
        /*018c*/ 	.word	0xffffffff


	//   ....[65]....
        /*0190*/ 	.word	0xffffffff


	//   ....[66]....
        /*0194*/ 	.word	0xffffffff


	//   ....[67]....
        /*0198*/ 	.word	0xffffffff


	//   ....[68]....
        /*019c*/ 	.word	0xffffffff


	//   ....[69]....
        /*01a0*/ 	.word	0xffffffff


	//   ....[70]....
        /*01a4*/ 	.word	0xffffffff


	//   ....[71]....
        /*01a8*/ 	.word	0xffffffff


	//   ....[72]....
        /*01ac*/ 	.word	0xffffffff


	//   ....[73]....
        /*01b0*/ 	.word	0xffffffff


	//   ....[74]....
        /*01b4*/ 	.word	0xffffffff


	//   ....[75]....
        /*01b8*/ 	.word	0xffffffff


	//   ....[76]....
        /*01bc*/ 	.word	0xffffffff


	//   ....[77]....
        /*01c0*/ 	.word	0xffffffff


	//   ....[78]....
        /*01c4*/ 	.word	0xffffffff


	//   ....[79]....
        /*01c8*/ 	.word	0xffffffff


	//   ....[80]....
        /*01cc*/ 	.word	0xffffffff


	//   ....[81]....
        /*01d0*/ 	.word	0xffffffff


	//   ....[82]....
        /*01d4*/ 	.word	0xffffffff


	//   ....[83]....
        /*01d8*/ 	.word	0xffffffff


	//   ....[84]....
        /*01dc*/ 	.word	0xffffffff


	//   ....[85]....
        /*01e0*/ 	.word	0xffffffff


	//   ....[86]....
        /*01e4*/ 	.word	0xffffffff


	//   ....[87]....
        /*01e8*/ 	.word	0xffffffff


	//   ....[88]....
        /*01ec*/ 	.word	0xffffffff


	//   ....[89]....
        /*01f0*/ 	.word	0xffffffff


	//   ....[90]....
        /*01f4*/ 	.word	0xffffffff


	//   ....[91]....
        /*01f8*/ 	.word	0xffffffff


	//   ....[92]....
        /*01fc*/ 	.word	0xffffffff


	//   ....[93]....
        /*0200*/ 	.word	0xffffffff


	//   ....[94]....
        /*0204*/ 	.word	0xffffffff


	//   ....[95]....
        /*0208*/ 	.word	0xffffffff


	//   ....[96]....
        /*020c*/ 	.word	0xffffffff


	//   ....[97]....
        /*0210*/ 	.word	0xffffffff


	//   ....[98]....
        /*0214*/ 	.word	0xffffffff


	//   ....[99]....
        /*0218*/ 	.word	0xffffffff


	//   ....[100]....
        /*021c*/ 	.word	0xffffffff


	//   ....[101]....
        /*0220*/ 	.word	0xffffffff


	//   ....[102]....
        /*0224*/ 	.word	0xffffffff


	//   ....[103]....
        /*0228*/ 	.word	0xffffffff


	//   ....[104]....
        /*022c*/ 	.word	0xffffffff


	//   ....[105]....
        /*0230*/ 	.word	0xffffffff


	//   ....[106]....
        /*0234*/ 	.word	0xffffffff


	//   ....[107]....
        /*0238*/ 	.word	0xffffffff


	//   ....[108]....
        /*023c*/ 	.word	0xffffffff


	//   ....[109]....
        /*0240*/ 	.word	0xffffffff


	//   ....[110]....
        /*0244*/ 	.word	0xffffffff


	//   ....[111]....
        /*0248*/ 	.word	0xffffffff


	//   ....[112]....
        /*024c*/ 	.word	0xffffffff


	//   ....[113]....
        /*0250*/ 	.word	0xffffffff


	//   ....[114]....
        /*0254*/ 	.word	0xffffffff


	//   ....[115]....
        /*0258*/ 	.word	0xffffffff


	//   ....[116]....
        /*025c*/ 	.word	0xffffffff


	//   ....[117]....
        /*0260*/ 	.word	0xffffffff


	//   ....[118]....
        /*0264*/ 	.word	0xffffffff


	//   ....[119]....
        /*0268*/ 	.word	0xffffffff


	//   ....[120]....
        /*026c*/ 	.word	0xffffffff


	//   ....[121]....
        /*0270*/ 	.word	0xffffffff


	//   ....[122]....
        /*0274*/ 	.word	0xffffffff


	//   ....[123]....
        /*0278*/ 	.word	0xffffffff


	//   ....[124]....
        /*027c*/ 	.word	0xffffffff


	//   ....[125]....
        /*0280*/ 	.word	0xffffffff


	//   ....[126]....
        /*0284*/ 	.word	0xffffffff


	//   ....[127]....
        /*0288*/ 	.word	0xffffffff


	//   ....[128]....
        /*028c*/ 	.word	0xffffffff


	//   ....[129]....
        /*0290*/ 	.word	0xffffffff


	//   ....[130]....
        /*0294*/ 	.word	0xffffffff


	//   ....[131]....
        /*0298*/ 	.word	0xffffffff


	//   ....[132]....
        /*029c*/ 	.word	0xffffffff


	//   ....[133]....
        /*02a0*/ 	.word	0xffffffff


	//   ....[134]....
        /*02a4*/ 	.word	0xffffffff


	//   ....[135]....
        /*02a8*/ 	.word	0xffffffff


	//   ....[136]....
        /*02ac*/ 	.word	0xffffffff


	//   ....[137]....
        /*02b0*/ 	.word	0xffffffff


	//   ....[138]....
        /*02b4*/ 	.word	0xffffffff


	//   ....[139]....
        /*02b8*/ 	.word	0xffffffff


	//   ....[140]....
        /*02bc*/ 	.word	0xffffffff


	//   ....[141]....
        /*02c0*/ 	.word	0xffffffff


	//   ....[142]....
        /*02c4*/ 	.word	0xffffffff


	//   ....[143]....
        /*02c8*/ 	.word	0xffffffff


	//   ....[144]....
        /*02cc*/ 	.word	0xffffffff


	//   ....[145]....
        /*02d0*/ 	.word	0xffffffff


	//   ....[146]....
        /*02d4*/ 	.word	0xffffffff


	//   ....[147]....
        /*02d8*/ 	.word	0xffffffff


	//   ....[148]....
        /*02dc*/ 	.word	0xffffffff


	//   ....[149]....
        /*02e0*/ 	.word	0xffffffff


	//----- nvinfo : EIATTR_COOP_GROUP_INSTR_OFFSETS
	.align		4
.L_193:
        /*02e4*/ 	.byte	0x04, 0x28
        /*02e6*/ 	.short	(.L_195 - .L_194)


	//   ....[0]....
.L_194:
        /*02e8*/ 	.word	0x00002560


	//   ....[1]....
        /*02ec*/ 	.word	0x00002570


	//   ....[2]....
        /*02f0*/ 	.word	0x00002580


	//   ....[3]....
        /*02f4*/ 	.word	0x00002590


	//   ....[4]....
        /*02f8*/ 	.word	0x000025a0


	//   ....[5]....
        /*02fc*/ 	.word	0x000025b0


	//   ....[6]....
        /*0300*/ 	.word	0x000025d0


	//   ....[7]....
        /*0304*/ 	.word	0x000025f0


	//   ....[8]....
        /*0308*/ 	.word	0x00002610


	//   ....[9]....
        /*030c*/ 	.word	0x00002630


	//   ....[10]....
        /*0310*/ 	.word	0x00002650


	//   ....[11]....
        /*0314*/ 	.word	0x00002670


	//   ....[12]....
        /*0318*/ 	.word	0x00002690


	//   ....[13]....
        /*031c*/ 	.word	0x000026b0


	//   ....[14]....
        /*0320*/ 	.word	0x000026d0


	//   ....[15]....
        /*0324*/ 	.word	0x000026f0


	//   ....[16]....
        /*0328*/ 	.word	0x00002710


	//   ....[17]....
        /*032c*/ 	.word	0x00002730


	//   ....[18]....
        /*0330*/ 	.word	0x00002750


	//   ....[19]....
        /*0334*/ 	.word	0x00002770


	//   ....[20]....
        /*0338*/ 	.word	0x00002790


	//   ....[21]....
        /*033c*/ 	.word	0x000027b0


	//   ....[22]....
        /*0340*/ 	.word	0x000027d0


	//   ....[23]....
        /*0344*/ 	.word	0x000027f0


	//   ....[24]....
        /*0348*/ 	.word	0x00002800


	//   ....[25]....
        /*034c*/ 	.word	0x00002830


	//   ....[26]....
        /*0350*/ 	.word	0x00002850


	//   ....[27]....
        /*0354*/ 	.word	0x00002870


	//   ....[28]....
        /*0358*/ 	.word	0x00002890


	//   ....[29]....
        /*035c*/ 	.word	0x000028b0


	//   ....[30]....
        /*0360*/ 	.word	0x000028d0


	//   ....[31]....
        /*0364*/ 	.word	0x000028e0


	//   ....[32]....
        /*0368*/ 	.word	0x00002910


	//   ....[33]....
        /*036c*/ 	.word	0x00002930


	//   ....[34]....
        /*0370*/ 	.word	0x00002950


	//   ....[35]....
        /*0374*/ 	.word	0x00002970


	//   ....[36]....
        /*0378*/ 	.word	0x00002990


	//   ....[37]....
        /*037c*/ 	.word	0x000029b0


	//   ....[38]....
        /*0380*/ 	.word	0x000029c0


	//   ....[39]....
        /*0384*/ 	.word	0x000029f0


	//   ....[40]....
        /*0388*/ 	.word	0x00002a10


	//   ....[41]....
        /*038c*/ 	.word	0x00002a30


	//   ....[42]....
        /*0390*/ 	.word	0x00002a50


	//   ....[43]....
        /*0394*/ 	.word	0x00002a70


	//   ....[44]....
        /*0398*/ 	.word	0x00002a90


	//   ....[45]....
        /*039c*/ 	.word	0x00002aa0


	//   ....[46]....
        /*03a0*/ 	.word	0x00002ad0


	//   ....[47]....
        /*03a4*/ 	.word	0x00002af0


	//   ....[48]....
        /*03a8*/ 	.word	0x00002b10


	//   ....[49]....
        /*03ac*/ 	.word	0x00002b30


	//   ....[50]....
        /*03b0*/ 	.word	0x00002b50


	//   ....[51]....
        /*03b4*/ 	.word	0x00002b70


	//   ....[52]....
        /*03b8*/ 	.word	0x00002b80


	//   ....[53]....
        /*03bc*/ 	.word	0x00002ba0


	//   ....[54]....
        /*03c0*/ 	.word	0x00002bc0


	//   ....[55]....
        /*03c4*/ 	.word	0x00002bf0


	//   ....[56]....
        /*03c8*/ 	.word	0x00002c10


	//   ....[57]....
        /*03cc*/ 	.word	0x00002c30


	//   ....[58]....
        /*03d0*/ 	.word	0x00002c50


	//   ....[59]....
        /*03d4*/ 	.word	0x00002c70


	//   ....[60]....
        /*03d8*/ 	.word	0x00002c90


	//   ....[61]....
        /*03dc*/ 	.word	0x00002ca0


	//   ....[62]....
        /*03e0*/ 	.word	0x00002cd0


	//   ....[63]....
        /*03e4*/ 	.word	0x00002cf0


	//   ....[64]....
        /*03e8*/ 	.word	0x00002d10


	//   ....[65]....
        /*03ec*/ 	.word	0x00002d30


	//   ....[66]....
        /*03f0*/ 	.word	0x00002d50


	//   ....[67]....
        /*03f4*/ 	.word	0x00002d70


	//   ....[68]....
        /*03f8*/ 	.word	0x00002d90


	//   ....[69]....
        /*03fc*/ 	.word	0x00002db0


	//   ....[70]....
        /*0400*/ 	.word	0x00002dd0


	//   ....[71]....
        /*0404*/ 	.word	0x00002df0


	//   ....[72]....
        /*0408*/ 	.word	0x00002e10


	//   ....[73]....
        /*040c*/ 	.word	0x00002e30


	//   ....[74]....
        /*0410*/ 	.word	0x00002e50


	//   ....[75]....
        /*0414*/ 	.word	0x00002e70


	//   ....[76]....
        /*0418*/ 	.word	0x00002e90


	//   ....[77]....
        /*041c*/ 	.word	0x00002eb0


	//   ....[78]....
        /*0420*/ 	.word	0x00002ed0


	//   ....[79]....
        /*0424*/ 	.word	0x00002ef0


	//   ....[80]....
        /*0428*/ 	.word	0x00002f00


	//   ....[81]....
        /*042c*/ 	.word	0x00002f30


	//   ....[82]....
        /*0430*/ 	.word	0x00002f50


	//   ....[83]....
        /*0434*/ 	.word	0x00002f70


	//   ....[84]....
        /*0438*/ 	.word	0x00002f90


	//   ....[85]....
        /*043c*/ 	.word	0x00002fb0


	//   ....[86]....
        /*0440*/ 	.word	0x00002fd0


	//   ....[87]....
        /*0444*/ 	.word	0x00002fe0


	//   ....[88]....
        /*0448*/ 	.word	0x00003010


	//   ....[89]....
        /*044c*/ 	.word	0x00003030


	//   ....[90]....
        /*0450*/ 	.word	0x00003050


	//   ....[91]....
        /*0454*/ 	.word	0x00003070


	//   ....[92]....
        /*0458*/ 	.word	0x00003090


	//   ....[93]....
        /*045c*/ 	.word	0x000030b0


	//   ....[94]....
        /*0460*/ 	.word	0x000030c0


	//   ....[95]....
        /*0464*/ 	.word	0x000030f0


	//   ....[96]....
        /*0468*/ 	.word	0x00003110


	//   ....[97]....
        /*046c*/ 	.word	0x00003150


	//   ....[98]....
        /*0470*/ 	.word	0x00003170


	//   ....[99]....
        /*0474*/ 	.word	0x00003190


	//   ....[100]....
        /*0478*/ 	.word	0x000031a0


	//   ....[101]....
        /*047c*/ 	.word	0x000031c0


	//   ....[102]....
        /*0480*/ 	.word	0x000031e0


	//   ....[103]....
        /*0484*/ 	.word	0x00003210


	//   ....[104]....
        /*0488*/ 	.word	0x00003230


	//   ....[105]....
        /*048c*/ 	.word	0x00003250


	//   ....[106]....
        /*0490*/ 	.word	0x00003270


	//   ....[107]....
        /*0494*/ 	.word	0x00003290


	//   ....[108]....
        /*0498*/ 	.word	0x000032a0


	//   ....[109]....
        /*049c*/ 	.word	0x000032c0


	//   ....[110]....
        /*04a0*/ 	.word	0x000032e0


	//   ....[111]....
        /*04a4*/ 	.word	0x00003300


	//   ....[112]....
        /*04a8*/ 	.word	0x00003320


	//   ....[113]....
        /*04ac*/ 	.word	0x00003340


	//   ....[114]....
        /*04b0*/ 	.word	0x00003360


	//   ....[115]....
        /*04b4*/ 	.word	0x00003370


	//   ....[116]....
        /*04b8*/ 	.word	0x000033a0


	//   ....[117]....
        /*04bc*/ 	.word	0x000033c0


	//   ....[118]....
        /*04c0*/ 	.word	0x000033e0


	//   ....[119]....
        /*04c4*/ 	.word	0x00003400


	//   ....[120]....
        /*04c8*/ 	.word	0x00003420


	//   ....[121]....
        /*04cc*/ 	.word	0x00003440


	//   ....[122]....
        /*04d0*/ 	.word	0x00003450


	//   ....[123]....
        /*04d4*/ 	.word	0x00003480


	//   ....[124]....
        /*04d8*/ 	.word	0x000034a0


	//   ....[125]....
        /*04dc*/ 	.word	0x000034c0


	//   ....[126]....
        /*04e0*/ 	.word	0x000034e0


	//   ....[127]....
        /*04e4*/ 	.word	0x00003500


	//   ....[128]....
        /*04e8*/ 	.word	0x00003520


	//   ....[129]....
        /*04ec*/ 	.word	0x00003530


	//   ....[130]....
        /*04f0*/ 	.word	0x00003550


	//   ....[131]....
        /*04f4*/ 	.word	0x00003570


	//   ....[132]....
        /*04f8*/ 	.word	0x000035a0


	//   ....[133]....
        /*04fc*/ 	.word	0x000035c0


	//   ....[134]....
        /*0500*/ 	.word	0x000035e0


	//   ....[135]....
        /*0504*/ 	.word	0x00003600


	//   ....[136]....
        /*0508*/ 	.word	0x00003630


	//   ....[137]....
        /*050c*/ 	.word	0x00003650


	//   ....[138]....
        /*0510*/ 	.word	0x00003660


	//   ....[139]....
        /*0514*/ 	.word	0x00003690


	//   ....[140]....
        /*0518*/ 	.word	0x000036b0


	//   ....[141]....
        /*051c*/ 	.word	0x000036d0


	//   ....[142]....
        /*0520*/ 	.word	0x000036f0


	//   ....[143]....
        /*0524*/ 	.word	0x00003730


	//   ....[144]....
        /*0528*/ 	.word	0x00003740


	//   ....[145]....
        /*052c*/ 	.word	0x00003770


	//   ....[146]....
        /*0530*/ 	.word	0x00003790


	//   ....[147]....
        /*0534*/ 	.word	0x000037b0


	//   ....[148]....
        /*0538*/ 	.word	0x000037c0


	//   ....[149]....
        /*053c*/ 	.word	0x000037f0


	//----- nvinfo : EIATTR_VRC_CTA_INIT_COUNT
	.align		4
.L_195:
        /*0540*/ 	.byte	0x02, 0x4a
	.zero		1
	.zero		1


	//----- nvinfo : EIATTR_EXIT_INSTR_OFFSETS
	.align		4
        /*0544*/ 	.byte	0x04, 0x1c
        /*0546*/ 	.short	(.L_197 - .L_196)


	//   ....[0]....
.L_196:
        /*0548*/ 	.word	0x00003aa0


	//   ....[1]....
        /*054c*/ 	.word	0x00003c50


	//----- nvinfo : EIATTR_CRS_STACK_SIZE
	.align		4
.L_197:
        /*0550*/ 	.byte	0x04, 0x1e
        /*0552*/ 	.short	(.L_199 - .L_198)
.L_198:
        /*0554*/ 	.word	0x00000000


	//----- nvinfo : EIATTR_CBANK_PARAM_SIZE
	.align		4
.L_199:
        /*0558*/ 	.byte	0x03, 0x19
        /*055a*/ 	.short	0x002c


	//----- nvinfo : EIATTR_PARAM_CBANK
	.align		4
        /*055c*/ 	.byte	0x04, 0x0a
        /*055e*/ 	.short	(.L_201 - .L_200)
	.align		4
.L_200:
        /*0560*/ 	.word	index@(.nv.constant0._Z12cudaCoreGemmI13__nv_bfloat16S0_Li15ELi2ELi128EEvPKT_S3_fPT0_iii)
        /*0564*/ 	.short	0x0380
        /*0566*/ 	.short	0x002c


	//----- nvinfo : EIATTR_SW_WAR
	.align		4
.L_201:
        /*0568*/ 	.byte	0x04, 0x36
        /*056a*/ 	.short	(.L_203 - .L_202)
.L_202:
        /*056c*/ 	.word	0x00000008
.L_203:


//--------------------- .nv.info._Z12cudaCoreGemmI13__nv_bfloat16S0_Li14ELi2ELi128EEvPKT_S3_fPT0_iii --------------------------
	.section	.nv.info._Z12cudaCoreGemmI13__nv_bfloat16S0_Li14ELi2ELi128EEvPKT_S3_fPT0_iii,"",@"SHT_CUDA_INFO"
	.sectionflags	@""
	.align	4


	//----- nvinfo : EIATTR_CUDA_API_VERSION
	.align		4
        /*0000*/ 	.byte	0x04, 0x37
        /*0002*/ 	.short	(.L_205 - .L_204)
.L_204:
        /*0004*/ 	.word	0x00000082


	//----- nvinfo : EIATTR_KPARAM_INFO
	.align		4
.L_205:
        /*0008*/ 	.byte	0x04, 0x17
        /*000a*/ 	.short	(.L_207 - .L_206)
.L_206:
        /*000c*/ 	.word	0x00000000
        /*0010*/ 	.short	0x0006
        /*0012*/ 	.short	0x0028
        /*0014*/ 	.byte	0x00, 0xf0, 0x11, 0x00


	//----- nvinfo : EIATTR_KPARAM_INFO
	.align		4
.L_207:
        /*0018*/ 	.byte	0x04, 0x17
        /*001a*/ 	.short	(.L_209 - .L_208)
.L_208:
        /*001c*/ 	.word	0x00000000
        /*0020*/ 	.short	0x0005
        /*0022*/ 	.short	0x0024
        /*0024*/ 	.byte	0x00, 0xf0, 0x11, 0x00


	//----- nvinfo : EIATTR_KPARAM_INFO
	.align		4
.L_209:
        /*0028*/ 	.byte	0x04, 0x17
        /*002a*/ 	.short	(.L_211 - .L_210)
.L_210:
        /*002c*/ 	.word	0x00000000
        /*0030*/ 	.short	0x0004
        /*0032*/ 	.short	0x0020
        /*0034*/ 	.byte	0x00, 0xf0, 0x11, 0x00


	//----- nvinfo : EIATTR_KPARAM_INFO
	.align		4
.L_211:
        /*0038*/ 	.byte	0x04, 0x17
        /*003a*/ 	.short	(.L_213 - .L_212)
.L_212:
        /*003c*/ 	.word	0x00000000
        /*0040*/ 	.short	0x0003
        /*0042*/ 	.short	0x0018
        /*0044*/ 	.byte	0x00, 0xf5, 0x21, 0x00


	//----- nvinfo : EIATTR_KPARAM_INFO
	.align		4
.L_213:
        /*0048*/ 	.byte	0x04, 0x17
        /*004a*/ 	.short	(.L_215 - .L_214)
.L_214:
        /*004c*/ 	.word	0x00000000
        /*0050*/ 	.short	0x0002
        /*0052*/ 	.short	0x0010
        /*0054*/ 	.byte	0x00, 0xf0, 0x11, 0x00


	//----- nvinfo : EIATTR_KPARAM_INFO
	.align		4
.L_215:
        /*0058*/ 	.byte	0x04, 0x17
        /*005a*/ 	.short	(.L_217 - .L_216)
.L_216:
        /*005c*/ 	.word	0x00000000
        /*0060*/ 	.short	0x0001
        /*0062*/ 	.short	0x0008
        /*0064*/ 	.byte	0x00, 0xf5, 0x21, 0x00


	//----- nvinfo : EIATTR_KPARAM_INFO
	.align		4
.L_217:
        /*0068*/ 	.byte	0x04, 0x17
        /*006a*/ 	.short	(.L_219 - .L_218)
.L_218:
        /*006c*/ 	.word	0x00000000
        /*0070*/ 	.short	0x0000
        /*0072*/ 	.short	0x0000
        /*0074*/ 	.byte	0x00, 0xf5, 0x21, 0x00


	//----- nvinfo : EIATTR_SPARSE_MMA_MASK
	.align		4
.L_219:
        /*0078*/ 	.byte	0x03, 0x50
        /*007a*/ 	.short	0x0000


	//----- nvinfo : EIATTR_MAXREG_COUNT
	.align		4
        /*007c*/ 	.byte	0x03, 0x1b
        /*007e*/ 	.short	0x00ff


	//----- nvinfo : EIATTR_NUM_BARRIERS
	.align		4
        /*0080*/ 	.byte	0x02, 0x4c
        /*0082*/ 	.byte	0x01
	.zero		1


	//----- nvinfo : EIATTR_MERCURY_ISA_VERSION
	.align		4
        /*0084*/ 	.byte	0x03, 0x5f
        /*0086*/ 	.short	0x0101


	//----- nvinfo : EIATTR_COOP_GROUP_MASK_REGIDS
	.align		4
        /*0088*/ 	.byte	0x04, 0x29
        /*008a*/ 	.short	(.L_221 - .L_220)


	//   ....[0]....
.L_220:
        /*008c*/ 	.word	0xffffffff


	//   ....[1]....
        /*0090*/ 	.word	0xffffffff


	//   ....[2]....
        /*0094*/ 	.word	0xffffffff


	//   ....[3]....
        /*0098*/ 	.word	0xffffffff


	//   ....[4]....
        /*009c*/ 	.word	0xffffffff


	//   ....[5]....
        /*00a0*/ 	.word	0xffffffff


	//   ....[6]....
        /*00a4*/ 	.word	0xffffffff


	//   ....[7]....
        /*00a8*/ 	.word	0xffffffff


	//   ....[8]....
        /*00ac*/ 	.word	0xffffffff


	//   ....[9]....
        /*00b0*/ 	.word	0xffffffff


	//   ....[10]....
        /*00b4*/ 	.word	0xffffffff


	//   ....[11]....
        /*00b8*/ 	.word	0xffffffff


	//   ....[12]....
        /*00bc*/ 	.word	0xffffffff


	//   ....[13]....
        /*00c0*/ 	.word	0xffffffff


	//   ....[14]....
        /*00c4*/ 	.word	0xffffffff


	//   ....[15]....
        /*00c8*/ 	.word	0xffffffff


	//   ....[16]....
        /*00cc*/ 	.word	0xffffffff


	//   ....[17]....
        /*00d0*/ 	.word	0xffffffff


	//   ....[18]....
        /*00d4*/ 	.word	0xffffffff


	//   ....[19]....
        /*00d8*/ 	.word	0xffffffff


	//   ....[20]....
        /*00dc*/ 	.word	0xffffffff


	//   ....[21]....
        /*00e0*/ 	.word	0xffffffff


	//   ....[22]....
        /*00e4*/ 	.word	0xffffffff


	//   ....[23]....
        /*00e8*/ 	.word	0xffffffff


	//   ....[24]....
        /*00ec*/ 	.word	0xffffffff


	//   ....[25]....
        /*00f0*/ 	.word	0xffffffff


	//   ....[26]....
        /*00f4*/ 	.word	0xffffffff


	//   ....[27]....
        /*00f8*/ 	.word	0xffffffff


	//   ....[28]....
        /*00fc*/ 	.word	0xffffffff


	//   ....[29]....
        /*0100*/ 	.word	0xffffffff


	//   ....[30]....
        /*0104*/ 	.word	0xffffffff


	//   ....[31]....
        /*0108*/ 	.word	0xffffffff


	//   ....[32]....
        /*010c*/ 	.word	0xffffffff


	//   ....[33]....
        /*0110*/ 	.word	0xffffffff


	//   ....[34]....
        /*0114*/ 	.word	0xffffffff


	//   ....[35]....
        /*0118*/ 	.word	0xffffffff


	//   ....[36]....
        /*011c*/ 	.word	0xffffffff


	//   ....[37]....
        /*0120*/ 	.word	0xffffffff


	//   ....[38]....
        /*0124*/ 	.word	0xffffffff


	//   ....[39]....
        /*0128*/ 	.word	0xffffffff


	//   ....[40]....
        /*012c*/ 	.word	0xffffffff


	//   ....[41]....
        /*0130*/ 	.word	0xffffffff


	//   ....[42]....
        /*0134*/ 	.word	0xffffffff


	//   ....[43]....
        /*0138*/ 	.word	0xffffffff


	//   ....[44]....
        /*013c*/ 	.word	0xffffffff


	//   ....[45]....
        /*0140*/ 	.word	0xffffffff


	//   ....[46]....
        /*0144*/ 	.word	0xffffffff


	//   ....[47]....
        /*0148*/ 	.word	0xffffffff


	//   ....[48]....
        /*014c*/ 	.word	0xffffffff


	//   ....[49]....
        /*0150*/ 	.word	0xffffffff


	//   ....[50]....
        /*0154*/ 	.word	0xffffffff


	//   ....[51]....
        /*0158*/ 	.word	0xffffffff


	//   ....[52]....
        /*015c*/ 	.word	0xffffffff


	//   ....[53]....
        /*0160*/ 	.word	0xffffffff


	//   ....[54]....
        /*0164*/ 	.word	0xffffffff


	//   ....[55]....
        /*0168*/ 	.word	0xffffffff


	//   ....[56]....
        /*016c*/ 	.word	0xffffffff


	//   ....[57]....
        /*0170*/ 	.word	0xffffffff


	//   ....[58]....
        /*0174*/ 	.word	0xffffffff


	//   ....[59]....
        /*0178*/ 	.word	0xffffffff


	//   ....[60]....
        /*017c*/ 	.word	0xffffffff


	//   ....[61]....
        /*0180*/ 	.word	0xffffffff


	//   ....[62]....
        /*0184*/ 	.word	0xffffffff


	//   ....[63]....
        /*0188*/ 	.word	0xffffffff


	//   ....[64]....
        /*018c*/ 	.word	0xffffffff


	//   ....[65]....
        /*0190*/ 	.word	0xffffffff


	//   ....[66]....
        /*0194*/ 	.word	0xffffffff


	//   ....[67]....
        /*0198*/ 	.word	0xffffffff


	//   ....[68]....
        /*019c*/ 	.word	0xffffffff


	//   ....[69]....
        /*01a0*/ 	.word	0xffffffff


	//   ....[70]....
        /*01a4*/ 	.word	0xffffffff


	//   ....[71]....
        /*01a8*/ 	.word	0xffffffff


	//   ....[72]....
        /*01ac*/ 	.word	0xffffffff


	//   ....[73]....
        /*01b0*/ 	.word	0xffffffff


	//   ....[74]....
        /*01b4*/ 	.word	0xffffffff


	//   ....[75]....
        /*01b8*/ 	.word	0xffffffff


	//   ....[76]....
        /*01bc*/ 	.word	0xffffffff


	//   ....[77]....
        /*01c0*/ 	.word	0xffffffff


	//   ....[78]....
        /*01c4*/ 	.word	0xffffffff


	//   ....[79]....
        /*01c8*/ 	.word	0xffffffff


	//   ....[80]....
        /*01cc*/ 	.word	0xffffffff


	//   ....[81]....
        /*01d0*/ 	.word	0xffffffff


	//   ....[82]....
        /*01d4*/ 	.word	0xffffffff


	//   ....[83]....
        /*01d8*/ 	.word	0xffffffff


	//   ....[84]....
        /*01dc*/ 	.word	0xffffffff


	//   ....[85]....
        /*01e0*/ 	.word	0xffffffff


	//   ....[86]....
        /*01e4*/ 	.word	0xffffffff


	//   ....[87]....
        /*01e8*/ 	.word	0xffffffff


	//   ....[88]....
        /*01ec*/ 	.word	0xffffffff


	//   ....[89]....
        /*01f0*/ 	.word	0xffffffff


	//   ....[90]....
        /*01f4*/ 	.word	0xffffffff


	//   ....[91]....
        /*01f8*/ 	.word	0xffffffff


	//   ....[92]....
        /*01fc*/ 	.word	0xffffffff


	//   ....[93]....
        /*0200*/ 	.word	0xffffffff


	//   ....[94]....
        /*0204*/ 	.word	0xffffffff


	//   ....[95]....
        /*0208*/ 	.word	0xffffffff


	//   ....[96]....
        /*020c*/ 	.word	0xffffffff


	//   ....[97]....
        /*0210*/ 	.word	0xffffffff


	//   ....[98]....
        /*0214*/ 	.word	0xffffffff


	//   ....[99]....
        /*0218*/ 	.word	0xffffffff


	//   ....[100]....
        /*021c*/ 	.word	0xffffffff


	//   ....[101]....
        /*0220*/ 	.word	0xffffffff


	//   ....[102]....
        /*0224*/ 	.word	0xffffffff


	//   ....[103]....
        /*0228*/ 	.word	0xffffffff


	//   ....[104]....
        /*022c*/ 	.word	0xffffffff


	//   ....[105]....
        /*0230*/ 	.word	0xffffffff


	//   ....[106]....
        /*0234*/ 	.word	0xffffffff


	//   ....[107]....
        /*0238*/ 	.word	0xffffffff


	//   ....[108]....
        /*023c*/ 	.word	0xffffffff


	//   ....[109]....
        /*0240*/ 	.word	0xffffffff


	//   ....[110]....
        /*0244*/ 	.word	0xffffffff


	//   ....[111]....
        /*0248*/ 	.word	0xffffffff


	//   ....[112]....
        /*024c*/ 	.word	0xffffffff


	//   ....[113]....
        /*0250*/ 	.word	0xffffffff


	//   ....[114]....
        /*0254*/ 	.word	0xffffffff


	//   ....[115]....
        /*0258*/ 	.word	0xffffffff


	//   ....[116]....
        /*025c*/ 	.word	0xffffffff


	//   ....[117]....
        /*0260*/ 	.word	0xffffffff


	//   ....[118]....
        /*0264*/ 	.word	0xffffffff


	//   ....[119]....
        /*0268*/ 	.word	0xffffffff


	//   ....[120]....
        /*026c*/ 	.word	0xffffffff


	//   ....[121]....
        /*0270*/ 	.word	0xffffffff


	//   ....[122]....
        /*0274*/ 	.word	0xffffffff


	//   ....[123]....
        /*0278*/ 	.word	0xffffffff


	//   ....[124]....
        /*027c*/ 	.word	0xffffffff


	//   ....[125]....
        /*0280*/ 	.word	0xffffffff


	//   ....[126]....
        /*0284*/ 	.word	0xffffffff


	//   ....[127]....
        /*0288*/ 	.word	0xffffffff


	//   ....[128]....
        /*028c*/ 	.word	0xffffffff


	//   ....[129]....
        /*0290*/ 	.word	0xffffffff


	//   ....[130]....
        /*0294*/ 	.word	0xffffffff


	//   ....[131]....
        /*0298*/ 	.word	0xffffffff


	//   ....[132]....
        /*029c*/ 	.word	0xffffffff


	//   ....[133]....
        /*02a0*/ 	.word	0xffffffff


	//   ....[134]....
        /*02a4*/ 	.word	0xffffffff


	//   ....[135]....
        /*02a8*/ 	.word	0xffffffff


	//   ....[136]....
        /*02ac*/ 	.word	0xffffffff


	//   ....[137]....
        /*02b0*/ 	.word	0xffffffff


	//   ....[138]....
        /*02b4*/ 	.word	0xffffffff


	//   ....[139]....
        /*02b8*/ 	.word	0xffffffff


	//----- nvinfo : EIATTR_COOP_GROUP_INSTR_OFFSETS
	.align		4
.L_221:
        /*02bc*/ 	.byte	0x04, 0x28
        /*02be*/ 	.short	(.L_223 - .L_222)


	//   ....[0]....
.L_222:
        /*02c0*/ 	.word	0x00002340


	//   ....[1]....
        /*02c4*/ 	.word	0x00002350


	//   ....[2]....
        /*02c8*/ 	.word	0x00002360


	//   ....[3]....
        /*02cc*/ 	.word	0x00002370


	//   ....[4]....
        /*02d0*/ 	.word	0x00002380


	//   ....[5]....
        /*02d4*/ 	.word	0x00002390


	//   ....[6]....
        /*02d8*/ 	.word	0x000023b0


	//   ....[7]....
        /*02dc*/ 	.word	0x000023d0


	//   ....[8]....
        /*02e0*/ 	.word	0x000023f0


	//   ....[9]....
        /*02e4*/ 	.word	0x00002410


	//   ....[10]....
        /*02e8*/ 	.word	0x00002430


	//   ....[11]....
        /*02ec*/ 	.word	0x00002450


	//   ....[12]....
        /*02f0*/ 	.word	0x00002490


	//   ....[13]....
        /*02f4*/ 	.word	0x000024b0


	//   ....[14]....
        /*02f8*/ 	.word	0x000024d0


	//   ....[15]....
        /*02fc*/ 	.word	0x000024f0


	//   ....[16]....
        /*0300*/ 	.word	0x00002510


	//   ....[17]....
        /*0304*/ 	.word	0x00002520


	//   ....[18]....
        /*0308*/ 	.word	0x00002540


	//   ....[19]....
        /*030c*/ 	.word	0x00002560


	//   ....[20]....
        /*0310*/ 	.word	0x00002580


	//   ....[21]....
        /*0314*/ 	.word	0x000025a0


	//   ....[22]....
        /*0318*/ 	.word	0x000025c0


	//   ....[23]....
        /*031c*/ 	.word	0x000025e0


	//   ....[24]....
        /*0320*/ 	.word	0x000025f0


	//   ....[25]....
        /*0324*/ 	.word	0x00002620


	//   ....[26]....
        /*0328*/ 	.word	0x00002640


	//   ....[27]....
        /*032c*/ 	.word	0x00002660


	//   ....[28]....
        /*0330*/ 	.word	0x00002680


	//   ....[29]....
        /*0334*/ 	.word	0x000026a0


	//   ....[30]....
        /*0338*/ 	.word	0x000026c0


	//   ....[31]....
        /*033c*/ 	.word	0x000026d0


	//   ....[32]....
        /*0340*/ 	.word	0x00002700


	//   ....[33]....
        /*0344*/ 	.word	0x00002720


	//   ....[34]....
        /*0348*/ 	.word	0x00002740


	//   ....[35]....
        /*034c*/ 	.word	0x00002760


	//   ....[36]....
        /*0350*/ 	.word	0x00002780


	//   ....[37]....
        /*0354*/ 	.word	0x000027a0


	//   ....[38]....
        /*0358*/ 	.word	0x000027c0


	//   ....[39]....
        /*035c*/ 	.word	0x000027e0


	//   ....[40]....
        /*0360*/ 	.word	0x00002800


	//   ....[41]....
        /*0364*/ 	.word	0x00002820


	//   ....[42]....
        /*0368*/ 	.word	0x00002840


	//   ....[43]....
        /*036c*/ 	.word	0x00002860


	//   ....[44]....
        /*0370*/ 	.word	0x00002870


	//   ....[45]....
        /*0374*/ 	.word	0x000028a0


	//   ....[46]....
        /*0378*/ 	.word	0x000028c0


	//   ....[47]....
        /*037c*/ 	.word	0x000028e0


	//   ....[48]....
        /*0380*/ 	.word	0x00002900


	//   ....[49]....
        /*0384*/ 	.word	0x00002920


	//   ....[50]....
        /*0388*/ 	.word	0x00002940


	//   ....[51]....
        /*038c*/ 	.word	0x00002960


	//   ....[52]....
        /*0390*/ 	.word	0x00002980


	//   ....[53]....
        /*0394*/ 	.word	0x000029a0


	//   ....[54]....
        /*0398*/ 	.word	0x000029c0


	//   ....[55]....
        /*039c*/ 	.word	0x000029e0


	//   ....[56]....
        /*03a0*/ 	.word	0x00002a00


	//   ....[57]....
        /*03a4*/ 	.word	0x00002a10


	//   ....[58]....
        /*03a8*/ 	.word	0x00002a40


	//   ....[59]....
        /*03ac*/ 	.word	0x00002a60


	//   ....[60]....
        /*03b0*/ 	.word	0x00002a80


	//   ....[61]....
        /*03b4*/ 	.word	0x00002aa0


	//   ....[62]....
        /*03b8*/ 	.word	0x00002ac0


	//   ....[63]....
        /*03bc*/ 	.word	0x00002ae0


	//   ....[64]....
        /*03c0*/ 	.word	0x00002b00


	//   ....[65]....
        /*03c4*/ 	.word	0x00002b20


	//   ....[66]....
        /*03c8*/ 	.word	0x00002b40


	//   ....[67]....
        /*03cc*/ 	.word	0x00002b60


	//   ....[68]....
        /*03d0*/ 	.word	0x00002b80


	//   ....[69]....
        /*03d4*/ 	.word	0x00002b90


	//   ....[70]....
        /*03d8*/ 	.word	0x00002bb0


	//   ....[71]....
        /*03dc*/ 	.word	0x00002be0


	//   ....[72]....
        /*03e0*/ 	.word	0x00002c00


	//   ....[73]....
        /*03e4*/ 	.word	0x00002c20


	//   ....[74]....
        /*03e8*/ 	.word	0x00002c40


	//   ....[75]....
        /*03ec*/ 	.word	0x00002c60


	//   ....[76]....
        /*03f0*/ 	.word	0x00002c80


	//   ....[77]....
        /*03f4*/ 	.word	0x00002c90


	//   ....[78]....
        /*03f8*/ 	.word	0x00002cb0


	//   ....[79]....
        /*03fc*/ 	.word	0x00002ce0


	//   ....[80]....
        /*0400*/ 	.word	0x00002d00


	//   ....[81]....
        /*0404*/ 	.word	0x00002d20


	//   ....[82]....
        /*0408*/ 	.word	0x00002d40


	//   ....[83]....
        /*040c*/ 	.word	0x00002d60


	//   ....[84]....
        /*0410*/ 	.word	0x00002d80


	//   ....[85]....
        /*0414*/ 	.word	0x00002da0


	//   ....[86]....
        /*0418*/ 	.word	0x00002dc0


	//   ....[87]....
        /*041c*/ 	.word	0x00002de0


	//   ....[88]....
        /*0420*/ 	.word	0x00002e00


	//   ....[89]....
        /*0424*/ 	.word	0x00002e20


	//   ....[90]....
        /*0428*/ 	.word	0x00002e40


	//   ....[91]....
        /*042c*/ 	.word	0x00002e60


	//   ....[92]....
        /*0430*/ 	.word	0x00002e80


	//   ....[93]....
        /*0434*/ 	.word	0x00002ea0


	//   ....[94]....
        /*0438*/ 	.word	0x00002ed0


	//   ....[95]....
        /*043c*/ 	.word	0x00002ef0


	//   ....[96]....
        /*0440*/ 	.word	0x00002f10


	//   ....[97]....
        /*0444*/ 	.word	0x00002f20


	//   ....[98]....
        /*0448*/ 	.word	0x00002f40


	//   ....[99]....
        /*044c*/ 	.word	0x00002f60


	//   ....[100]....
        /*0450*/ 	.word	0x00002f80


	//   ....[101]....
        /*0454*/ 	.word	0x00002fa0


	//   ....[102]....
        /*0458*/ 	.word	0x00002fc0


	//   ....[103]....
        /*045c*/ 	.word	0x00002fe0


	//   ....[104]....
        /*0460*/ 	.word	0x00003000


	//   ....[105]....
        /*0464*/ 	.word	0x00003020


	//   ....[106]....
        /*0468*/ 	.word	0x00003030


	//   ....[107]....
        /*046c*/ 	.word	0x00003060


	//   ....[108]....
        /*0470*/ 	.word	0x00003090


	//   ....[109]....
        /*0474*/ 	.word	0x000030b0


	//   ....[110]....
        /*0478*/ 	.word	0x000030d0


	//   ....[111]....
        /*047c*/ 	.word	0x000030f0


	//   ....[112]....
        /*0480*/ 	.word	0x00003100


	//   ....[113]....
        /*0484*/ 	.word	0x00003120


	//   ....[114]....
        /*0488*/ 	.word	0x00003140


	//   ....[115]....
        /*048c*/ 	.word	0x00003160


	//   ....[116]....
        /*0490*/ 	.word	0x00003180


	//   ....[117]....
        /*0494*/ 	.word	0x000031a0


	//   ....[118]....
        /*0498*/ 	.word	0x000031c0


	//   ....[119]....
        /*049c*/ 	.word	0x000031e0


	//   ....[120]....
        /*04a0*/ 	.word	0x000031f0


	//   ....[121]....
        /*04a4*/ 	.word	0x00003220


	//   ....[122]....
        /*04a8*/ 	.word	0x00003240


	//   ....[123]....
        /*04ac*/ 	.word	0x00003260


	//   ....[124]....
        /*04b0*/ 	.word	0x00003280


	//   ....[125]....
        /*04b4*/ 	.word	0x000032a0


	//   ....[126]....
        /*04b8*/ 	.word	0x000032c0


	//   ....[127]....
        /*04bc*/ 	.word	0x000032d0


	//   ....[128]....
        /*04c0*/ 	.word	0x000032f0


	//   ....[129]....
        /*04c4*/ 	.word	0x00003320


	//   ....[130]....
        /*04c8*/ 	.word	0x00003340


	//   ....[131]....
        /*04cc*/ 	.word	0x00003360


	//   ....[132]....
        /*04d0*/ 	.word	0x00003380


	//   ....[133]....
        /*04d4*/ 	.word	0x000033c0


	//   ....[134]....
        /*04d8*/ 	.word	0x000033e0


	//   ....[135]....
        /*04dc*/ 	.word	0x00003410


	//   ....[136]....
        /*04e0*/ 	.word	0x00003430


	//   ....[137]....
        /*04e4*/ 	.word	0x00003450


	//   ....[138]....
        /*04e8*/ 	.word	0x00003460


	//   ....[139]....
        /*04ec*/ 	.word	0x00003480


	//----- nvinfo : EIATTR_VRC_CTA_INIT_COUNT
	.align		4
.L_223:
        /*04f0*/ 	.byte	0x02, 0x4a
	.zero		1
	.zero		1


	//----- nvinfo : EIATTR_EXIT_INSTR_OFFSETS
	.align		4
        /*04f4*/ 	.byte	0x04, 0x1c
        /*04f6*/ 	.short	(.L_225 - .L_224)


	//   ....[0]....
.L_224:
        /*04f8*/ 	.word	0x00003720


	//   ....[1]....
        /*04fc*/ 	.word	0x000038d0


	//----- nvinfo : EIATTR_CRS_STACK_SIZE
	.align		4
.L_225:
        /*0500*/ 	.byte	0x04, 0x1e
        /*0502*/ 	.short	(.L_227 - .L_226)
.L_226:
        /*0504*/ 	.word	0x00000000


	//----- nvinfo : EIATTR_CBANK_PARAM_SIZE
	.align		4
.L_227:
        /*0508*/ 	.byte	0x03, 0x19
        /*050a*/ 	.short	0x002c


	//----- nvinfo : EIATTR_PARAM_CBANK
	.align		4
        /*050c*/ 	.byte	0x04, 0x0a
        /*050e*/ 	.short	(.L_229 - .L_228)
	.align		4
.L_228:
        /*0510*/ 	.word	index@(.nv.constant0._Z12cudaCoreGemmI13__nv_bfloat16S0_Li14ELi2ELi128EEvPKT_S3_fPT0_iii)
        /*0514*/ 	.short	0x0380
        /*0516*/ 	.short	0x002c


	//----- nvinfo : EIATTR_SW_WAR
	.align		4
.L_229:
        /*0518*/ 	.byte	0x04, 0x36
        /*051a*/ 	.short	(.L_231 - .L_230)
.L_230:
        /*051c*/ 	.word	0x00000008
.L_231:


//--------------------- .nv.info._Z12cudaCoreGemmI13__nv_bfloat16S0_Li13ELi2ELi128EEvPKT_S3_fPT0_iii --------------------------
	.section	.nv.info._Z12cudaCoreGemmI13__nv_bfloat16S0_Li13ELi2ELi128EEvPKT_S3_fPT0_iii,"",@"SHT_CUDA_INFO"
	.sectionflags	@""
	.align	4


	//----- nvinfo : EIATTR_CUDA_API_VERSION
	.align		4
        /*0000*/ 	.byte	0x04, 0x37
        /*0002*/ 	.short	(.L_233 - .L_232)
.L_232:
        /*0004*/ 	.word	0x00000082


	//----- nvinfo : EIATTR_KPARAM_INFO
	.align		4
.L_233:
        /*0008*/ 	.byte	0x04, 0x17
        /*000a*/ 	.short	(.L_235 - .L_234)
.L_234:
        /*000c*/ 	.word	0x00000000
        /*0010*/ 	.short	0x0006
        /*0012*/ 	.short	0x0028
        /*0014*/ 	.byte	0x00, 0xf0, 0x11, 0x00


	//----- nvinfo : EIATTR_KPARAM_INFO
	.align		4
.L_235:
        /*0018*/ 	.byte	0x04, 0x17
        /*001a*/ 	.short	(.L_237 - .L_236)
.L_236:
        /*001c*/ 	.word	0x00000000
        /*0020*/ 	.short	0x0005
        /*0022*/ 	.short	0x0024
        /*0024*/ 	.byte	0x00, 0xf0, 0x11, 0x00


	//----- nvinfo : EIATTR_KPARAM_INFO
	.align		4
.L_237:
        /*0028*/ 	.byte	0x04, 0x17
        /*002a*/ 	.short	(.L_239 - .L_238)
.L_238:
        /*002c*/ 	.word	0x00000000
        /*0030*/ 	.short	0x0004
        /*0032*/ 	.short	0x0020
        /*0034*/ 	.byte	0x00, 0xf0, 0x11, 0x00


	//----- nvinfo : EIATTR_KPARAM_INFO
	.align		4
.L_239:
        /*0038*/ 	.byte	0x04, 0x17
        /*003a*/ 	.short	(.L_241 - .L_240)
.L_240:
        /*003c*/ 	.word	0x00000000
        /*0040*/ 	.short	0x0003
        /*0042*/ 	.short	0x0018
        /*0044*/ 	.byte	0x00, 0xf5, 0x21, 0x00


	//----- nvinfo : EIATTR_KPARAM_INFO
	.align		4
.L_241:
        /*0048*/ 	.byte	0x04, 0x17
        /*004a*/ 	.short	(.L_243 - .L_242)
.L_242:
        /*004c*/ 	.word	0x00000000
        /*0050*/ 	.short	0x0002
        /*0052*/ 	.short	0x0010
        /*0054*/ 	.byte	0x00, 0xf0, 0x11, 0x00


	//----- nvinfo : EIATTR_KPARAM_INFO
	.align		4
.L_243:
        /*0058*/ 	.byte	0x04, 0x17
        /*005a*/ 	.short	(.L_245 - .L_244)
.L_244:
        /*005c*/ 	.word	0x00000000
        /*0060*/ 	.short	0x0001
        /*0062*/ 	.short	0x0008
        /*0064*/ 	.byte	0x00, 0xf5, 0x21, 0x00


	//----- nvinfo : EIATTR_KPARAM_INFO
	.align		4
.L_245:
        /*0068*/ 	.byte	0x04, 0x17
        /*006a*/ 	.short	(.L_247 - .L_246)
.L_246:
        /*006c*/ 	.word	0x00000000
        /*0070*/ 	.short	0x0000
        /*0072*/ 	.short	0x0000
        /*0074*/ 	.byte	0x00, 0xf5, 0x21, 0x00


	//----- nvinfo : EIATTR_SPARSE_MMA_MASK
	.align		4
.L_247:
        /*0078*/ 	.byte	0x03, 0x50
        /*007a*/ 	.short	0x0000


	//----- nvinfo : EIATTR_MAXREG_COUNT
	.align		4
        /*007c*/ 	.byte	0x03, 0x1b
        /*007e*/ 	.short	0x00ff


	//----- nvinfo : EIATTR_NUM_BARRIERS
	.align		4
        /*0080*/ 	.byte	0x02, 0x4c
        /*0082*/ 	.byte	0x01
	.zero		1


	//----- nvinfo : EIATTR_MERCURY_ISA_VERSION
	.align		4
        /*0084*/ 	.byte	0x03, 0x5f
        /*0086*/ 	.short	0x0101


	//----- nvinfo : EIATTR_COOP_GROUP_MASK_REGIDS
	.align		4
        /*0088*/ 	.byte	0x04, 0x29
        /*008a*/ 	.short	(.L_249 - .L_248)


	//   ....[0]....
.L_248:
        /*008c*/ 	.word	0xffffffff


	//   ....[1]....
        /*0090*/ 	.word	0xffffffff


	//   ....[2]....
        /*0094*/ 	.word	0xffffffff


	//   ....[3]....
        /*0098*/ 	.word	0xffffffff


	//   ....[4]....
        /*009c*/ 	.word	0xffffffff


	//   ....[5]....
        /*00a0*/ 	.word	0xffffffff


	//   ....[6]....
        /*00a4*/ 	.word	0xffffffff


	//   ....[7]....
        /*00a8*/ 	.word	0xffffffff


	//   ....[8]....
        /*00ac*/ 	.word	0xffffffff


	//   ....[9]....
        /*00b0*/ 	.word	0xffffffff


	//   ....[10]....
        /*00b4*/ 	.word	0xffffffff


	//   ....[11]....
        /*00b8*/ 	.word	0xffffffff


	//   ....[12]....
        /*00bc*/ 	.word	0xffffffff


	//   ....[13]....
        /*00c0*/ 	.word	0xffffffff


	//   ....[14]....
        /*00c4*/ 	.word	0xffffffff


	//   ....[15]....
        /*00c8*/ 	.word	0xffffffff


	//   ....[16]....
        /*00cc*/ 	.word	0xffffffff


	//   ....[17]....
        /*00d0*/ 	.word	0xffffffff


	//   ....[18]....
        /*00d4*/ 	.word	0xffffffff


	//   ....[19]....
        /*00d8*/ 	.word	0xffffffff


	//   ....[20]....
        /*00dc*/ 	.word	0xffffffff


	//   ....[21]....
        /*00e0*/ 	.word	0xffffffff


	//   ....[22]....
        /*00e4*/ 	.word	0xffffffff


	//   ....[23]....
        /*00e8*/ 	.word	0xffffffff


	//   ....[24]....
        /*00ec*/ 	.word	0xffffffff


	//   ....[25]....
        /*00f0*/ 	.word	0xffffffff


	//   ....[26]....
        /*00f4*/ 	.word	0xffffffff


	//   ....[27]....
        /*00f8*/ 	.word	0xffffffff


	//   ....[28]....
        /*00fc*/ 	.word	0xffffffff


	//   ....[29]....
        /*0100*/ 	.word	0xffffffff


	//   ....[30]....
        /*0104*/ 	.word	0xffffffff


	//   ....[31]....
        /*0108*/ 	.word	0xffffffff


	//   ....[32]....
        /*010c*/ 	.word	0xffffffff


	//   ....[33]....
        /*0110*/ 	.word	0xffffffff


	//   ....[34]....
        /*0114*/ 	.word	0xffffffff


	//   ....[35]....
        /*0118*/ 	.word	0xffffffff


	//   ....[36]....
        /*011c*/ 	.word	0xffffffff


	//   ....[37]....
        /*0120*/ 	.word	0xffffffff


	//   ....[38]....
        /*0124*/ 	.word	0xffffffff


	//   ....[39]....
        /*0128*/ 	.word	0xffffffff


	//   ....[40]....
        /*012c*/ 	.word	0xffffffff


	//   ....[41]....
        /*0130*/ 	.word	0xffffffff


	//   ....[42]....
        /*0134*/ 	.word	0xffffffff


	//   ....[43]....
        /*0138*/ 	.word	0xffffffff


	//   ....[44]....
        /*013c*/ 	.word	0xffffffff


	//   ....[45]....
        /*0140*/ 	.word	0xffffffff


	//   ....[46]....
        /*0144*/ 	.word	0xffffffff


	//   ....[47]....
        /*0148*/ 	.word	0xffffffff


	//   ....[48]....
        /*014c*/ 	.word	0xffffffff


	//   ....[49]....
        /*0150*/ 	.word	0xffffffff


	//   ....[50]....
        /*0154*/ 	.word	0xffffffff


	//   ....[51]....
        /*0158*/ 	.word	0xffffffff


	//   ....[52]....
        /*015c*/ 	.word	0xffffffff


	//   ....[53]....
        /*0160*/ 	.word	0xffffffff


	//   ....[54]....
        /*0164*/ 	.word	0xffffffff


	//   ....[55]....
        /*0168*/ 	.word	0xffffffff


	//   ....[56]....
        /*016c*/ 	.word	0xffffffff


	//   ....[57]....
        /*0170*/ 	.word	0xffffffff


	//   ....[58]....
        /*0174*/ 	.word	0xffffffff


	//   ....[59]....
        /*0178*/ 	.word	0xffffffff


	//   ....[60]....
        /*017c*/ 	.word	0xffffffff


	//   ....[61]....
        /*0180*/ 	.word	0xffffffff


	//   ....[62]....
        /*0184*/ 	.word	0xffffffff


	//   ....[63]....
        /*0188*/ 	.word	0xffffffff


	//   ....[64]....
        /*018c*/ 	.word	0xffffffff


	//   ....[65]....
        /*0190*/ 	.word	0xffffffff


	//   ....[66]....
        /*0194*/ 	.word	0xffffffff


	//   ....[67]....
        /*0198*/ 	.word	0xffffffff


	//   ....[68]....
        /*019c*/ 	.word	0xffffffff


	//   ....[69]....
        /*01a0*/ 	.word	0xffffffff


	//   ....[70]....
        /*01a4*/ 	.word	0xffffffff


	//   ....[71]....
        /*01a8*/ 	.word	0xffffffff


	//   ....[72]....
        /*01ac*/ 	.word	0xffffffff


	//   ....[73]....
        /*01b0*/ 	.word	0xffffffff


	//   ....[74]....
        /*01b4*/ 	.word	0xffffffff


	//   ....[75]....
        /*01b8*/ 	.word	0xffffffff


	//   ....[76]....
        /*01bc*/ 	.word	0xffffffff


	//   ....[77]....
        /*01c0*/ 	.word	0xffffffff


	//   ....[78]....
        /*01c4*/ 	.word	0xffffffff


	//   ....[79]....
        /*01c8*/ 	.word	0xffffffff


	//   ....[80]....
        /*01cc*/ 	.word	0xffffffff


	//   ....[81]....
        /*01d0*/ 	.word	0xffffffff


	//   ....[82]....
        /*01d4*/ 	.word	0xffffffff


	//   ....[83]....
        /*01d8*/ 	.word	0xffffffff


	//   ....[84]....
        /*01dc*/ 	.word	0xffffffff


	//   ....[85]....
        /*01e0*/ 	.word	0xffffffff


	//   ....[86]....
        /*01e4*/ 	.word	0xffffffff


	//   ....[87]....
        /*01e8*/ 	.word	0xffffffff


	//   ....[88]....
        /*01ec*/ 	.word	0xffffffff


	//   ....[89]....
        /*01f0*/ 	.word	0xffffffff


	//   ....[90]....
        /*01f4*/ 	.word	0xffffffff


	//   ....[91]....
        /*01f8*/ 	.word	0xffffffff


	//   ....[92]....
        /*01fc*/ 	.word	0xffffffff


	//   ....[93]....
        /*0200*/ 	.word	0xffffffff


	//   ....[94]....
        /*0204*/ 	.word	0xffffffff


	//   ....[95]....
        /*0208*/ 	.word	0xffffffff


	//   ....[96]....
        /*020c*/ 	.word	0xffffffff


	//   ....[97]....
        /*0210*/ 	.word	0xffffffff


	//   ....[98]....
        /*0214*/ 	.word	0xffffffff


	//   ....[99]....
        /*0218*/ 	.word	0xffffffff


	//   ....[100]....
        /*021c*/ 	.word	0xffffffff


	//   ....[101]....
        /*0220*/ 	.word	0xffffffff


	//   ....[102]....
        /*0224*/ 	.word	0xffffffff


	//   ....[103]....
        /*0228*/ 	.word	0xffffffff


	//   ....[104]....
        /*022c*/ 	.word	0xffffffff


	//   ....[105]....
        /*0230*/ 	.word	0xffffffff


	//   ....[106]....
        /*0234*/ 	.word	0xffffffff


	//   ....[107]....
        /*0238*/ 	.word	0xffffffff


	//   ....[108]....
        /*023c*/ 	.word	0xffffffff


	//   ....[109]....
        /*0240*/ 	.word	0xffffffff


	//   ....[110]....
        /*0244*/ 	.word	0xffffffff


	//   ....[111]....
        /*0248*/ 	.word	0xffffffff


	//   ....[112]....
        /*024c*/ 	.word	0xffffffff


	//   ....[113]....
        /*0250*/ 	.word	0xffffffff


	//   ....[114]....
        /*0254*/ 	.word	0xffffffff


	//   ....[115]....
        /*0258*/ 	.word	0xffffffff


	//   ....[116]....
        /*025c*/ 	.word	0xffffffff


	//   ....[117]....
        /*0260*/ 	.word	0xffffffff


	//   ....[118]....
        /*0264*/ 	.word	0xffffffff


	//   ....[119]....
        /*0268*/ 	.word	0xffffffff


	//   ....[120]....
        /*026c*/ 	.word	0xffffffff


	//   ....[121]....
        /*0270*/ 	.word	0xffffffff


	//   ....[122]....
        /*0274*/ 	.word	0xffffffff


	//   ....[123]....
        /*0278*/ 	.word	0xffffffff


	//   ....[124]....
        /*027c*/ 	.word	0xffffffff


	//   ....[125]....
        /*0280*/ 	.word	0xffffffff


	//   ....[126]....
        /*0284*/ 	.word	0xffffffff


	//   ....[127]....
        /*0288*/ 	.word	0xffffffff


	//   ....[128]....
        /*028c*/ 	.word	0xffffffff


	//   ....[129]....
        /*0290*/ 	.word	0xffffffff


	//----- nvinfo : EIATTR_COOP_GROUP_INSTR_OFFSETS
	.align		4
.L_249:
        /*0294*/ 	.byte	0x04, 0x28
        /*0296*/ 	.short	(.L_251 - .L_250)


	//   ....[0]....
.L_250:
        /*0298*/ 	.word	0x00002100


	//   ....[1]....
        /*029c*/ 	.word	0x00002110


	//   ....[2]....
        /*02a0*/ 	.word	0x00002120


	//   ....[3]....
        /*02a4*/ 	.word	0x00002130


	//   ....[4]....
        /*02a8*/ 	.word	0x00002140


	//   ....[5]....
        /*02ac*/ 	.word	0x00002150


	//   ....[6]....
        /*02b0*/ 	.word	0x00002160


	//   ....[7]....
        /*02b4*/ 	.word	0x00002180


	//   ....[8]....
        /*02b8*/ 	.word	0x000021b0


	//   ....[9]....
        /*02bc*/ 	.word	0x000021d0


	//   ....[10]....
        /*02c0*/ 	.word	0x000021f0


	//   ....[11]....
        /*02c4*/ 	.word	0x00002210


	//   ....[12]....
        /*02c8*/ 	.word	0x00002230


	//   ....[13]....
        /*02cc*/ 	.word	0x00002250


	//   ....[14]....
        /*02d0*/ 	.word	0x00002260


	//   ....[15]....
        /*02d4*/ 	.word	0x00002280


	//   ....[16]....
        /*02d8*/ 	.word	0x000022b0


	//   ....[17]....
        /*02dc*/ 	.word	0x000022d0


	//   ....[18]....
        /*02e0*/ 	.word	0x000022f0


	//   ....[19]....
        /*02e4*/ 	.word	0x00002310


	//   ....[20]....
        /*02e8*/ 	.word	0x00002330


	//   ....[21]....
        /*02ec*/ 	.word	0x00002350


	//   ....[22]....
        /*02f0*/ 	.word	0x00002360


	//   ....[23]....
        /*02f4*/ 	.word	0x00002380


	//   ....[24]....
        /*02f8*/ 	.word	0x000023b0


	//   ....[25]....
        /*02fc*/ 	.word	0x000023d0


	//   ....[26]....
        /*0300*/ 	.word	0x000023f0


	//   ....[27]....
        /*0304*/ 	.word	0x00002410


	//   ....[28]....
        /*0308*/ 	.word	0x00002430


	//   ....[29]....
        /*030c*/ 	.word	0x00002450


	//   ....[30]....
        /*0310*/ 	.word	0x00002460


	//   ....[31]....
        /*0314*/ 	.word	0x00002490


	//   ....[32]....
        /*0318*/ 	.word	0x000024b0


	//   ....[33]....
        /*031c*/ 	.word	0x000024d0


	//   ....[34]....
        /*0320*/ 	.word	0x000024f0


	//   ....[35]....
        /*0324*/ 	.word	0x00002510


	//   ....[36]....
        /*0328*/ 	.word	0x00002530


	//   ....[37]....
        /*032c*/ 	.word	0x00002540


	//   ....[38]....
        /*0330*/ 	.word	0x00002570


	//   ....[39]....
        /*0334*/ 	.word	0x00002590


	//   ....[40]....
        /*0338*/ 	.word	0x000025b0


	//   ....[41]....
        /*033c*/ 	.word	0x000025d0


	//   ....[42]....
        /*0340*/ 	.word	0x000025f0


	//   ....[43]....
        /*0344*/ 	.word	0x00002610


	//   ....[44]....
        /*0348*/ 	.word	0x00002620


	//   ....[45]....
        /*034c*/ 	.word	0x00002650


	//   ....[46]....
        /*0350*/ 	.word	0x00002670


	//   ....[47]....
        /*0354*/ 	.word	0x00002690


	//   ....[48]....
        /*0358*/ 	.word	0x000026b0


	//   ....[49]....
        /*035c*/ 	.word	0x000026d0


	//   ....[50]....
        /*0360*/ 	.word	0x000026f0


	//   ....[51]....
        /*0364*/ 	.word	0x00002700


	//   ....[52]....
        /*0368*/ 	.word	0x00002730


	//   ....[53]....
        /*036c*/ 	.word	0x00002750


	//   ....[54]....
        /*0370*/ 	.word	0x00002770


	//   ....[55]....
        /*0374*/ 	.word	0x00002790


	//   ....[56]....
        /*0378*/ 	.word	0x000027b0


	//   ....[57]....
        /*037c*/ 	.word	0x000027d0


	//   ....[58]....
        /*0380*/ 	.word	0x000027e0


	//   ....[59]....
        /*0384*/ 	.word	0x00002810


	//   ....[60]....
        /*0388*/ 	.word	0x00002830


	//   ....[61]....
        /*038c*/ 	.word	0x00002850


	//   ....[62]....
        /*0390*/ 	.word	0x00002870


	//   ....[63]....
        /*0394*/ 	.word	0x00002890


	//   ....[64]....
        /*0398*/ 	.word	0x000028b0


	//   ....[65]....
        /*039c*/ 	.word	0x000028c0


	//   ....[66]....
        /*03a0*/ 	.word	0x000028f0


	//   ....[67]....
        /*03a4*/ 	.word	0x00002910


	//   ....[68]....
        /*03a8*/ 	.word	0x00002930


	//   ....[69]....
        /*03ac*/ 	.word	0x00002950


	//   ....[70]....
        /*03b0*/ 	.word	0x00002970


	//   ....[71]....
        /*03b4*/ 	.word	0x00002990


	//   ....[72]....
        /*03b8*/ 	.word	0x000029a0


	//   ....[73]....
        /*03bc*/ 	.word	0x000029d0


	//   ....[74]....
        /*03c0*/ 	.word	0x000029f0


	//   ....[75]....
        /*03c4*/ 	.word	0x00002a10


	//   ....[76]....
        /*03c8*/ 	.word	0x00002a30


	//   ....[77]....
        /*03cc*/ 	.word	0x00002a50


	//   ....[78]....
        /*03d0*/ 	.word	0x00002a70


	//   ....[79]....
        /*03d4*/ 	.word	0x00002a80


	//   ....[80]....
        /*03d8*/ 	.word	0x00002aa0


	//   ....[81]....
        /*03dc*/ 	.word	0x00002ac0


	//   ....[82]....
        /*03e0*/ 	.word	0x00002af0


	//   ....[83]....
        /*03e4*/ 	.word	0x00002b10


	//   ....[84]....
        /*03e8*/ 	.word	0x00002b30


	//   ....[85]....
        /*03ec*/ 	.word	0x00002b50


	//   ....[86]....
        /*03f0*/ 	.word	0x00002b70


	//   ....[87]....
        /*03f4*/ 	.word	0x00002b90


	//   ....[88]....
        /*03f8*/ 	.word	0x00002bb0


	//   ....[89]....
        /*03fc*/ 	.word	0x00002bd0


	//   ....[90]....
        /*0400*/ 	.word	0x00002bf0


	//   ....[91]....
        /*0404*/ 	.word	0x00002c10


	//   ....[92]....
        /*0408*/ 	.word	0x00002c30


	//   ....[93]....
        /*040c*/ 	.word	0x00002c50


	//   ....[94]....
        /*0410*/ 	.word	0x00002c60


	//   ....[95]....
        /*0414*/ 	.word	0x00002c90


	//   ....[96]....
        /*0418*/ 	.word	0x00002cb0


	//   ....[97]....
        /*041c*/ 	.word	0x00002cd0


	//   ....[98]....
        /*0420*/ 	.word	0x00002cf0


	//   ....[99]....
        /*0424*/ 	.word	0x00002d10


	//   ....[100]....
        /*0428*/ 	.word	0x00002d30


	//   ....[101]....
        /*042c*/ 	.word	0x00002d40


	//   ....[102]....
        /*0430*/ 	.word	0x00002d90


	//   ....[103]....
        /*0434*/ 	.word	0x00002db0


	//   ....[104]....
        /*0438*/ 	.word	0x00002dd0


	//   ....[105]....
        /*043c*/ 	.word	0x00002df0


	//   ....[106]....
        /*0440*/ 	.word	0x00002e10


	//   ....[107]....
        /*0444*/ 	.word	0x00002e20


	//   ....[108]....
        /*0448*/ 	.word	0x00002e30


	//   ....[109]....
        /*044c*/ 	.word	0x00002e50


	//   ....[110]....
        /*0450*/ 	.word	0x00002e70


	//   ....[111]....
        /*0454*/ 	.word	0x00002e90


	//   ....[112]....
        /*0458*/ 	.word	0x00002ec0


	//   ....[113]....
        /*045c*/ 	.word	0x00002ee0


	//   ....[114]....
        /*0460*/ 	.word	0x00002f00


	//   ....[115]....
        /*0464*/ 	.word	0x00002f30


	//   ....[116]....
        /*0468*/ 	.word	0x00002f50


	//   ....[117]....
        /*046c*/ 	.word	0x00002f70


	//   ....[118]....
        /*0470*/ 	.word	0x00002f80


	//   ....[119]....
        /*0474*/ 	.word	0x00002fb0


	//   ....[120]....
        /*0478*/ 	.word	0x00002fd0


	//   ....[121]....
        /*047c*/ 	.word	0x00002ff0


	//   ....[122]....
        /*0480*/ 	.word	0x00003010


	//   ....[123]....
        /*0484*/ 	.word	0x00003050


	//   ....[124]....
        /*0488*/ 	.word	0x00003060


	//   ....[125]....
        /*048c*/ 	.word	0x00003090


	//   ....[126]....
        /*0490*/ 	.word	0x000030b0


	//   ....[127]....
        /*0494*/ 	.word	0x000030d0


	//   ....[128]....
        /*0498*/ 	.word	0x000030e0


	//   ....[129]....
        /*049c*/ 	.word	0x00003100


	//----- nvinfo : EIATTR_VRC_CTA_INIT_COUNT
	.align		4
.L_251:
        /*04a0*/ 	.byte	0x02, 0x4a
	.zero		1
	.zero		1


	//----- nvinfo : EIATTR_EXIT_INSTR_OFFSETS
	.align		4
        /*04a4*/ 	.byte	0x04, 0x1c
        /*04a6*/ 	.short	(.L_253 - .L_252)


	//   ....[0]....
.L_252:
        /*04a8*/ 	.word	0x00003380


	//   ....[1]....
        /*04ac*/ 	.word	0x00003530


	//----- nvinfo : EIATTR_CRS_STACK_SIZE
	.align		4
.L_253:
        /*04b0*/ 	.byte	0x04, 0x1e
        /*04b2*/ 	.short	(.L_255 - .L_254)
.L_254:
        /*04b4*/ 	.word	0x00000000


	//----- nvinfo : EIATTR_CBANK_PARAM_SIZE
	.align		4
.L_255:
        /*04b8*/ 	.byte	0x03, 0x19
        /*04ba*/ 	.short	0x002c


	//----- nvinfo : EIATTR_PARAM_CBANK
	.align		4
        /*04bc*/ 	.byte	0x04, 0x0a
        /*04be*/ 	.short	(.L_257 - .L_256)
	.align		4
.L_256:
        /*04c0*/ 	.word	index@(.nv.constant0._Z12cudaCoreGemmI13__nv_bfloat16S0_Li13ELi2ELi128EEvPKT_S3_fPT0_iii)
        /*04c4*/ 	.short	0x0380
        /*04c6*/ 	.short	0x002c


	//----- nvinfo : EIATTR_SW_WAR
	.align		4
.L_257:
        /*04c8*/ 	.byte	0x04, 0x36
        /*04ca*/ 	.short	(.L_259 - .L_258)
.L_258:
        /*04cc*/ 	.word	0x00000008
.L_259:


//--------------------- .nv.info._Z12cudaCoreGemmI13__nv_bfloat16S0_Li12ELi2ELi128EEvPKT_S3_fPT0_iii --------------------------
	.section	.nv.info._Z12cudaCoreGemmI13__nv_bfloat16S0_Li12ELi2ELi128EEvPKT_S3_fPT0_iii,"",@"SHT_CUDA_INFO"
	.sectionflags	@""
	.align	4


	//----- nvinfo : EIATTR_CUDA_API_VERSION
	.align		4
        /*0000*/ 	.byte	0x04, 0x37
        /*0002*/ 	.short	(.L_261 - .L_260)
.L_260:
        /*0004*/ 	.word	0x00000082


	//----- nvinfo : EIATTR_KPARAM_INFO
	.align		4
.L_261:
        /*0008*/ 	.byte	0x04, 0x17
        /*000a*/ 	.short	(.L_263 - .L_262)
.L_262:
        /*000c*/ 	.word	0x00000000
        /*0010*/ 	.short	0x0006
        /*0012*/ 	.short	0x0028
        /*0014*/ 	.byte	0x00, 0xf0, 0x11, 0x00


	//----- nvinfo : EIATTR_KPARAM_INFO
	.align		4
.L_263:
        /*0018*/ 	.byte	0x04, 0x17
        /*001a*/ 	.short	(.L_265 - .L_264)
.L_264:
        /*001c*/ 	.word	0x00000000
        /*0020*/ 	.short	0x0005
        /*0022*/ 	.short	0x0024
        /*0024*/ 	.byte	0x00, 0xf0, 0x11, 0x00


	//----- nvinfo : EIATTR_KPARAM_INFO
	.align		4
.L_265:
        /*0028*/ 	.byte	0x04, 0x17
        /*002a*/ 	.short	(.L_267 - .L_266)
.L_266:
        /*002c*/ 	.word	0x00000000
        /*0030*/ 	.short	0x0004
        /*0032*/ 	.short	0x0020
        /*0034*/ 	.byte	0x00, 0xf0, 0x11, 0x00


	//----- nvinfo : EIATTR_KPARAM_INFO
	.align		4
.L_267:
        /*0038*/ 	.byte	0x04, 0x17
        /*003a*/ 	.short	(.L_269 - .L_268)
.L_268:
        /*003c*/ 	.word	0x00000000
        /*0040*/ 	.short	0x0003
        /*0042*/ 	.short	0x0018
        /*0044*/ 	.byte	0x00, 0xf5, 0x21, 0x00


	//----- nvinfo : EIATTR_KPARAM_INFO
	.align		4
.L_269:
        /*0048*/ 	.byte	0x04, 0x17
        /*004a*/ 	.short	(.L_271 - .L_270)
.L_270:
        /*004c*/ 	.word	0x00000000
        /*0050*/ 	.short	0x0002
        /*0052*/ 	.short	0x0010
        /*0054*/ 	.byte	0x00, 0xf0, 0x11, 0x00


	//----- nvinfo : EIATTR_KPARAM_INFO
	.align		4
.L_271:
        /*0058*/ 	.byte	0x04, 0x17
        /*005a*/ 	.short	(.L_273 - .L_272)
.L_272:
        /*005c*/ 	.word	0x00000000
        /*0060*/ 	.short	0x0001
        /*0062*/ 	.short	0x0008
        /*0064*/ 	.byte	0x00, 0xf5, 0x21, 0x00


	//----- nvinfo : EIATTR_KPARAM_INFO
	.align		4
.L_273:
        /*0068*/ 	.byte	0x04, 0x17
        /*006a*/ 	.short	(.L_275 - .L_274)
.L_274:
        /*006c*/ 	.word	0x00000000
        /*0070*/ 	.short	0x0000
        /*0072*/ 	.short	0x0000
        /*0074*/ 	.byte	0x00, 0xf5, 0x21, 0x00


	//----- nvinfo : EIATTR_SPARSE_MMA_MASK
	.align		4
.L_275:
        /*0078*/ 	.byte	0x03, 0x50
        /*007a*/ 	.short	0x0000


	//----- nvinfo : EIATTR_MAXREG_COUNT
	.align		4
        /*007c*/ 	.byte	0x03, 0x1b
        /*007e*/ 	.short	0x00ff


	//----- nvinfo : EIATTR_NUM_BARRIERS
	.align		4
        /*0080*/ 	.byte	0x02, 0x4c
        /*0082*/ 	.byte	0x01
	.zero		1


	//----- nvinfo : EIATTR_MERCURY_ISA_VERSION
	.align		4
        /*0084*/ 	.byte	0x03, 0x5f
        /*0086*/ 	.short	0x0101


	//----- nvinfo : EIATTR_COOP_GROUP_MASK_REGIDS
	.align		4
        /*0088*/ 	.byte	0x04, 0x29
        /*008a*/ 	.short	(.L_277 - .L_276)


	//   ....[0]....
.L_276:
        /*008c*/ 	.word	0xffffffff


	//   ....[1]....
        /*0090*/ 	.word	0xffffffff


	//   ....[2]....
        /*0094*/ 	.word	0xffffffff


	//   ....[3]....
        /*0098*/ 	.word	0xffffffff


	//   ....[4]....
        /*009c*/ 	.word	0xffffffff


	//   ....[5]....
        /*00a0*/ 	.word	0xffffffff


	//   ....[6]....
        /*00a4*/ 	.word	0xffffffff


	//   ....[7]....
        /*00a8*/ 	.word	0xffffffff


	//   ....[8]....
        /*00ac*/ 	.word	0xffffffff


	//   ....[9]....
        /*00b0*/ 	.word	0xffffffff


	//   ....[10]....
        /*00b4*/ 	.word	0xffffffff


	//   ....[11]....
        /*00b8*/ 	.word	0xffffffff


	//   ....[12]....
        /*00bc*/ 	.word	0xffffffff


	//   ....[13]....
        /*00c0*/ 	.word	0xffffffff


	//   ....[14]....
        /*00c4*/ 	.word	0xffffffff


	//   ....[15]....
        /*00c8*/ 	.word	0xffffffff


	//   ....[16]....
        /*00cc*/ 	.word	0xffffffff


	//   ....[17]....
        /*00d0*/ 	.word	0xffffffff


	//   ....[18]....
        /*00d4*/ 	.word	0xffffffff


	//   ....[19]....
        /*00d8*/ 	.word	0xffffffff


	//   ....[20]....
        /*00dc*/ 	.word	0xffffffff


	//   ....[21]....
        /*00e0*/ 	.word	0xffffffff


	//   ....[22]....
        /*00e4*/ 	.word	0xffffffff


	//   ....[23]....
        /*00e8*/ 	.word	0xffffffff


	//   ....[24]....
        /*00ec*/ 	.word	0xffffffff


	//   ....[25]....
        /*00f0*/ 	.word	0xffffffff


	//   ....[26]....
        /*00f4*/ 	.word	0xffffffff


	//   ....[27]....
        /*00f8*/ 	.word	0xffffffff


	//   ....[28]....
        /*00fc*/ 	.word	0xffffffff


	//   ....[29]....
        /*0100*/ 	.word	0xffffffff


	//   ....[30]....
        /*0104*/ 	.word	0xffffffff


	//   ....[31]....
        /*0108*/ 	.word	0xffffffff


	//   ....[32]....
        /*010c*/ 	.word	0xffffffff


	//   ....[33]....
        /*0110*/ 	.word	0xffffffff


	//   ....[34]....
        /*0114*/ 	.word	0xffffffff


	//   ....[35]....
        /*0118*/ 	.word	0xffffffff


	//   ....[36]....
        /*011c*/ 	.word	0xffffffff


	//   ....[37]....
        /*0120*/ 	.word	0xffffffff


	//   ....[38]....
        /*0124*/ 	.word	0xffffffff


	//   ....[39]....
        /*0128*/ 	.word	0xffffffff


	//   ....[40]....
        /*012c*/ 	.word	0xffffffff


	//   ....[41]....
        /*0130*/ 	.word	0xffffffff


	//   ....[42]....
        /*0134*/ 	.word	0xffffffff


	//   ....[43]....
        /*0138*/ 	.word	0xffffffff


	//   ....[44]....
        /*013c*/ 	.word	0xffffffff


	//   ....[45]....
        /*0140*/ 	.word	0xffffffff


	//   ....[46]....
        /*0144*/ 	.word	0xffffffff


	//   ....[47]....
        /*0148*/ 	.word	0xffffffff


	//   ....[48]....
        /*014c*/ 	.word	0xffffffff


	//   ....[49]....
        /*0150*/ 	.word	0xffffffff


	//   ....[50]....
        /*0154*/ 	.word	0xffffffff


	//   ....[51]....
        /*0158*/ 	.word	0xffffffff


	//   ....[52]....
        /*015c*/ 	.word	0xffffffff


	//   ....[53]....
        /*0160*/ 	.word	0xffffffff


	//   ....[54]....
        /*0164*/ 	.word	0xffffffff


	//   ....[55]....
        /*0168*/ 	.word	0xffffffff


	//   ....[56]....
        /*016c*/ 	.word	0xffffffff


	//   ....[57]....
        /*0170*/ 	.word	0xffffffff


	//   ....[58]....
        /*0174*/ 	.word	0xffffffff


	//   ....[59]....
        /*0178*/ 	.word	0xffffffff


	//   ....[60]....
        /*017c*/ 	.word	0xffffffff


	//   ....[61]....
        /*0180*/ 	.word	0xffffffff


	//   ....[62]....
        /*0184*/ 	.word	0xffffffff


	//   ....[63]....
        /*0188*/ 	.word	0xffffffff


	//   ....[64]....
        /*018c*/ 	.word	0xffffffff


	//   ....[65]....
        /*0190*/ 	.word	0xffffffff


	//   ....[66]....
        /*0194*/ 	.word	0xffffffff


	//   ....[67]....
        /*0198*/ 	.word	0xffffffff


	//   ....[68]....
        /*019c*/ 	.word	0xffffffff


	//   ....[69]....
        /*01a0*/ 	.word	0xffffffff


	//   ....[70]....
        /*01a4*/ 	.word	0xffffffff


	//   ....[71]....
        /*01a8*/ 	.word	0xffffffff


	//   ....[72]....
        /*01ac*/ 	.word	0xffffffff


	//   ....[73]....
        /*01b0*/ 	.word	0xffffffff


	//   ....[74]....
        /*01b4*/ 	.word	0xffffffff


	//   ....[75]....
        /*01b8*/ 	.word	0xffffffff


	//   ....[76]....
        /*01bc*/ 	.word	0xffffffff


	//   ....[77]....
        /*01c0*/ 	.word	0xffffffff


	//   ....[78]....
        /*01c4*/ 	.word	0xffffffff


	//   ....[79]....
        /*01c8*/ 	.word	0xffffffff


	//   ....[80]....
        /*01cc*/ 	.word	0xffffffff


	//   ....[81]....
        /*01d0*/ 	.word	0xffffffff


	//   ....[82]....
        /*01d4*/ 	.word	0xffffffff


	//   ....[83]....
        /*01d8*/ 	.word	0xffffffff


	//   ....[84]....
        /*01dc*/ 	.word	0xffffffff


	//   ....[85]....
        /*01e0*/ 	.word	0xffffffff


	//   ....[86]....
        /*01e4*/ 	.word	0xffffffff


	//   ....[87]....
        /*01e8*/ 	.word	0xffffffff


	//   ....[88]....
        /*01ec*/ 	.word	0xffffffff


	//   ....[89]....
        /*01f0*/ 	.word	0xffffffff


	//   ....[90]....
        /*01f4*/ 	.word	0xffffffff


	//   ....[91]....
        /*01f8*/ 	.word	0xffffffff


	//   ....[92]....
        /*01fc*/ 	.word	0xffffffff


	//   ....[93]....
        /*0200*/ 	.word	0xffffffff


	//   ....[94]....
        /*0204*/ 	.word	0xffffffff


	//   ....[95]....
        /*0208*/ 	.word	0xffffffff


	//   ....[96]....
        /*020c*/ 	.word	0xffffffff


	//   ....[97]....
        /*0210*/ 	.word	0xffffffff


	//   ....[98]....
        /*0214*/ 	.word	0xffffffff


	//   ....[99]....
        /*0218*/ 	.word	0xffffffff


	//   ....[100]....
        /*021c*/ 	.word	0xffffffff


	//   ....[101]....
        /*0220*/ 	.word	0xffffffff


	//   ....[102]....
        /*0224*/ 	.word	0xffffffff


	//   ....[103]....
        /*0228*/ 	.word	0xffffffff


	//   ....[104]....
        /*022c*/ 	.word	0xffffffff


	//   ....[105]....
        /*0230*/ 	.word	0xffffffff


	//   ....[106]....
        /*0234*/ 	.word	0xffffffff


	//   ....[107]....
        /*0238*/ 	.word	0xffffffff


	//   ....[108]....
        /*023c*/ 	.word	0xffffffff


	//   ....[109]....
        /*0240*/ 	.word	0xffffffff


	//   ....[110]....
        /*0244*/ 	.word	0xffffffff


	//   ....[111]....
        /*0248*/ 	.word	0xffffffff


	//   ....[112]....
        /*024c*/ 	.word	0xffffffff


	//   ....[113]....
        /*0250*/ 	.word	0xffffffff


	//   ....[114]....
        /*0254*/ 	.word	0xffffffff


	//   ....[115]....
        /*0258*/ 	.word	0xffffffff


	//   ....[116]....
        /*025c*/ 	.word	0xffffffff


	//   ....[117]....
        /*0260*/ 	.word	0xffffffff


	//   ....[118]....
        /*0264*/ 	.word	0xffffffff


	//   ....[119]....
        /*0268*/ 	.word	0xffffffff


	//----- nvinfo : EIATTR_COOP_GROUP_INSTR_OFFSETS
	.align		4
.L_277:
        /*026c*/ 	.byte	0x04, 0x28
        /*026e*/ 	.short	(.L_279 - .L_278)


	//   ....[0]....
.L_278:
        /*0270*/ 	.word	0x00001eb0


	//   ....[1]....
        /*0274*/ 	.word	0x00001ec0


	//   ....[2]....
        /*0278*/ 	.word	0x00001ed0


	//   ....[3]....
        /*027c*/ 	.word	0x00001ee0


	//   ....[4]....
        /*0280*/ 	.word	0x00001ef0


	//   ....[5]....
        /*0284*/ 	.word	0x00001f00


	//   ....[6]....
        /*0288*/ 	.word	0x00001f20


	//   ....[7]....
        /*028c*/ 	.word	0x00001f40


	//   ....[8]....
        /*0290*/ 	.word	0x00001f60


	//   ....[9]....
        /*0294*/ 	.word	0x00001f80


	//   ....[10]....
        /*0298*/ 	.word	0x00001fa0


	//   ....[11]....
        /*029c*/ 	.word	0x00001fc0


	//   ....[12]....
        /*02a0*/ 	.word	0x00001fe0


	//   ....[13]....
        /*02a4*/ 	.word	0x00002000


	//   ....[14]....
        /*02a8*/ 	.word	0x00002020


	//   ....[15]....
        /*02ac*/ 	.word	0x00002040


	//   ....[16]....
        /*02b0*/ 	.word	0x00002060


	//   ....[17]....
        /*02b4*/ 	.word	0x00002080


	//   ....[18]....
        /*02b8*/ 	.word	0x00002090


	//   ....[19]....
        /*02bc*/ 	.word	0x000020b0


	//   ....[20]....
        /*02c0*/ 	.word	0x000020e0


	//   ....[21]....
        /*02c4*/ 	.word	0x00002100


	//   ....[22]....
        /*02c8*/ 	.word	0x00002120


	//   ....[23]....
        /*02cc*/ 	.word	0x00002140


	//   ....[24]....
        /*02d0*/ 	.word	0x00002160


	//   ....[25]....
        /*02d4*/ 	.word	0x00002180


	//   ....[26]....
        /*02d8*/ 	.word	0x000021a0


	//   ....[27]....
        /*02dc*/ 	.word	0x000021c0


	//   ....[28]....
        /*02e0*/ 	.word	0x000021e0


	//   ....[29]....
        /*02e4*/ 	.word	0x00002200


	//   ....[30]....
        /*02e8*/ 	.word	0x00002220


	//   ....[31]....
        /*02ec*/ 	.word	0x00002240


	//   ....[32]....
        /*02f0*/ 	.word	0x00002250


	//   ....[33]....
        /*02f4*/ 	.word	0x00002280


	//   ....[34]....
        /*02f8*/ 	.word	0x000022a0


	//   ....[35]....
        /*02fc*/ 	.word	0x000022c0


	//   ....[36]....
        /*0300*/ 	.word	0x000022e0


	//   ....[37]....
        /*0304*/ 	.word	0x00002300


	//   ....[38]....
        /*0308*/ 	.word	0x00002320


	//   ....[39]....
        /*030c*/ 	.word	0x00002330


	//   ....[40]....
        /*0310*/ 	.word	0x00002350


	//   ....[41]....
        /*0314*/ 	.word	0x00002380


	//   ....[42]....
        /*0318*/ 	.word	0x000023a0


	//   ....[43]....
        /*031c*/ 	.word	0x000023c0


	//   ....[44]....
        /*0320*/ 	.word	0x000023e0


	//   ....[45]....
        /*0324*/ 	.word	0x00002400


	//   ....[46]....
        /*0328*/ 	.word	0x00002420


	//   ....[47]....
        /*032c*/ 	.word	0x00002440


	//   ....[48]....
        /*0330*/ 	.word	0x00002460


	//   ....[49]....
        /*0334*/ 	.word	0x00002480


	//   ....[50]....
        /*0338*/ 	.word	0x000024a0


	//   ....[51]....
        /*033c*/ 	.word	0x000024c0


	//   ....[52]....
        /*0340*/ 	.word	0x000024e0


	//   ....[53]....
        /*0344*/ 	.word	0x000024f0


	//   ....[54]....
        /*0348*/ 	.word	0x00002510


	//   ....[55]....
        /*034c*/ 	.word	0x00002530


	//   ....[56]....
        /*0350*/ 	.word	0x00002560


	//   ....[57]....
        /*0354*/ 	.word	0x00002580


	//   ....[58]....
        /*0358*/ 	.word	0x000025a0


	//   ....[59]....
        /*035c*/ 	.word	0x000025c0


	//   ....[60]....
        /*0360*/ 	.word	0x000025e0


	//   ....[61]....
        /*0364*/ 	.word	0x00002600


	//   ....[62]....
        /*0368*/ 	.word	0x00002610


	//   ....[63]....
        /*036c*/ 	.word	0x00002630


	//   ....[64]....
        /*0370*/ 	.word	0x00002660


	//   ....[65]....
        /*0374*/ 	.word	0x00002680


	//   ....[66]....
        /*0378*/ 	.word	0x000026a0


	//   ....[67]....
        /*037c*/ 	.word	0x000026c0


	//   ....[68]....
        /*0380*/ 	.word	0x000026e0


	//   ....[69]....
        /*0384*/ 	.word	0x00002700


	//   ....[70]....
        /*0388*/ 	.word	0x00002710


	//   ....[71]....
        /*038c*/ 	.word	0x00002740


	//   ....[72]....
        /*0390*/ 	.word	0x00002760


	//   ....[73]....
        /*0394*/ 	.word	0x00002780


	//   ....[74]....
        /*0398*/ 	.word	0x000027a0


	//   ....[75]....
        /*039c*/ 	.word	0x000027c0


	//   ....[76]....
        /*03a0*/ 	.word	0x000027e0


	//   ....[77]....
        /*03a4*/ 	.word	0x000027f0


	//   ....[78]....
        /*03a8*/ 	.word	0x00002830


	//   ....[79]....
        /*03ac*/ 	.word	0x00002850


	//   ....[80]....
        /*03b0*/ 	.word	0x00002870


	//   ....[81]....
        /*03b4*/ 	.word	0x00002890


	//   ....[82]....
        /*03b8*/ 	.word	0x000028b0


	//   ....[83]....
        /*03bc*/ 	.word	0x000028c0


	//   ....[84]....
        /*03c0*/ 	.word	0x000028d0


	//   ....[85]....
        /*03c4*/ 	.word	0x000028f0


	//   ....[86]....
        /*03c8*/ 	.word	0x00002910


	//   ....[87]....
        /*03cc*/ 	.word	0x00002940


	//   ....[88]....
        /*03d0*/ 	.word	0x00002960


	//   ....[89]....
        /*03d4*/ 	.word	0x00002980


	//   ....[90]....
        /*03d8*/ 	.word	0x000029a0


	//   ....[91]....
        /*03dc*/ 	.word	0x000029c0


	//   ....[92]....
        /*03e0*/ 	.word	0x000029e0


	//   ....[93]....
        /*03e4*/ 	.word	0x000029f0


	//   ....[94]....
        /*03e8*/ 	.word	0x00002a10


	//   ....[95]....
        /*03ec*/ 	.word	0x00002a40


	//   ....[96]....
        /*03f0*/ 	.word	0x00002a60


	//   ....[97]....
        /*03f4*/ 	.word	0x00002a80


	//   ....[98]....
        /*03f8*/ 	.word	0x00002aa0


	//   ....[99]....
        /*03fc*/ 	.word	0x00002ac0


	//   ....[100]....
        /*0400*/ 	.word	0x00002ae0


	//   ....[101]....
        /*0404*/ 	.word	0x00002b00


	//   ....[102]....
        /*0408*/ 	.word	0x00002b20


	//   ....[103]....
        /*040c*/ 	.word	0x00002b40


	//   ....[104]....
        /*0410*/ 	.word	0x00002b60


	//   ....[105]....
        /*0414*/ 	.word	0x00002b80


	//   ....[106]....
        /*0418*/ 	.word	0x00002ba0


	//   ....[107]....
        /*041c*/ 	.word	0x00002bc0


	//   ....[108]....
        /*0420*/ 	.word	0x00002bf0


	//   ....[109]....
        /*0424*/ 	.word	0x00002c10


	//   ....[110]....
        /*0428*/ 	.word	0x00002c30


	//   ....[111]....
        /*042c*/ 	.word	0x00002c50


	//   ....[112]....
        /*0430*/ 	.word	0x00002c70


	//   ....[113]....
        /*0434*/ 	.word	0x00002cc0


	//   ....[114]....
        /*0438*/ 	.word	0x00002ce0


	//   ....[115]....
        /*043c*/ 	.word	0x00002d10


	//   ....[116]....
        /*0440*/ 	.word	0x00002d30


	//   ....[117]....
        /*0444*/ 	.word	0x00002d40


	//   ....[118]....
        /*0448*/ 	.word	0x00002d50


	//   ....[119]....
        /*044c*/ 	.word	0x00002d70


	//----- nvinfo : EIATTR_VRC_CTA_INIT_COUNT
	.align		4
.L_279:
        /*0450*/ 	.byte	0x02, 0x4a
	.zero		1
	.zero		1


	//----- nvinfo : EIATTR_EXIT_INSTR_OFFSETS
	.align		4
        /*0454*/ 	.byte	0x04, 0x1c
        /*0456*/ 	.short	(.L_281 - .L_280)


	//   ....[0]....
.L_280:
        /*0458*/ 	.word	0x00002fd0


	//   ....[1]....
        /*045c*/ 	.word	0x00003180


	//----- nvinfo : EIATTR_CRS_STACK_SIZE
	.align		4
.L_281:
        /*0460*/ 	.byte	0x04, 0x1e
        /*0462*/ 	.short	(.L_283 - .L_282)
.L_282:
        /*0464*/ 	.word	0x00000000


	//----- nvinfo : EIATTR_CBANK_PARAM_SIZE
	.align		4
.L_283:
        /*0468*/ 	.byte	0x03, 0x19
        /*046a*/ 	.short	0x002c


	//----- nvinfo : EIATTR_PARAM_CBANK
	.align		4
        /*046c*/ 	.byte	0x04, 0x0a
        /*046e*/ 	.short	(.L_285 - .L_284)
	.align		4
.L_284:
        /*0470*/ 	.word	index@(.nv.constant0._Z12cudaCoreGemmI13__nv_bfloat16S0_Li12ELi2ELi128EEvPKT_S3_fPT0_iii)
        /*0474*/ 	.short	0x0380
        /*0476*/ 	.short	0x002c


	//----- nvinfo : EIATTR_SW_WAR
	.align		4
.L_285:
        /*0478*/ 	.byte	0x04, 0x36
        /*047a*/ 	.short	(.L_287 - .L_286)
.L_286:
        /*047c*/ 	.word	0x00000008
.L_287:


//--------------------- .nv.info._Z12cudaCoreGemmI13__nv_bfloat16S0_Li11ELi2ELi128EEvPKT_S3_fPT0_iii --------------------------
	.section	.nv.info._Z12cudaCoreGemmI13__nv_bfloat16S0_Li11ELi2ELi128EEvPKT_S3_fPT0_iii,"",@"SHT_CUDA_INFO"
	.sectionflags	@""
	.align	4


	//----- nvinfo : EIATTR_CUDA_API_VERSION
	.align		4
        /*0000*/ 	.byte	0x04, 0x37
        /*0002*/ 	.short	(.L_289 - .L_288)
.L_288:
        /*0004*/ 	.word	0x00000082


	//----- nvinfo : EIATTR_KPARAM_INFO
	.align		4
.L_289:
        /*0008*/ 	.byte	0x04, 0x17
        /*000a*/ 	.short	(.L_291 - .L_290)
.L_290:
        /*000c*/ 	.word	0x00000000
        /*0010*/ 	.short	0x0006
        /*0012*/ 	.short	0x0028
        /*0014*/ 	.byte	0x00, 0xf0, 0x11, 0x00


	//----- nvinfo : EIATTR_KPARAM_INFO
	.align		4
.L_291:
        /*0018*/ 	.byte	0x04, 0x17
        /*001a*/ 	.short	(.L_293 - .L_292)
.L_292:
        /*001c*/ 	.word	0x00000000
        /*0020*/ 	.short	0x0005
        /*0022*/ 	.short	0x0024
        /*0024*/ 	.byte	0x00, 0xf0, 0x11, 0x00


	//----- nvinfo : EIATTR_KPARAM_INFO
	.align		4
.L_293:
        /*0028*/ 	.byte	0x04, 0x17
        /*002a*/ 	.short	(.L_295 - .L_294)
.L_294:
        /*002c*/ 	.word	0x00000000
        /*0030*/ 	.short	0x0004
        /*0032*/ 	.short	0x0020
        /*0034*/ 	.byte	0x00, 0xf0, 0x11, 0x00


	//----- nvinfo : EIATTR_KPARAM_INFO
	.align		4
.L_295:
        /*0038*/ 	.byte	0x04, 0x17
        /*003a*/ 	.short	(.L_297 - .L_296)
.L_296:
        /*003c*/ 	.word	0x00000000
        /*0040*/ 	.short	0x0003
        /*0042*/ 	.short	0x0018
        /*0044*/ 	.byte	0x00, 0xf5, 0x21, 0x00


	//----- nvinfo : EIATTR_KPARAM_INFO
	.align		4
.L_297:
        /*0048*/ 	.byte	0x04, 0x17
        /*004a*/ 	.short	(.L_299 - .L_298)
.L_298:
        /*004c*/ 	.word	0x00000000
        /*0050*/ 	.short	0x0002
        /*0052*/ 	.short	0x0010
        /*0054*/ 	.byte	0x00, 0xf0, 0x11, 0x00


	//----- nvinfo : EIATTR_KPARAM_INFO
	.align		4
.L_299:
        /*0058*/ 	.byte	0x04, 0x17
        /*005a*/ 	.short	(.L_301 - .L_300)
.L_300:
        /*005c*/ 	.word	0x00000000
        /*0060*/ 	.short	0x0001
        /*0062*/ 	.short	0x0008
        /*0064*/ 	.byte	0x00, 0xf5, 0x21, 0x00


	//----- nvinfo : EIATTR_KPARAM_INFO
	.align		4
.L_301:
        /*0068*/ 	.byte	0x04, 0x17
        /*006a*/ 	.short	(.L_303 - .L_302)
.L_302:
        /*006c*/ 	.word	0x00000000
        /*0070*/ 	.short	0x0000
        /*0072*/ 	.short	0x0000
        /*0074*/ 	.byte	0x00, 0xf5, 0x21, 0x00


	//----- nvinfo : EIATTR_SPARSE_MMA_MASK
	.align		4
.L_303:
        /*0078*/ 	.byte	0x03, 0x50
        /*007a*/ 	.short	0x0000


	//----- nvinfo : EIATTR_MAXREG_COUNT
	.align		4
        /*007c*/ 	.byte	0x03, 0x1b
        /*007e*/ 	.short	0x00ff


	//----- nvinfo : EIATTR_NUM_BARRIERS
	.align		4
        /*0080*/ 	.byte	0x02, 0x4c
        /*0082*/ 	.byte	0x01
	.zero		1


	//----- nvinfo : EIATTR_MERCURY_ISA_VERSION
	.align		4
        /*0084*/ 	.byte	0x03, 0x5f
        /*0086*/ 	.short	0x0101


	//----- nvinfo : EIATTR_COOP_GROUP_MASK_REGIDS
	.align		4
        /*0088*/ 	.byte	0x04, 0x29
        /*008a*/ 	.short	(.L_305 - .L_304)


	//   ....[0]....
.L_304:
        /*008c*/ 	.word	0xffffffff


	//   ....[1]....
        /*0090*/ 	.word	0xffffffff


	//   ....[2]....
        /*0094*/ 	.word	0xffffffff


	//   ....[3]....
        /*0098*/ 	.word	0xffffffff


	//   ....[4]....
        /*009c*/ 	.word	0xffffffff


	//   ....[5]....
        /*00a0*/ 	.word	0xffffffff


	//   ....[6]....
        /*00a4*/ 	.word	0xffffffff


	//   ....[7]....
        /*00a8*/ 	.word	0xffffffff


	//   ....[8]....
        /*00ac*/ 	.word	0xffffffff


	//   ....[9]....
        /*00b0*/ 	.word	0xffffffff


	//   ....[10]....
        /*00b4*/ 	.word	0xffffffff


	//   ....[11]....
        /*00b8*/ 	.word	0xffffffff


	//   ....[12]....
        /*00bc*/ 	.word	0xffffffff


	//   ....[13]....
        /*00c0*/ 	.word	0xffffffff


	//   ....[14]....
        /*00c4*/ 	.word	0xffffffff


	//   ....[15]....
        /*00c8*/ 	.word	0xffffffff


	//   ....[16]....
        /*00cc*/ 	.word	0xffffffff


	//   ....[17]....
        /*00d0*/ 	.word	0xffffffff


	//   ....[18]....
        /*00d4*/ 	.word	0xffffffff


	//   ....[19]....
        /*00d8*/ 	.word	0xffffffff


	//   ....[20]....
        /*00dc*/ 	.word	0xffffffff


	//   ....[21]....
        /*00e0*/ 	.word	0xffffffff


	//   ....[22]....
        /*00e4*/ 	.word	0xffffffff


	//   ....[23]....
        /*00e8*/ 	.word	0xffffffff


	//   ....[24]....
        /*00ec*/ 	.word	0xffffffff


	//   ....[25]....
        /*00f0*/ 	.word	0xffffffff


	//   ....[26]....
        /*00f4*/ 	.word	0xffffffff


	//   ....[27]....
        /*00f8*/ 	.word	0xffffffff


	//   ....[28]....
        /*00fc*/ 	.word	0xffffffff


	//   ....[29]....
        /*0100*/ 	.word	0xffffffff


	//   ....[30]....
        /*0104*/ 	.word	0xffffffff


	//   ....[31]....
        /*0108*/ 	.word	0xffffffff


	//   ....[32]....
        /*010c*/ 	.word	0xffffffff


	//   ....[33]....
        /*0110*/ 	.word	0xffffffff


	//   ....[34]....
        /*0114*/ 	.word	0xffffffff


	//   ....[35]....
        /*0118*/ 	.word	0xffffffff


	//   ....[36]....
        /*011c*/ 	.word	0xffffffff


	//   ....[37]....
        /*0120*/ 	.word	0xffffffff


	//   ....[38]....
        /*0124*/ 	.word	0xffffffff


	//   ....[39]....
        /*0128*/ 	.word	0xffffffff


	//   ....[40]....
        /*012c*/ 	.word	0xffffffff


	//   ....[41]....
        /*0130*/ 	.word	0xffffffff


	//   ....[42]....
        /*0134*/ 	.word	0xffffffff


	//   ....[43]....
        /*0138*/ 	.word	0xffffffff


	//   ....[44]....
        /*013c*/ 	.word	0xffffffff


	//   ....[45]....
        /*0140*/ 	.word	0xffffffff


	//   ....[46]....
        /*0144*/ 	.word	0xffffffff


	//   ....[47]....
        /*0148*/ 	.word	0xffffffff


	//   ....[48]....
        /*014c*/ 	.word	0xffffffff


	//   ....[49]....
        /*0150*/ 	.word	0xffffffff


	//   ....[50]....
        /*0154*/ 	.word	0xffffffff


	//   ....[51]....
        /*0158*/ 	.word	0xffffffff


	//   ....[52]....
        /*015c*/ 	.word	0xffffffff


	//   ....[53]....
        /*0160*/ 	.word	0xffffffff


	//   ....[54]....
        /*0164*/ 	.word	0xffffffff


	//   ....[55]....
        /*0168*/ 	.word	0xffffffff


	//   ....[56]....
        /*016c*/ 	.word	0xffffffff


	//   ....[57]....
        /*0170*/ 	.word	0xffffffff


	//   ....[58]....
        /*0174*/ 	.word	0xffffffff


	//   ....[59]....
        /*0178*/ 	.word	0xffffffff


	//   ....[60]....
        /*017c*/ 	.word	0xffffffff


	//   ....[61]....
        /*0180*/ 	.word	0xffffffff


	//   ....[62]....
        /*0184*/ 	.word	0xffffffff


	//   ....[63]....
        /*0188*/ 	.word	0xffffffff


	//   ....[64]....
        /*018c*/ 	.word	0xffffffff


	//   ....[65]....
        /*0190*/ 	.word	0xffffffff


	//   ....[66]....
        /*0194*/ 	.word	0xffffffff


	//   ....[67]....
        /*0198*/ 	.word	0xffffffff


	//   ....[68]....
        /*019c*/ 	.word	0xffffffff


	//   ....[69]....
        /*01a0*/ 	.word	0xffffffff


	//   ....[70]....
        /*01a4*/ 	.word	0xffffffff


	//   ....[71]....
        /*01a8*/ 	.word	0xffffffff


	//   ....[72]....
        /*01ac*/ 	.word	0xffffffff


	//   ....[73]....
        /*01b0*/ 	.word	0xffffffff


	//   ....[74]....
        /*01b4*/ 	.word	0xffffffff


	//   ....[75]....
        /*01b8*/ 	.word	0xffffffff


	//   ....[76]....
        /*01bc*/ 	.word	0xffffffff


	//   ....[77]....
        /*01c0*/ 	.word	0xffffffff


	//   ....[78]....
        /*01c4*/ 	.word	0xffffffff


	//   ....[79]....
        /*01c8*/ 	.word	0xffffffff


	//   ....[80]....
        /*01cc*/ 	.word	0xffffffff


	//   ....[81]....
        /*01d0*/ 	.word	0xffffffff


	//   ....[82]....
        /*01d4*/ 	.word	0xffffffff


	//   ....[83]....
        /*01d8*/ 	.word	0xffffffff


	//   ....[84]....
        /*01dc*/ 	.word	0xffffffff


	//   ....[85]....
        /*01e0*/ 	.word	0xffffffff


	//   ....[86]....
        /*01e4*/ 	.word	0xffffffff


	//   ....[87]....
        /*01e8*/ 	.word	0xffffffff


	//   ....[88]....
        /*01ec*/ 	.word	0xffffffff


	//   ....[89]....
        /*01f0*/ 	.word	0xffffffff


	//   ....[90]....
        /*01f4*/ 	.word	0xffffffff


	//   ....[91]....
        /*01f8*/ 	.word	0xffffffff


	//   ....[92]....
        /*01fc*/ 	.word	0xffffffff


	//   ....[93]....
        /*0200*/ 	.word	0xffffffff


	//   ....[94]....
        /*0204*/ 	.word	0xffffffff


	//   ....[95]....
        /*0208*/ 	.word	0xffffffff


	//   ....[96]....
        /*020c*/ 	.word	0xffffffff


	//   ....[97]....
        /*0210*/ 	.word	0xffffffff


	//   ....[98]....
        /*0214*/ 	.word	0xffffffff


	//   ....[99]....
        /*0218*/ 	.word	0xffffffff


	//   ....[100]....
        /*021c*/ 	.word	0xffffffff


	//   ....[101]....
        /*0220*/ 	.word	0xffffffff


	//   ....[102]....
        /*0224*/ 	.word	0xffffffff


	//   ....[103]....
        /*0228*/ 	.word	0xffffffff


	//   ....[104]....
        /*022c*/ 	.word	0xffffffff


	//   ....[105]....
        /*0230*/ 	.word	0xffffffff


	//   ....[106]....
        /*0234*/ 	.word	0xffffffff


	//   ....[107]....
        /*0238*/ 	.word	0xffffffff


	//   ....[108]....
        /*023c*/ 	.word	0xffffffff


	//   ....[109]....
        /*0240*/ 	.word	0xffffffff


	//----- nvinfo : EIATTR_COOP_GROUP_INSTR_OFFSETS
	.align		4
.L_305:
        /*0244*/ 	.byte	0x04, 0x28
        /*0246*/ 	.short	(.L_307 - .L_306)


	//   ....[0]....
.L_306:
        /*0248*/ 	.word	0x00001c50


	//   ....[1]....
        /*024c*/ 	.word	0x00001c60


	//   ....[2]....
        /*0250*/ 	.word	0x00001c70


	//   ....[3]....
        /*0254*/ 	.word	0x00001c80


	//   ....[4]....
        /*0258*/ 	.word	0x00001c90


	//   ....[5]....
        /*025c*/ 	.word	0x00001cb0


	//   ....[6]....
        /*0260*/ 	.word	0x00001cd0


	//   ....[7]....
        /*0264*/ 	.word	0x00001cf0


	//   ....[8]....
        /*0268*/ 	.word	0x00001d10


	//   ....[9]....
        /*026c*/ 	.word	0x00001d30


	//   ....[10]....
        /*0270*/ 	.word	0x00001d40


	//   ....[11]....
        /*0274*/ 	.word	0x00001d50


	//   ....[12]....
        /*0278*/ 	.word	0x00001d70


	//   ....[13]....
        /*027c*/ 	.word	0x00001d90


	//   ....[14]....
        /*0280*/ 	.word	0x00001dc0


	//   ....[15]....
        /*0284*/ 	.word	0x00001de0


	//   ....[16]....
        /*0288*/ 	.word	0x00001e00


	//   ....[17]....
        /*028c*/ 	.word	0x00001e20


	//   ....[18]....
        /*0290*/ 	.word	0x00001e40


	//   ....[19]....
        /*0294*/ 	.word	0x00001e60


	//   ....[20]....
        /*0298*/ 	.word	0x00001e70


	//   ....[21]....
        /*029c*/ 	.word	0x00001ea0


	//   ....[22]....
        /*02a0*/ 	.word	0x00001ec0


	//   ....[23]....
        /*02a4*/ 	.word	0x00001ee0


	//   ....[24]....
        /*02a8*/ 	.word	0x00001f00


	//   ....[25]....
        /*02ac*/ 	.word	0x00001f20


	//   ....[26]....
        /*02b0*/ 	.word	0x00001f40


	//   ....[27]....
        /*02b4*/ 	.word	0x00001f50


	//   ....[28]....
        /*02b8*/ 	.word	0x00001f80


	//   ....[29]....
        /*02bc*/ 	.word	0x00001fa0


	//   ....[30]....
        /*02c0*/ 	.word	0x00001fc0


	//   ....[31]....
        /*02c4*/ 	.word	0x00001fe0


	//   ....[32]....
        /*02c8*/ 	.word	0x00002000


	//   ....[33]....
        /*02cc*/ 	.word	0x00002020


	//   ....[34]....
        /*02d0*/ 	.word	0x00002030


	//   ....[35]....
        /*02d4*/ 	.word	0x00002060


	//   ....[36]....
        /*02d8*/ 	.word	0x00002080


	//   ....[37]....
        /*02dc*/ 	.word	0x000020a0


	//   ....[38]....
        /*02e0*/ 	.word	0x000020c0


	//   ....[39]....
        /*02e4*/ 	.word	0x000020e0


	//   ....[40]....
        /*02e8*/ 	.word	0x00002100


	//   ....[41]....
        /*02ec*/ 	.word	0x00002120


	//   ....[42]....
        /*02f0*/ 	.word	0x00002140


	//   ....[43]....
        /*02f4*/ 	.word	0x00002160


	//   ....[44]....
        /*02f8*/ 	.word	0x00002180


	//   ....[45]....
        /*02fc*/ 	.word	0x000021a0


	//   ....[46]....
        /*0300*/ 	.word	0x000021c0


	//   ....[47]....
        /*0304*/ 	.word	0x000021d0


	//   ....[48]....
        /*0308*/ 	.word	0x00002200


	//   ....[49]....
        /*030c*/ 	.word	0x00002220


	//   ....[50]....
        /*0310*/ 	.word	0x00002240


	//   ....[51]....
        /*0314*/ 	.word	0x00002260


	//   ....[52]....
        /*0318*/ 	.word	0x00002280


	//   ....[53]....
        /*031c*/ 	.word	0x000022a0


	//   ....[54]....
        /*0320*/ 	.word	0x000022b0


	//   ....[55]....
        /*0324*/ 	.word	0x000022e0


	//   ....[56]....
        /*0328*/ 	.word	0x00002300


	//   ....[57]....
        /*032c*/ 	.word	0x00002320


	//   ....[58]....
        /*0330*/ 	.word	0x00002340


	//   ....[59]....
        /*0334*/ 	.word	0x00002360


	//   ....[60]....
        /*0338*/ 	.word	0x00002380


	//   ....[61]....
        /*033c*/ 	.word	0x00002390


	//   ....[62]....
        /*0340*/ 	.word	0x000023b0


	//   ....[63]....
        /*0344*/ 	.word	0x000023e0


	//   ....[64]....
        /*0348*/ 	.word	0x00002400


	//   ....[65]....
        /*034c*/ 	.word	0x00002420


	//   ....[66]....
        /*0350*/ 	.word	0x00002440


	//   ....[67]....
        /*0354*/ 	.word	0x00002460


	//   ....[68]....
        /*0358*/ 	.word	0x00002480


	//   ....[69]....
        /*035c*/ 	.word	0x00002490


	//   ....[70]....
        /*0360*/ 	.word	0x000024c0


	//   ....[71]....
        /*0364*/ 	.word	0x000024e0


	//   ....[72]....
        /*0368*/ 	.word	0x00002500


	//   ....[73]....
        /*036c*/ 	.word	0x00002520


	//   ....[74]....
        /*0370*/ 	.word	0x00002540


	//   ....[75]....
        /*0374*/ 	.word	0x00002560


	//   ....[76]....
        /*0378*/ 	.word	0x00002570


	//   ....[77]....
        /*037c*/ 	.word	0x000025b0


	//   ....[78]....
        /*0380*/ 	.word	0x000025d0


	//   ....[79]....
        /*0384*/ 	.word	0x000025f0


	//   ....[80]....
        /*0388*/ 	.word	0x00002610


	//   ....[81]....
        /*038c*/ 	.word	0x00002630


	//   ....[82]....
        /*0390*/ 	.word	0x00002640


	//   ....[83]....
        /*0394*/ 	.word	0x00002650


	//   ....[84]....
        /*0398*/ 	.word	0x00002680


	//   ....[85]....
        /*039c*/ 	.word	0x000026a0


	//   ....[86]....
        /*03a0*/ 	.word	0x000026c0


	//   ....[87]....
        /*03a4*/ 	.word	0x000026e0


	//   ....[88]....
        /*03a8*/ 	.word	0x00002700


	//   ....[89]....
        /*03ac*/ 	.word	0x00002720


	//   ....[90]....
        /*03b0*/ 	.word	0x00002730


	//   ....[91]....
        /*03b4*/ 	.word	0x00002760


	//   ....[92]....
        /*03b8*/ 	.word	0x00002780


	//   ....[93]....
        /*03bc*/ 	.word	0x000027a0


	//   ....[94]....
        /*03c0*/ 	.word	0x000027d0


	//   ....[95]....
        /*03c4*/ 	.word	0x000027f0


	//   ....[96]....
        /*03c8*/ 	.word	0x00002810


	//   ....[97]....
        /*03cc*/ 	.word	0x00002820


	//   ....[98]....
        /*03d0*/ 	.word	0x00002850


	//   ....[99]....
        /*03d4*/ 	.word	0x00002870


	//   ....[100]....
        /*03d8*/ 	.word	0x00002890


	//   ....[101]....
        /*03dc*/ 	.word	0x000028b0


	//   ....[102]....
        /*03e0*/ 	.word	0x000028d0


	//   ....[103]....
        /*03e4*/ 	.word	0x00002920


	//   ....[104]....
        /*03e8*/ 	.word	0x00002940


	//   ....[105]....
        /*03ec*/ 	.word	0x00002970


	//   ....[106]....
        /*03f0*/ 	.word	0x00002990


	//   ....[107]....
        /*03f4*/ 	.word	0x000029a0


	//   ....[108]....
        /*03f8*/ 	.word	0x000029b0


	//   ....[109]....
        /*03fc*/ 	.word	0x000029d0


	//----- nvinfo : EIATTR_VRC_CTA_INIT_COUNT
	.align		4
.L_307:
        /*0400*/ 	.byte	0x02, 0x4a
	.zero		1
	.zero		1


	//----- nvinfo : EIATTR_EXIT_INSTR_OFFSETS
	.align		4
        /*0404*/ 	.byte	0x04, 0x1c
        /*0406*/ 	.short	(.L_309 - .L_308)


	//   ....[0]....
.L_308:
        /*0408*/ 	.word	0x00002c10


	//   ....[1]....
        /*040c*/ 	.word	0x00002da0


	//----- nvinfo : EIATTR_CRS_STACK_SIZE
	.align		4
.L_309:
        /*0410*/ 	.byte	0x04, 0x1e
        /*0412*/ 	.short	(.L_311 - .L_310)
.L_310:
        /*0414*/ 	.word	0x00000000


	//----- nvinfo : EIATTR_CBANK_PARAM_SIZE
	.align		4
.L_311:
        /*0418*/ 	.byte	0x03, 0x19
        /*041a*/ 	.short	0x002c


	//----- nvinfo : EIATTR_PARAM_CBANK
	.align		4
        /*041c*/ 	.byte	0x04, 0x0a
        /*041e*/ 	.short	(.L_313 - .L_312)
	.align		4
.L_312:
        /*0420*/ 	.word	index@(.nv.constant0._Z12cudaCoreGemmI13__nv_bfloat16S0_Li11ELi2ELi128EEvPKT_S3_fPT0_iii)
        /*0424*/ 	.short	0x0380
        /*0426*/ 	.short	0x002c


	//----- nvinfo : EIATTR_SW_WAR
	.align		4
.L_313:
        /*0428*/ 	.byte	0x04, 0x36
        /*042a*/ 	.short	(.L_315 - .L_314)
.L_314:
        /*042c*/ 	.word	0x00000008
.L_315:


//--------------------- .nv.info._Z12cudaCoreGemmI13__nv_bfloat16S0_Li10ELi2ELi128EEvPKT_S3_fPT0_iii --------------------------
	.section	.nv.info._Z12cudaCoreGemmI13__nv_bfloat16S0_Li10ELi2ELi128EEvPKT_S3_fPT0_iii,"",@"SHT_CUDA_INFO"
	.sectionflags	@""
	.align	4


	//----- nvinfo : EIATTR_CUDA_API_VERSION
	.align		4
        /*0000*/ 	.byte	0x04, 0x37
        /*0002*/ 	.short	(.L_317 - .L_316)
.L_316:
        /*0004*/ 	.word	0x00000082


	//----- nvinfo : EIATTR_KPARAM_INFO
	.align		4
.L_317:
        /*0008*/ 	.byte	0x04, 0x17
        /*000a*/ 	.short	(.L_319 - .L_318)
.L_318:
        /*000c*/ 	.word	0x00000000
        /*0010*/ 	.short	0x0006
        /*0012*/ 	.short	0x0028
        /*0014*/ 	.byte	0x00, 0xf0, 0x11, 0x00


	//----- nvinfo : EIATTR_KPARAM_INFO
	.align		4
.L_319:
        /*0018*/ 	.byte	0x04, 0x17
        /*001a*/ 	.short	(.L_321 - .L_320)
.L_320:
        /*001c*/ 	.word	0x00000000
        /*0020*/ 	.short	0x0005
        /*0022*/ 	.short	0x0024
        /*0024*/ 	.byte	0x00, 0xf0, 0x11, 0x00


	//----- nvinfo : EIATTR_KPARAM_INFO
	.align		4
.L_321:
        /*0028*/ 	.byte	0x04, 0x17
        /*002a*/ 	.short	(.L_323 - .L_322)
.L_322:
        /*002c*/ 	.word	0x00000000
        /*0030*/ 	.short	0x0004
        /*0032*/ 	.short	0x0020
        /*0034*/ 	.byte	0x00, 0xf0, 0x11, 0x00


	//----- nvinfo : EIATTR_KPARAM_INFO
	.align		4
.L_323:
        /*0038*/ 	.byte	0x04, 0x17
        /*003a*/ 	.short	(.L_325 - .L_324)
.L_324:
        /*003c*/ 	.word	0x00000000
        /*0040*/ 	.short	0x0003
        /*0042*/ 	.short	0x0018
        /*0044*/ 	.byte	0x00, 0xf5, 0x21, 0x00


	//----- nvinfo : EIATTR_KPARAM_INFO
	.align		4
.L_325:
        /*0048*/ 	.byte	0x04, 0x17
        /*004a*/ 	.short	(.L_327 - .L_326)
.L_326:
        /*004c*/ 	.word	0x00000000
        /*0050*/ 	.short	0x0002
        /*0052*/ 	.short	0x0010
        /*0054*/ 	.byte	0x00, 0xf0, 0x11, 0x00


	//----- nvinfo : EIATTR_KPARAM_INFO
	.align		4
.L_327:
        /*0058*/ 	.byte	0x04, 0x17
        /*005a*/ 	.short	(.L_329 - .L_328)
.L_328:
        /*005c*/ 	.word	0x00000000
        /*0060*/ 	.short	0x0001
        /*0062*/ 	.short	0x0008
        /*0064*/ 	.byte	0x00, 0xf5, 0x21, 0x00


	//----- nvinfo : EIATTR_KPARAM_INFO
	.align		4
.L_329:
        /*0068*/ 	.byte	0x04, 0x17
        /*006a*/ 	.short	(.L_331 - .L_330)
.L_330:
        /*006c*/ 	.word	0x00000000
        /*0070*/ 	.short	0x0000
        /*0072*/ 	.short	0x0000
        /*0074*/ 	.byte	0x00, 0xf5, 0x21, 0x00


	//----- nvinfo : EIATTR_SPARSE_MMA_MASK
	.align		4
.L_331:
        /*0078*/ 	.byte	0x03, 0x50
        /*007a*/ 	.short	0x0000


	//----- nvinfo : EIATTR_MAXREG_COUNT
	.align		4
        /*007c*/ 	.byte	0x03, 0x1b
        /*007e*/ 	.short	0x00ff


	//----- nvinfo : EIATTR_NUM_BARRIERS
	.align		4
        /*0080*/ 	.byte	0x02, 0x4c
        /*0082*/ 	.byte	0x01
	.zero		1


	//----- nvinfo : EIATTR_MERCURY_ISA_VERSION
	.align		4
        /*0084*/ 	.byte	0x03, 0x5f
        /*0086*/ 	.short	0x0101


	//----- nvinfo : EIATTR_COOP_GROUP_MASK_REGIDS
	.align		4
        /*0088*/ 	.byte	0x04, 0x29
        /*008a*/ 	.short	(.L_333 - .L_332)


	//   ....[0]....
.L_332:
        /*008c*/ 	.word	0xffffffff


	//   ....[1]....
        /*0090*/ 	.word	0xffffffff


	//   ....[2]....
        /*0094*/ 	.word	0xffffffff


	//   ....[3]....
        /*0098*/ 	.word	0xffffffff


	//   ....[4]....
        /*009c*/ 	.word	0xffffffff


	//   ....[5]....
        /*00a0*/ 	.word	0xffffffff


	//   ....[6]....
        /*00a4*/ 	.word	0xffffffff


	//   ....[7]....
        /*00a8*/ 	.word	0xffffffff


	//   ....[8]....
        /*00ac*/ 	.word	0xffffffff


	//   ....[9]....
        /*00b0*/ 	.word	0xffffffff


	//   ....[10]....
        /*00b4*/ 	.word	0xffffffff


	//   ....[11]....
        /*00b8*/ 	.word	0xffffffff


	//   ....[12]....
        /*00bc*/ 	.word	0xffffffff


	//   ....[13]....
        /*00c0*/ 	.word	0xffffffff


	//   ....[14]....
        /*00c4*/ 	.word	0xffffffff


	//   ....[15]....
        /*00c8*/ 	.word	0xffffffff


	//   ....[16]....
        /*00cc*/ 	.word	0xffffffff


	//   ....[17]....
        /*00d0*/ 	.word	0xffffffff


	//   ....[18]....
        /*00d4*/ 	.word	0xffffffff


	//   ....[19]....
        /*00d8*/ 	.word	0xffffffff


	//   ....[20]....
        /*00dc*/ 	.word	0xffffffff


	//   ....[21]....
        /*00e0*/ 	.word	0xffffffff


	//   ....[22]....
        /*00e4*/ 	.word	0xffffffff


	//   ....[23]....
        /*00e8*/ 	.word	0xffffffff


	//   ....[24]....
        /*00ec*/ 	.word	0xffffffff


	//   ....[25]....
        /*00f0*/ 	.word	0xffffffff


	//   ....[26]....
        /*00f4*/ 	.word	0xffffffff


	//   ....[27]....
        /*00f8*/ 	.word	0xffffffff


	//   ....[28]....
        /*00fc*/ 	.word	0xffffffff


	//   ....[29]....
        /*0100*/ 	.word	0xffffffff


	//   ....[30]....
        /*0104*/ 	.word	0xffffffff


	//   ....[31]....
        /*0108*/ 	.word	0xffffffff


	//   ....[32]....
        /*010c*/ 	.word	0xffffffff


	//   ....[33]....
        /*0110*/ 	.word	0xffffffff


	//   ....[34]....
        /*0114*/ 	.word	0xffffffff


	//   ....[35]....
        /*0118*/ 	.word	0xffffffff


	//   ....[36]....
        /*011c*/ 	.word	0xffffffff


	//   ....[37]....
        /*0120*/ 	.word	0xffffffff


	//   ....[38]....
        /*0124*/ 	.word	0xffffffff


	//   ....[39]....
        /*0128*/ 	.word	0xffffffff


	//   ....[40]....
        /*012c*/ 	.word	0xffffffff


	//   ....[41]....
        /*0130*/ 	.word	0xffffffff


	//   ....[42]....
        /*0134*/ 	.word	0xffffffff


	//   ....[43]....
        /*0138*/ 	.word	0xffffffff


	//   ....[44]....
        /*013c*/ 	.word	0xffffffff


	//   ....[45]....
        /*0140*/ 	.word	0xffffffff


	//   ....[46]....
        /*0144*/ 	.word	0xffffffff


	//   ....[47]....
        /*0148*/ 	.word	0xffffffff


	//   ....[48]....
        /*014c*/ 	.word	0xffffffff


	//   ....[49]....
        /*0150*/ 	.word	0xffffffff


	//   ....[50]....
        /*0154*/ 	.word	0xffffffff


	//   ....[51]....
        /*0158*/ 	.word	0xffffffff


	//   ....[52]....
        /*015c*/ 	.word	0xffffffff


	//   ....[53]....
        /*0160*/ 	.word	0xffffffff


	//   ....[54]....
        /*0164*/ 	.word	0xffffffff


	//   ....[55]....
        /*0168*/ 	.word	0xffffffff


	//   ....[56]....
        /*016c*/ 	.word	0xffffffff


	//   ....[57]....
        /*0170*/ 	.word	0xffffffff


	//   ....[58]....
        /*0174*/ 	.word	0xffffffff


	//   ....[59]....
        /*0178*/ 	.word	0xffffffff


	//   ....[60]....
        /*017c*/ 	.word	0xffffffff


	//   ....[61]....
        /*0180*/ 	.word	0xffffffff


	//   ....[62]....
        /*0184*/ 	.word	0xffffffff


	//   ....[63]....
        /*0188*/ 	.word	0xffffffff


	//   ....[64]....
        /*018c*/ 	.word	0xffffffff


	//   ....[65]....
        /*0190*/ 	.word	0xffffffff


	//   ....[66]....
        /*0194*/ 	.word	0xffffffff


	//   ....[67]....
        /*0198*/ 	.word	0xffffffff


	//   ....[68]....
        /*019c*/ 	.word	0xffffffff


	//   ....[69]....
        /*01a0*/ 	.word	0xffffffff


	//   ....[70]....
        /*01a4*/ 	.word	0xffffffff


	//   ....[71]....
        /*01a8*/ 	.word	0xffffffff


	//   ....[72]....
        /*01ac*/ 	.word	0xffffffff


	//   ....[73]....
        /*01b0*/ 	.word	0xffffffff


	//   ....[74]....
        /*01b4*/ 	.word	0xffffffff


	//   ....[75]....
        /*01b8*/ 	.word	0xffffffff


	//   ....[76]....
        /*01bc*/ 	.word	0xffffffff


	//   ....[77]....
        /*01c0*/ 	.word	0xffffffff


	//   ....[78]....
        /*01c4*/ 	.word	0xffffffff


	//   ....[79]....
        /*01c8*/ 	.word	0xffffffff


	//   ....[80]....
        /*01cc*/ 	.word	0xffffffff


	//   ....[81]....
        /*01d0*/ 	.word	0xffffffff


	//   ....[82]....
        /*01d4*/ 	.word	0xffffffff


	//   ....[83]....
        /*01d8*/ 	.word	0xffffffff


	//   ....[84]....
        /*01dc*/ 	.word	0xffffffff


	//   ....[85]....
        /*01e0*/ 	.word	0xffffffff


	//   ....[86]....
        /*01e4*/ 	.word	0xffffffff


	//   ....[87]....
        /*01e8*/ 	.word	0xffffffff


	//   ....[88]....
        /*01ec*/ 	.word	0xffffffff


	//   ....[89]....
        /*01f0*/ 	.word	0xffffffff


	//   ....[90]....
        /*01f4*/ 	.word	0xffffffff


	//   ....[91]....
        /*01f8*/ 	.word	0xffffffff


	//   ....[92]....
        /*01fc*/ 	.word	0xffffffff


	//   ....[93]....
        /*0200*/ 	.word	0xffffffff


	//   ....[94]....
        /*0204*/ 	.word	0xffffffff


	//   ....[95]....
        /*0208*/ 	.word	0xffffffff


	//   ....[96]....
        /*020c*/ 	.word	0xffffffff


	//   ....[97]....
        /*0210*/ 	.word	0xffffffff


	//   ....[98]....
        /*0214*/ 	.word	0xffffffff


	//   ....[99]....
        /*0218*/ 	.word	0xffffffff


	//----- nvinfo : EIATTR_COOP_GROUP_INSTR_OFFSETS
	.align		4
.L_333:
        /*021c*/ 	.byte	0x04, 0x28
        /*021e*/ 	.short	(.L_335 - .L_334)


	//   ....[0]....
.L_334:
        /*0220*/ 	.word	0x00001ac0


	//   ....[1]....
        /*0224*/ 	.word	0x00001ad0


	//   ....[2]....
        /*0228*/ 	.word	0x00001ae0


	//   ....[3]....
        /*022c*/ 	.word	0x00001af0


	//   ....[4]....
        /*0230*/ 	.word	0x00001b00


	//   ....[5]....
        /*0234*/ 	.word	0x00001b10


	//   ....[6]....
        /*0238*/ 	.word	0x00001b30


	//   ....[7]....
        /*023c*/ 	.word	0x00001b50


	//   ....[8]....
        /*0240*/ 	.word	0x00001b70


	//   ....[9]....
        /*0244*/ 	.word	0x00001b90


	//   ....[10]....
        /*0248*/ 	.word	0x00001bb0


	//   ....[11]....
        /*024c*/ 	.word	0x00001bd0


	//   ....[12]....
        /*0250*/ 	.word	0x00001bf0


	//   ....[13]....
        /*0254*/ 	.word	0x00001c10


	//   ....[14]....
        /*0258*/ 	.word	0x00001c30


	//   ....[15]....
        /*025c*/ 	.word	0x00001c50


	//   ....[16]....
        /*0260*/ 	.word	0x00001c70


	//   ....[17]....
        /*0264*/ 	.word	0x00001c90


	//   ....[18]....
        /*0268*/ 	.word	0x00001ca0


	//   ....[19]....
        /*026c*/ 	.word	0x00001cd0


	//   ....[20]....
        /*0270*/ 	.word	0x00001cf0


	//   ....[21]....
        /*0274*/ 	.word	0x00001d10


	//   ....[22]....
        /*0278*/ 	.word	0x00001d30


	//   ....[23]....
        /*027c*/ 	.word	0x00001d50


	//   ....[24]....
        /*0280*/ 	.word	0x00001d70


	//   ....[25]....
        /*0284*/ 	.word	0x00001d80


	//   ....[26]....
        /*0288*/ 	.word	0x00001db0


	//   ....[27]....
        /*028c*/ 	.word	0x00001dd0


	//   ....[28]....
        /*0290*/ 	.word	0x00001df0


	//   ....[29]....
        /*0294*/ 	.word	0x00001e10


	//   ....[30]....
        /*0298*/ 	.word	0x00001e30


	//   ....[31]....
        /*029c*/ 	.word	0x00001e50


	//   ....[32]....
        /*02a0*/ 	.word	0x00001e60


	//   ....[33]....
        /*02a4*/ 	.word	0x00001e80


	//   ....[34]....
        /*02a8*/ 	.word	0x00001ea0


	//   ....[35]....
        /*02ac*/ 	.word	0x00001ec0


	//   ....[36]....
        /*02b0*/ 	.word	0x00001ef0


	//   ....[37]....
        /*02b4*/ 	.word	0x00001f10


	//   ....[38]....
        /*02b8*/ 	.word	0x00001f30


	//   ....[39]....
        /*02bc*/ 	.word	0x00001f50


	//   ....[40]....
        /*02c0*/ 	.word	0x00001f70


	//   ....[41]....
        /*02c4*/ 	.word	0x00001f90


	//   ....[42]....
        /*02c8*/ 	.word	0x00001fa0


	//   ....[43]....
        /*02cc*/ 	.word	0x00001fc0


	//   ....[44]....
        /*02d0*/ 	.word	0x00001fe0


	//   ....[45]....
        /*02d4*/ 	.word	0x00002000


	//   ....[46]....
        /*02d8*/ 	.word	0x00002030


	//   ....[47]....
        /*02dc*/ 	.word	0x00002050


	//   ....[48]....
        /*02e0*/ 	.word	0x00002070


	//   ....[49]....
        /*02e4*/ 	.word	0x00002090


	//   ....[50]....
        /*02e8*/ 	.word	0x000020b0


	//   ....[51]....
        /*02ec*/ 	.word	0x000020d0


	//   ....[52]....
        /*02f0*/ 	.word	0x000020f0


	//   ....[53]....
        /*02f4*/ 	.word	0x00002110


	//   ....[54]....
        /*02f8*/ 	.word	0x00002130


	//   ....[55]....
        /*02fc*/ 	.word	0x00002150


	//   ....[56]....
        /*0300*/ 	.word	0x00002170


	//   ....[57]....
        /*0304*/ 	.word	0x00002190


	//   ....[58]....
        /*0308*/ 	.word	0x000021a0


	//   ....[59]....
        /*030c*/ 	.word	0x000021c0


	//   ....[60]....
        /*0310*/ 	.word	0x000021e0


	//   ....[61]....
        /*0314*/ 	.word	0x00002210


	//   ....[62]....
        /*0318*/ 	.word	0x00002230


	//   ....[63]....
        /*031c*/ 	.word	0x00002250


	//   ....[64]....
        /*0320*/ 	.word	0x00002270


	//   ....[65]....
        /*0324*/ 	.word	0x00002290


	//   ....[66]....
        /*0328*/ 	.word	0x000022b0


	//   ....[67]....
        /*032c*/ 	.word	0x000022d0


	//   ....[68]....
        /*0330*/ 	.word	0x000022f0


	//   ....[69]....
        /*0334*/ 	.word	0x00002310


	//   ....[70]....
        /*0338*/ 	.word	0x00002330


	//   ....[71]....
        /*033c*/ 	.word	0x00002350


	//   ....[72]....
        /*0340*/ 	.word	0x00002380


	//   ....[73]....
        /*0344*/ 	.word	0x000023b0


	//   ....[74]....
        /*0348*/ 	.word	0x000023d0


	//   ....[75]....
        /*034c*/ 	.word	0x000023f0


	//   ....[76]....
        /*0350*/ 	.word	0x00002410


	//   ....[77]....
        /*0354*/ 	.word	0x00002420


	//   ....[78]....
        /*0358*/ 	.word	0x00002440


	//   ....[79]....
        /*035c*/ 	.word	0x00002450


	//   ....[80]....
        /*0360*/ 	.word	0x00002480


	//   ....[81]....
        /*0364*/ 	.word	0x000024a0


	//   ....[82]....
        /*0368*/ 	.word	0x000024c0


	//   ....[83]....
        /*036c*/ 	.word	0x000024e0


	//   ....[84]....
        /*0370*/ 	.word	0x00002500


	//   ....[85]....
        /*0374*/ 	.word	0x00002520


	//   ....[86]....
        /*0378*/ 	.word	0x00002540


	//   ....[87]....
        /*037c*/ 	.word	0x00002550


	//   ....[88]....
        /*0380*/ 	.word	0x00002570


	//   ....[89]....
        /*0384*/ 	.word	0x000025a0


	//   ....[90]....
        /*0388*/ 	.word	0x000025c0


	//   ....[91]....
        /*038c*/ 	.word	0x000025e0


	//   ....[92]....
        /*0390*/ 	.word	0x00002600


	//   ....[93]....
        /*0394*/ 	.word	0x00002640


	//   ....[94]....
        /*0398*/ 	.word	0x00002650


	//   ....[95]....
        /*039c*/ 	.word	0x00002680


	//   ....[96]....
        /*03a0*/ 	.word	0x000026a0


	//   ....[97]....
        /*03a4*/ 	.word	0x000026c0


	//   ....[98]....
        /*03a8*/ 	.word	0x000026e0


	//   ....[99]....
        /*03ac*/ 	.word	0x00002700


	//----- nvinfo : EIATTR_VRC_CTA_INIT_COUNT
	.align		4
.L_335:
        /*03b0*/ 	.byte	0x02, 0x4a
	.zero		1
	.zero		1


	//----- nvinfo : EIATTR_EXIT_INSTR_OFFSETS
	.align		4
        /*03b4*/ 	.byte	0x04, 0x1c
        /*03b6*/ 	.short	(.L_337 - .L_336)


	//   ....[0]....
.L_336:
        /*03b8*/ 	.word	0x00002920


	//   ....[1]....
        /*03bc*/ 	.word	0x00002ad0


	//----- nvinfo : EIATTR_CRS_STACK_SIZE
	.align		4
.L_337:
        /*03c0*/ 	.byte	0x04, 0x1e
        /*03c2*/ 	.short	(.L_339 - .L_338)
.L_338:
        /*03c4*/ 	.word	0x00000000


	//----- nvinfo : EIATTR_CBANK_PARAM_SIZE
	.align		4
.L_339:
        /*03c8*/ 	.byte	0x03, 0x19
        /*03ca*/ 	.short	0x002c


	//----- nvinfo : EIATTR_PARAM_CBANK
	.align		4
        /*03cc*/ 	.byte	0x04, 0x0a
        /*03ce*/ 	.short	(.L_341 - .L_340)
	.align		4
.L_340:
        /*03d0*/ 	.word	index@(.nv.constant0._Z12cudaCoreGemmI13__nv_bfloat16S0_Li10ELi2ELi128EEvPKT_S3_fPT0_iii)
        /*03d4*/ 	.short	0x0380
        /*03d6*/ 	.short	0x002c


	//----- nvinfo : EIATTR_SW_WAR
	.align		4
.L_341:
        /*03d8*/ 	.byte	0x04, 0x36
        /*03da*/ 	.short	(.L_343 - .L_342)
.L_342:
        /*03dc*/ 	.word	0x00000008
.L_343:


//--------------------- .nv.info._Z12cudaCoreGemmI13__nv_bfloat16S0_Li9ELi2ELi128EEvPKT_S3_fPT0_iii --------------------------
	.section	.nv.info._Z12cudaCoreGemmI13__nv_bfloat16S0_Li9ELi2ELi128EEvPKT_S3_fPT0_iii,"",@"SHT_CUDA_INFO"
	.sectionflags	@""
	.align	4


	//----- nvinfo : EIATTR_CUDA_API_VERSION
	.align		4
        /*0000*/ 	.byte	0x04, 0x37
        /*0002*/ 	.short	(.L_345 - .L_344)
.L_344:
        /*0004*/ 	.word	0x00000082


	//----- nvinfo : EIATTR_KPARAM_INFO
	.align		4
.L_345:
        /*0008*/ 	.byte	0x04, 0x17
        /*000a*/ 	.short	(.L_347 - .L_346)
.L_346:
        /*000c*/ 	.word	0x00000000
        /*0010*/ 	.short	0x0006
        /*0012*/ 	.short	0x0028
        /*0014*/ 	.byte	0x00, 0xf0, 0x11, 0x00


	//----- nvinfo : EIATTR_KPARAM_INFO
	.align		4
.L_347:
        /*0018*/ 	.byte	0x04, 0x17
        /*001a*/ 	.short	(.L_349 - .L_348)
.L_348:
        /*001c*/ 	.word	0x00000000
        /*0020*/ 	.short	0x0005
        /*0022*/ 	.short	0x0024
        /*0024*/ 	.byte	0x00, 0xf0, 0x11, 0x00


	//----- nvinfo : EIATTR_KPARAM_INFO
	.align		4
.L_349:
        /*0028*/ 	.byte	0x04, 0x17
        /*002a*/ 	.short	(.L_351 - .L_350)
.L_350:
        /*002c*/ 	.word	0x00000000
        /*0030*/ 	.short	0x0004
        /*0032*/ 	.short	0x0020
        /*0034*/ 	.byte	0x00, 0xf0, 0x11, 0x00


	//----- nvinfo : EIATTR_KPARAM_INFO
	.align		4
.L_351:
        /*0038*/ 	.byte	0x04, 0x17
        /*003a*/ 	.short	(.L_353 - .L_352)
.L_352:
        /*003c*/ 	.word	0x00000000
        /*0040*/ 	.short	0x0003
        /*0042*/ 	.short	0x0018
        /*0044*/ 	.byte	0x00, 0xf5, 0x21, 0x00


	//----- nvinfo : EIATTR_KPARAM_INFO
	.align		4
.L_353:
        /*0048*/ 	.byte	0x04, 0x17
        /*004a*/ 	.short	(.L_355 - .L_354)
.L_354:
        /*004c*/ 	.word	0x00000000
        /*0050*/ 	.short	0x0002
        /*0052*/ 	.short	0x0010
        /*0054*/ 	.byte	0x00, 0xf0, 0x11, 0x00


	//----- nvinfo : EIATTR_KPARAM_INFO
	.align		4
.L_355:
        /*0058*/ 	.byte	0x04, 0x17
        /*005a*/ 	.short	(.L_357 - .L_356)
.L_356:
        /*005c*/ 	.word	0x00000000
        /*0060*/ 	.short	0x0001
        /*0062*/ 	.short	0x0008
        /*0064*/ 	.byte	0x00, 0xf5, 0x21, 0x00


	//----- nvinfo : EIATTR_KPARAM_INFO
	.align		4
.L_357:
        /*0068*/ 	.byte	0x04, 0x17
        /*006a*/ 	.short	(.L_359 - .L_358)
.L_358:
        /*006c*/ 	.word	0x00000000
        /*0070*/ 	.short	0x0000
        /*0072*/ 	.short	0x0000
        /*0074*/ 	.byte	0x00, 0xf5, 0x21, 0x00


	//----- nvinfo : EIATTR_SPARSE_MMA_MASK
	.align		4
.L_359:
        /*0078*/ 	.byte	0x03, 0x50
        /*007a*/ 	.short	0x0000


	//----- nvinfo : EIATTR_MAXREG_COUNT
	.align		4
        /*007c*/ 	.byte	0x03, 0x1b
        /*007e*/ 	.short	0x00ff


	//----- nvinfo : EIATTR_NUM_BARRIERS
	.align		4
        /*0080*/ 	.byte	0x02, 0x4c
        /*0082*/ 	.byte	0x01
	.zero		1


	//----- nvinfo : EIATTR_MERCURY_ISA_VERSION
	.align		4
        /*0084*/ 	.byte	0x03, 0x5f
        /*0086*/ 	.short	0x0101


	//----- nvinfo : EIATTR_COOP_GROUP_MASK_REGIDS
	.align		4
        /*0088*/ 	.byte	0x04, 0x29
        /*008a*/ 	.short	(.L_361 - .L_360)


	//   ....[0]....
.L_360:
        /*008c*/ 	.word	0xffffffff


	//   ....[1]....
        /*0090*/ 	.word	0xffffffff


	//   ....[2]....
        /*0094*/ 	.word	0xffffffff


	//   ....[3]....
        /*0098*/ 	.word	0xffffffff


	//   ....[4]....
        /*009c*/ 	.word	0xffffffff


	//   ....[5]....
        /*00a0*/ 	.word	0xffffffff


	//   ....[6]....
        /*00a4*/ 	.word	0xffffffff


	//   ....[7]....
        /*00a8*/ 	.word	0xffffffff


	//   ....[8]....
        /*00ac*/ 	.word	0xffffffff


	//   ....[9]....
        /*00b0*/ 	.word	0xffffffff


	//   ....[10]....
        /*00b4*/ 	.word	0xffffffff


	//   ....[11]....
        /*00b8*/ 	.word	0xffffffff


	//   ....[12]....
        /*00bc*/ 	.word	0xffffffff


	//   ....[13]....
        /*00c0*/ 	.word	0xffffffff


	//   ....[14]....
        /*00c4*/ 	.word	0xffffffff


	//   ....[15]....
        /*00c8*/ 	.word	0xffffffff


	//   ....[16]....
        /*00cc*/ 	.word	0xffffffff


	//   ....[17]....
        /*00d0*/ 	.word	0xffffffff


	//   ....[18]....
        /*00d4*/ 	.word	0xffffffff


	//   ....[19]....
        /*00d8*/ 	.word	0xffffffff


	//   ....[20]....
        /*00dc*/ 	.word	0xffffffff


	//   ....[21]....
        /*00e0*/ 	.word	0xffffffff


	//   ....[22]....
        /*00e4*/ 	.word	0xffffffff


	//   ....[23]....
        /*00e8*/ 	.word	0xffffffff


	//   ....[24]....
        /*00ec*/ 	.word	0xffffffff


	//   ....[25]....
        /*00f0*/ 	.word	0xffffffff


	//   ....[26]....
        /*00f4*/ 	.word	0xffffffff


	//   ....[27]....
        /*00f8*/ 	.word	0xffffffff


	//   ....[28]....
        /*00fc*/ 	.word	0xffffffff


	//   ....[29]....
        /*0100*/ 	.word	0xffffffff


	//   ....[30]....
        /*0104*/ 	.word	0xffffffff


	//   ....[31]....
        /*0108*/ 	.word	0xffffffff


	//   ....[32]....
        /*010c*/ 	.word	0xffffffff


	//   ....[33]....
        /*0110*/ 	.word	0xffffffff


	//   ....[34]....
        /*0114*/ 	.word	0xffffffff


	//   ....[35]....
        /*0118*/ 	.word	0xffffffff


	//   ....[36]....
        /*011c*/ 	.word	0xffffffff


	//   ....[37]....
        /*0120*/ 	.word	0xffffffff


	//   ....[38]....
        /*0124*/ 	.word	0xffffffff


	//   ....[39]....
        /*0128*/ 	.word	0xffffffff


	//   ....[40]....
        /*012c*/ 	.word	0xffffffff


	//   ....[41]....
        /*0130*/ 	.word	0xffffffff


	//   ....[42]....
        /*0134*/ 	.word	0xffffffff


	//   ....[43]....
        /*0138*/ 	.word	0xffffffff


	//   ....[44]....
        /*013c*/ 	.word	0xffffffff


	//   ....[45]....
        /*0140*/ 	.word	0xffffffff


	//   ....[46]....
        /*0144*/ 	.word	0xffffffff


	//   ....[47]....
        /*0148*/ 	.word	0xffffffff


	//   ....[48]....
        /*014c*/ 	.word	0xffffffff


	//   ....[49]....
        /*0150*/ 	.word	0xffffffff


	//   ....[50]....
        /*0154*/ 	.word	0xffffffff


	//   ....[51]....
        /*0158*/ 	.word	0xffffffff


	//   ....[52]....
        /*015c*/ 	.word	0xffffffff


	//   ....[53]....
        /*0160*/ 	.word	0xffffffff


	//   ....[54]....
        /*0164*/ 	.word	0xffffffff


	//   ....[55]....
        /*0168*/ 	.word	0xffffffff


	//   ....[56]....
        /*016c*/ 	.word	0xffffffff


	//   ....[57]....
        /*0170*/ 	.word	0xffffffff


	//   ....[58]....
        /*0174*/ 	.word	0xffffffff


	//   ....[59]....
        /*0178*/ 	.word	0xffffffff


	//   ....[60]....
        /*017c*/ 	.word	0xffffffff


	//   ....[61]....
        /*0180*/ 	.word	0xffffffff


	//   ....[62]....
        /*0184*/ 	.word	0xffffffff


	//   ....[63]....
        /*0188*/ 	.word	0xffffffff


	//   ....[64]....
        /*018c*/ 	.word	0xffffffff


	//   ....[65]....
        /*0190*/ 	.word	0xffffffff


	//   ....[66]....
        /*0194*/ 	.word	0xffffffff


	//   ....[67]....
        /*0198*/ 	.word	0xffffffff


	//   ....[68]....
        /*019c*/ 	.word	0xffffffff


	//   ....[69]....
        /*01a0*/ 	.word	0xffffffff


	//   ....[70]....
        /*01a4*/ 	.word	0xffffffff


	//   ....[71]....
        /*01a8*/ 	.word	0xffffffff


	//   ....[72]....
        /*01ac*/ 	.word	0xffffffff


	//   ....[73]....
        /*01b0*/ 	.word	0xffffffff


	//   ....[74]....
        /*01b4*/ 	.word	0xffffffff


	//   ....[75]....
        /*01b8*/ 	.word	0xffffffff


	//   ....[76]....
        /*01bc*/ 	.word	0xffffffff


	//   ....[77]....
        /*01c0*/ 	.word	0xffffffff


	//   ....[78]....
        /*01c4*/ 	.word	0xffffffff


	//   ....[79]....
        /*01c8*/ 	.word	0xffffffff


	//   ....[80]....
        /*01cc*/ 	.word	0xffffffff


	//   ....[81]....
        /*01d0*/ 	.word	0xffffffff


	//   ....[82]....
        /*01d4*/ 	.word	0xffffffff


	//   ....[83]....
        /*01d8*/ 	.word	0xffffffff


	//   ....[84]....
        /*01dc*/ 	.word	0xffffffff


	//   ....[85]....
        /*01e0*/ 	.word	0xffffffff


	//   ....[86]....
        /*01e4*/ 	.word	0xffffffff


	//   ....[87]....
        /*01e8*/ 	.word	0xffffffff


	//   ....[88]....
        /*01ec*/ 	.word	0xffffffff


	//   ....[89]....
        /*01f0*/ 	.word	0xffffffff


	//----- nvinfo : EIATTR_COOP_GROUP_INSTR_OFFSETS
	.align		4
.L_361:
        /*01f4*/ 	.byte	0x04, 0x28
        /*01f6*/ 	.short	(.L_363 - .L_362)


	//   ....[0]....
.L_362:
        /*01f8*/ 	.word	0x00001800


	//   ....[1]....
        /*01fc*/ 	.word	0x00001810


	//   ....[2]....
        /*0200*/ 	.word	0x00001820


	//   ....[3]....
        /*0204*/ 	.word	0x00001830


	//   ....[4]....
        /*0208*/ 	.word	0x00001840


	//   ....[5]....
        /*020c*/ 	.word	0x00001850


	//   ....[6]....
        /*0210*/ 	.word	0x00001870


	//   ....[7]....
        /*0214*/ 	.word	0x00001890


	//   ....[8]....
        /*0218*/ 	.word	0x000018b0


	//   ....[9]....
        /*021c*/ 	.word	0x000018d0


	//   ....[10]....
        /*0220*/ 	.word	0x000018f0


	//   ....[11]....
        /*0224*/ 	.word	0x00001910


	//   ....[12]....
        /*0228*/ 	.word	0x00001920


	//   ....[13]....
        /*022c*/ 	.word	0x00001940


	//   ....[14]....
        /*0230*/ 	.word	0x00001970


	//   ....[15]....
        /*0234*/ 	.word	0x00001990


	//   ....[16]....
        /*0238*/ 	.word	0x000019b0


	//   ....[17]....
        /*023c*/ 	.word	0x000019d0


	//   ....[18]....
        /*0240*/ 	.word	0x000019f0


	//   ....[19]....
        /*0244*/ 	.word	0x00001a10


	//   ....[20]....
        /*0248*/ 	.word	0x00001a20


	//   ....[21]....
        /*024c*/ 	.word	0x00001a50


	//   ....[22]....
        /*0250*/ 	.word	0x00001a70


	//   ....[23]....
        /*0254*/ 	.word	0x00001a90


	//   ....[24]....
        /*0258*/ 	.word	0x00001ab0


	//   ....[25]....
        /*025c*/ 	.word	0x00001ad0


	//   ....[26]....
        /*0260*/ 	.word	0x00001af0


	//   ....[27]....
        /*0264*/ 	.word	0x00001b00


	//   ....[28]....
        /*0268*/ 	.word	0x00001b20


	//   ....[29]....
        /*026c*/ 	.word	0x00001b50


	//   ....[30]....
        /*0270*/ 	.word	0x00001b70


	//   ....[31]....
        /*0274*/ 	.word	0x00001b90


	//   ....[32]....
        /*0278*/ 	.word	0x00001bb0


	//   ....[33]....
        /*027c*/ 	.word	0x00001bd0


	//   ....[34]....
        /*0280*/ 	.word	0x00001bf0


	//   ....[35]....
        /*0284*/ 	.word	0x00001c00


	//   ....[36]....
        /*0288*/ 	.word	0x00001c30


	//   ....[37]....
        /*028c*/ 	.word	0x00001c50


	//   ....[38]....
        /*0290*/ 	.word	0x00001c70


	//   ....[39]....
        /*0294*/ 	.word	0x00001c90


	//   ....[40]....
        /*0298*/ 	.word	0x00001cb0


	//   ....[41]....
        /*029c*/ 	.word	0x00001cd0


	//   ....[42]....
        /*02a0*/ 	.word	0x00001cf0


	//   ....[43]....
        /*02a4*/ 	.word	0x00001d10


	//   ....[44]....
        /*02a8*/ 	.word	0x00001d30


	//   ....[45]....
        /*02ac*/ 	.word	0x00001d50


	//   ....[46]....
        /*02b0*/ 	.word	0x00001d70


	//   ....[47]....
        /*02b4*/ 	.word	0x00001d90


	//   ....[48]....
        /*02b8*/ 	.word	0x00001da0


	//   ....[49]....
        /*02bc*/ 	.word	0x00001dc0


	//   ....[50]....
        /*02c0*/ 	.word	0x00001df0


	//   ....[51]....
        /*02c4*/ 	.word	0x00001e10


	//   ....[52]....
        /*02c8*/ 	.word	0x00001e30


	//   ....[53]....
        /*02cc*/ 	.word	0x00001e50


	//   ....[54]....
        /*02d0*/ 	.word	0x00001e70


	//   ....[55]....
        /*02d4*/ 	.word	0x00001e90


	//   ....[56]....
        /*02d8*/ 	.word	0x00001eb0


	//   ....[57]....
        /*02dc*/ 	.word	0x00001ed0


	//   ....[58]....
        /*02e0*/ 	.word	0x00001ef0


	//   ....[59]....
        /*02e4*/ 	.word	0x00001f10


	//   ....[60]....
        /*02e8*/ 	.word	0x00001f30


	//   ....[61]....
        /*02ec*/ 	.word	0x00001f50


	//   ....[62]....
        /*02f0*/ 	.word	0x00001f70


	//   ....[63]....
        /*02f4*/ 	.word	0x00001f90


	//   ....[64]....
        /*02f8*/ 	.word	0x00001fb0


	//   ....[65]....
        /*02fc*/ 	.word	0x00001fd0


	//   ....[66]....
        /*0300*/ 	.word	0x00001ff0


	//   ....[67]....
        /*0304*/ 	.word	0x00002010


	//   ....[68]....
        /*0308*/ 	.word	0x00002020


	//   ....[69]....
        /*030c*/ 	.word	0x00002060


	//   ....[70]....
        /*0310*/ 	.word	0x00002080


	//   ....[71]....
        /*0314*/ 	.word	0x000020a0


	//   ....[72]....
        /*0318*/ 	.word	0x000020c0


	//   ....[73]....
        /*031c*/ 	.word	0x000020e0


	//   ....[74]....
        /*0320*/ 	.word	0x000020f0


	//   ....[75]....
        /*0324*/ 	.word	0x00002100


	//   ....[76]....
        /*0328*/ 	.word	0x00002120


	//   ....[77]....
        /*032c*/ 	.word	0x00002150


	//   ....[78]....
        /*0330*/ 	.word	0x00002170


	//   ....[79]....
        /*0334*/ 	.word	0x000021b0


	//   ....[80]....
        /*0338*/ 	.word	0x000021d0


	//   ....[81]....
        /*033c*/ 	.word	0x000021f0


	//   ....[82]....
        /*0340*/ 	.word	0x00002210


	//   ....[83]....
        /*0344*/ 	.word	0x00002250


	//   ....[84]....
        /*0348*/ 	.word	0x00002260


	//   ....[85]....
        /*034c*/ 	.word	0x00002290


	//   ....[86]....
        /*0350*/ 	.word	0x000022b0


	//   ....[87]....
        /*0354*/ 	.word	0x000022d0


	//   ....[88]....
        /*0358*/ 	.word	0x000022e0


	//   ....[89]....
        /*035c*/ 	.word	0x00002300


	//----- nvinfo : EIATTR_VRC_CTA_INIT_COUNT
	.align		4
.L_363:
        /*0360*/ 	.byte	0x02, 0x4a
	.zero		1
	.zero		1


	//----- nvinfo : EIATTR_EXIT_INSTR_OFFSETS
	.align		4
        /*0364*/ 	.byte	0x04, 0x1c
        /*0366*/ 	.short	(.L_365 - .L_364)


	//   ....[0]....
.L_364:
        /*0368*/ 	.word	0x00002500


	//   ....[1]....
        /*036c*/ 	.word	0x000026b0


	//----- nvinfo : EIATTR_CRS_STACK_SIZE
	.align		4
.L_365:
        /*0370*/ 	.byte	0x04, 0x1e
        /*0372*/ 	.short	(.L_367 - .L_366)
.L_366:
        /*0374*/ 	.word	0x00000000


	//----- nvinfo : EIATTR_CBANK_PARAM_SIZE
	.align		4
.L_367:
        /*0378*/ 	.byte	0x03, 0x19
        /*037a*/ 	.short	0x002c


	//----- nvinfo : EIATTR_PARAM_CBANK
	.align		4
        /*037c*/ 	.byte	0x04, 0x0a
        /*037e*/ 	.short	(.L_369 - .L_368)
	.align		4
.L_368:
        /*0380*/ 	.word	index@(.nv.constant0._Z12cudaCoreGemmI13__nv_bfloat16S0_Li9ELi2ELi128EEvPKT_S3_fPT0_iii)
        /*0384*/ 	.short	0x0380
        /*0386*/ 	.short	0x002c


	//----- nvinfo : EIATTR_SW_WAR
	.align		4
.L_369:
        /*0388*/ 	.byte	0x04, 0x36
        /*038a*/ 	.short	(.L_371 - .L_370)
.L_370:
        /*038c*/ 	.word	0x00000008
.L_371:


//--------------------- .nv.info._Z12cudaCoreGemmI13__nv_bfloat16S0_Li8ELi2ELi128EEvPKT_S3_fPT0_iii --------------------------
	.section	.nv.info._Z12cudaCoreGemmI13__nv_bfloat16S0_Li8ELi2ELi128EEvPKT_S3_fPT0_iii,"",@"SHT_CUDA_INFO"
	.sectionflags	@""
	.align	4


	//----- nvinfo : EIATTR_CUDA_API_VERSION
	.align		4
        /*0000*/ 	.byte	0x04, 0x37
        /*0002*/ 	.short	(.L_373 - .L_372)
.L_372:
        /*0004*/ 	.word	0x00000082


	//----- nvinfo : EIATTR_KPARAM_INFO
	.align		4
.L_373:
        /*0008*/ 	.byte	0x04, 0x17
        /*000a*/ 	.short	(.L_375 - .L_374)
.L_374:
        /*000c*/ 	.word	0x00000000
        /*0010*/ 	.short	0x0006
        /*0012*/ 	.short	0x0028
        /*0014*/ 	.byte	0x00, 0xf0, 0x11, 0x00


	//----- nvinfo : EIATTR_KPARAM_INFO
	.align		4
.L_375:
        /*0018*/ 	.byte	0x04, 0x17
        /*001a*/ 	.short	(.L_377 - .L_376)
.L_376:
        /*001c*/ 	.word	0x00000000
        /*0020*/ 	.short	0x0005
        /*0022*/ 	.short	0x0024
        /*0024*/ 	.byte	0x00, 0xf0, 0x11, 0x00


	//----- nvinfo : EIATTR_KPARAM_INFO
	.align		4
.L_377:
        /*0028*/ 	.byte	0x04, 0x17
        /*002a*/ 	.short	(.L_379 - .L_378)
.L_378:
        /*002c*/ 	.word	0x00000000
        /*0030*/ 	.short	0x0004
        /*0032*/ 	.short	0x0020
        /*0034*/ 	.byte	0x00, 0xf0, 0x11, 0x00


	//----- nvinfo : EIATTR_KPARAM_INFO
	.align		4
.L_379:
        /*0038*/ 	.byte	0x04, 0x17
        /*003a*/ 	.short	(.L_381 - .L_380)
.L_380:
        /*003c*/ 	.word	0x00000000
        /*0040*/ 	.short	0x0003
        /*0042*/ 	.short	0x0018
        /*0044*/ 	.byte	0x00, 0xf5, 0x21, 0x00


	//----- nvinfo : EIATTR_KPARAM_INFO
	.align		4
.L_381:
        /*0048*/ 	.byte	0x04, 0x17
        /*004a*/ 	.short	(.L_383 - .L_382)
.L_382:
        /*004c*/ 	.word	0x00000000
        /*0050*/ 	.short	0x0002
        /*0052*/ 	.short	0x0010
        /*0054*/ 	.byte	0x00, 0xf0, 0x11, 0x00


	//----- nvinfo : EIATTR_KPARAM_INFO
	.align		4
.L_383:
        /*0058*/ 	.byte	0x04, 0x17
        /*005a*/ 	.short	(.L_385 - .L_384)
.L_384:
        /*005c*/ 	.word	0x00000000
        /*0060*/ 	.short	0x0001
        /*0062*/ 	.short	0x0008
        /*0064*/ 	.byte	0x00, 0xf5, 0x21, 0x00


	//----- nvinfo : EIATTR_KPARAM_INFO
	.align		4
.L_385:
        /*0068*/ 	.byte	0x04, 0x17
        /*006a*/ 	.short	(.L_387 - .L_386)
.L_386:
        /*006c*/ 	.word	0x00000000
        /*0070*/ 	.short	0x0000
        /*0072*/ 	.short	0x0000
        /*0074*/ 	.byte	0x00, 0xf5, 0x21, 0x00


	//----- nvinfo : EIATTR_SPARSE_MMA_MASK
	.align		4
.L_387:
        /*0078*/ 	.byte	0x03, 0x50
        /*007a*/ 	.short	0x0000


	//----- nvinfo : EIATTR_MAXREG_COUNT
	.align		4
        /*007c*/ 	.byte	0x03, 0x1b
        /*007e*/ 	.short	0x00ff


	//----- nvinfo : EIATTR_NUM_BARRIERS
	.align		4
        /*0080*/ 	.byte	0x02, 0x4c
        /*0082*/ 	.byte	0x01
	.zero		1


	//----- nvinfo : EIATTR_MERCURY_ISA_VERSION
	.align		4
        /*0084*/ 	.byte	0x03, 0x5f
        /*0086*/ 	.short	0x0101


	//----- nvinfo : EIATTR_COOP_GROUP_MASK_REGIDS
	.align		4
        /*0088*/ 	.byte	0x04, 0x29
        /*008a*/ 	.short	(.L_389 - .L_388)


	//   ....[0]....
.L_388:
        /*008c*/ 	.word	0xffffffff


	//   ....[1]....
        /*0090*/ 	.word	0xffffffff


	//   ....[2]....
        /*0094*/ 	.word	0xffffffff


	//   ....[3]....
        /*0098*/ 	.word	0xffffffff


	//   ....[4]....
        /*009c*/ 	.word	0xffffffff


	//   ....[5]....
        /*00a0*/ 	.word	0xffffffff


	//   ....[6]....
        /*00a4*/ 	.word	0xffffffff


	//   ....[7]....
        /*00a8*/ 	.word	0xffffffff


	//   ....[8]....
        /*00ac*/ 	.word	0xffffffff


	//   ....[9]....
        /*00b0*/ 	.word	0xffffffff


	//   ....[10]....
        /*00b4*/ 	.word	0xffffffff


	//   ....[11]....
        /*00b8*/ 	.word	0xffffffff


	//   ....[12]....
        /*00bc*/ 	.word	0xffffffff


	//   ....[13]....
        /*00c0*/ 	.word	0xffffffff


	//   ....[14]....
        /*00c4*/ 	.word	0xffffffff


	//   ....[15]....
        /*00c8*/ 	.word	0xffffffff


	//   ....[16]....
        /*00cc*/ 	.word	0xffffffff


	//   ....[17]....
        /*00d0*/ 	.word	0xffffffff


	//   ....[18]....
        /*00d4*/ 	.word	0xffffffff


	//   ....[19]....
        /*00d8*/ 	.word	0xffffffff


	//   ....[20]....
        /*00dc*/ 	.word	0xffffffff


	//   ....[21]....
        /*00e0*/ 	.word	0xffffffff


	//   ....[22]....
        /*00e4*/ 	.word	0xffffffff


	//   ....[23]....
        /*00e8*/ 	.word	0xffffffff


	//   ....[24]....
        /*00ec*/ 	.word	0xffffffff


	//   ....[25]....
        /*00f0*/ 	.word	0xffffffff


	//   ....[26]....
        /*00f4*/ 	.word	0xffffffff


	//   ....[27]....
        /*00f8*/ 	.word	0xffffffff


	//   ....[28]....
        /*00fc*/ 	.word	0xffffffff


	//   ....[29]....
        /*0100*/ 	.word	0xffffffff


	//   ....[30]....
        /*0104*/ 	.word	0xffffffff


	//   ....[31]....
        /*0108*/ 	.word	0xffffffff


	//   ....[32]....
        /*010c*/ 	.word	0xffffffff


	//   ....[33]....
        /*0110*/ 	.word	0xffffffff


	//   ....[34]....
        /*0114*/ 	.word	0xffffffff


	//   ....[35]....
        /*0118*/ 	.word	0xffffffff


	//   ....[36]....
        /*011c*/ 	.word	0xffffffff


	//   ....[37]....
        /*0120*/ 	.word	0xffffffff


	//   ....[38]....
        /*0124*/ 	.word	0xffffffff


	//   ....[39]....
        /*0128*/ 	.word	0xffffffff


	//   ....[40]....
        /*012c*/ 	.word	0xffffffff


	//   ....[41]....
        /*0130*/ 	.word	0xffffffff


	//   ....[42]....
        /*0134*/ 	.word	0xffffffff


	//   ....[43]....
        /*0138*/ 	.word	0xffffffff


	//   ....[44]....
        /*013c*/ 	.word	0xffffffff


	//   ....[45]....
        /*0140*/ 	.word	0xffffffff


	//   ....[46]....
        /*0144*/ 	.word	0xffffffff


	//   ....[47]....
        /*0148*/ 	.word	0xffffffff


	//   ....[48]....
        /*014c*/ 	.word	0xffffffff


	//   ....[49]....
        /*0150*/ 	.word	0xffffffff


	//   ....[50]....
        /*0154*/ 	.word	0xffffffff


	//   ....[51]....
        /*0158*/ 	.word	0xffffffff


	//   ....[52]....
        /*015c*/ 	.word	0xffffffff


	//   ....[53]....
        /*0160*/ 	.word	0xffffffff


	//   ....[54]....
        /*0164*/ 	.word	0xffffffff


	//   ....[55]....
        /*0168*/ 	.word	0xffffffff


	//   ....[56]....
        /*016c*/ 	.word	0xffffffff


	//   ....[57]....
        /*0170*/ 	.word	0xffffffff


	//   ....[58]....
        /*0174*/ 	.word	0xffffffff


	//   ....[59]....
        /*0178*/ 	.word	0xffffffff


	//   ....[60]....
        /*017c*/ 	.word	0xffffffff


	//   ....[61]....
        /*0180*/ 	.word	0xffffffff


	//   ....[62]....
        /*0184*/ 	.word	0xffffffff


	//   ....[63]....
        /*0188*/ 	.word	0xffffffff


	//   ....[64]....
        /*018c*/ 	.word	0xffffffff


	//   ....[65]....
        /*0190*/ 	.word	0xffffffff


	//   ....[66]....
        /*0194*/ 	.word	0xffffffff


	//   ....[67]....
        /*0198*/ 	.word	0xffffffff


	//   ....[68]....
        /*019c*/ 	.word	0xffffffff


	//   ....[69]....
        /*01a0*/ 	.word	0xffffffff


	//   ....[70]....
        /*01a4*/ 	.word	0xffffffff


	//   ....[71]....
        /*01a8*/ 	.word	0xffffffff


	//   ....[72]....
        /*01ac*/ 	.word	0xffffffff


	//   ....[73]....
        /*01b0*/ 	.word	0xffffffff


	//   ....[74]....
        /*01b4*/ 	.word	0xffffffff


	//   ....[75]....
        /*01b8*/ 	.word	0xffffffff


	//   ....[76]....
        /*01bc*/ 	.word	0xffffffff


	//   ....[77]....
        /*01c0*/ 	.word	0xffffffff


	//   ....[78]....
        /*01c4*/ 	.word	0xffffffff


	//   ....[79]....
        /*01c8*/ 	.word	0xffffffff


	//----- nvinfo : EIATTR_COOP_GROUP_INSTR_OFFSETS
	.align		4
.L_389:
        /*01cc*/ 	.byte	0x04, 0x28
        /*01ce*/ 	.short	(.L_391 - .L_390)


	//   ....[0]....
.L_390:
        /*01d0*/ 	.word	0x000015b0


	//   ....[1]....
        /*01d4*/ 	.word	0x000015e0


	//   ....[2]....
        /*01d8*/ 	.word	0x000015f0


	//   ....[3]....
        /*01dc*/ 	.word	0x00001600


	//   ....[4]....
        /*01e0*/ 	.word	0x00001610


	//   ....[5]....
        /*01e4*/ 	.word	0x00001620


	//   ....[6]....
        /*01e8*/ 	.word	0x00001640


	//   ....[7]....
        /*01ec*/ 	.word	0x00001670


	//   ....[8]....
        /*01f0*/ 	.word	0x00001690


	//   ....[9]....
        /*01f4*/ 	.word	0x000016b0


	//   ....[10]....
        /*01f8*/ 	.word	0x000016d0


	//   ....[11]....
        /*01fc*/ 	.word	0x000016f0


	//   ....[12]....
        /*0200*/ 	.word	0x00001710


	//   ....[13]....
        /*0204*/ 	.word	0x00001730


	//   ....[14]....
        /*0208*/ 	.word	0x00001750


	//   ....[15]....
        /*020c*/ 	.word	0x00001770


	//   ....[16]....
        /*0210*/ 	.word	0x00001790


	//   ....[17]....
        /*0214*/ 	.word	0x000017b0


	//   ....[18]....
        /*0218*/ 	.word	0x000017c0


	//   ....[19]....
        /*021c*/ 	.word	0x000017e0


	//   ....[20]....
        /*0220*/ 	.word	0x00001800


	//   ....[21]....
        /*0224*/ 	.word	0x00001820


	//   ....[22]....
        /*0228*/ 	.word	0x00001850


	//   ....[23]....
        /*022c*/ 	.word	0x00001870


	//   ....[24]....
        /*0230*/ 	.word	0x00001890


	//   ....[25]....
        /*0234*/ 	.word	0x000018b0


	//   ....[26]....
        /*0238*/ 	.word	0x000018d0


	//   ....[27]....
        /*023c*/ 	.word	0x000018f0


	//   ....[28]....
        /*0240*/ 	.word	0x00001900


	//   ....[29]....
        /*0244*/ 	.word	0x00001930


	//   ....[30]....
        /*0248*/ 	.word	0x00001950


	//   ....[31]....
        /*024c*/ 	.word	0x00001970


	//   ....[32]....
        /*0250*/ 	.word	0x00001990


	//   ....[33]....
        /*0254*/ 	.word	0x000019b0


	//   ....[34]....
        /*0258*/ 	.word	0x000019d0


	//   ....[35]....
        /*025c*/ 	.word	0x000019f0


	//   ....[36]....
        /*0260*/ 	.word	0x00001a10


	//   ....[37]....
        /*0264*/ 	.word	0x00001a30


	//   ....[38]....
        /*0268*/ 	.word	0x00001a50


	//   ....[39]....
        /*026c*/ 	.word	0x00001a70


	//   ....[40]....
        /*0270*/ 	.word	0x00001a90


	//   ....[41]....
        /*0274*/ 	.word	0x00001ab0


	//   ....[42]....
        /*0278*/ 	.word	0x00001ad0


	//   ....[43]....
        /*027c*/ 	.word	0x00001af0


	//   ....[44]....
        /*0280*/ 	.word	0x00001b10


	//   ....[45]....
        /*0284*/ 	.word	0x00001b30


	//   ....[46]....
        /*0288*/ 	.word	0x00001b50


	//   ....[47]....
        /*028c*/ 	.word	0x00001b60


	//   ....[48]....
        /*0290*/ 	.word	0x00001b90


	//   ....[49]....
        /*0294*/ 	.word	0x00001bb0


	//   ....[50]....
        /*0298*/ 	.word	0x00001bd0


	//   ....[51]....
        /*029c*/ 	.word	0x00001bf0


	//   ....[52]....
        /*02a0*/ 	.word	0x00001c10


	//   ....[53]....
        /*02a4*/ 	.word	0x00001c30


	//   ....[54]....
        /*02a8*/ 	.word	0x00001c50


	//   ....[55]....
        /*02ac*/ 	.word	0x00001c70


	//   ....[56]....
        /*02b0*/ 	.word	0x00001c90


	//   ....[57]....
        /*02b4*/ 	.word	0x00001cb0


	//   ....[58]....
        /*02b8*/ 	.word	0x00001cd0


	//   ....[59]....
        /*02bc*/ 	.word	0x00001cf0


	//   ....[60]....
        /*02c0*/ 	.word	0x00001d10


	//   ....[61]....
        /*02c4*/ 	.word	0x00001d30


	//   ....[62]....
        /*02c8*/ 	.word	0x00001d50


	//   ....[63]....
        /*02cc*/ 	.word	0x00001d70


	//   ....[64]....
        /*02d0*/ 	.word	0x00001d90


	//   ....[65]....
        /*02d4*/ 	.word	0x00001db0


	//   ....[66]....
        /*02d8*/ 	.word	0x00001dc0


	//   ....[67]....
        /*02dc*/ 	.word	0x00001df0


	//   ....[68]....
        /*02e0*/ 	.word	0x00001e10


	//   ....[69]....
        /*02e4*/ 	.word	0x00001e30


	//   ....[70]....
        /*02e8*/ 	.word	0x00001e50


	//   ....[71]....
        /*02ec*/ 	.word	0x00001e70


	//   ....[72]....
        /*02f0*/ 	.word	0x00001e90


	//   ....[73]....
        /*02f4*/ 	.word	0x00001ec0


	//   ....[74]....
        /*02f8*/ 	.word	0x00001ee0


	//   ....[75]....
        /*02fc*/ 	.word	0x00001f10


	//   ....[76]....
        /*0300*/ 	.word	0x00001f30


	//   ....[77]....
        /*0304*/ 	.word	0x00001f50


	//   ....[78]....
        /*0308*/ 	.word	0x00001f60


	//   ....[79]....
        /*030c*/ 	.word	0x00001f80


	//----- nvinfo : EIATTR_VRC_CTA_INIT_COUNT
	.align		4
.L_391:
        /*0310*/ 	.byte	0x02, 0x4a
	.zero		1
	.zero		1


	//----- nvinfo : EIATTR_EXIT_INSTR_OFFSETS
	.align		4
        /*0314*/ 	.byte	0x04, 0x1c
        /*0316*/ 	.short	(.L_393 - .L_392)


	//   ....[0]....
.L_392:
        /*0318*/ 	.word	0x00002150


	//   ....[1]....
        /*031c*/ 	.word	0x000022f0


	//----- nvinfo : EIATTR_CRS_STACK_SIZE
	.align		4
.L_393:
        /*0320*/ 	.byte	0x04, 0x1e
        /*0322*/ 	.short	(.L_395 - .L_394)
.L_394:
        /*0324*/ 	.word	0x00000000


	//----- nvinfo : EIATTR_CBANK_PARAM_SIZE
	.align		4
.L_395:
        /*0328*/ 	.byte	0x03, 0x19
        /*032a*/ 	.short	0x002c


	//----- nvinfo : EIATTR_PARAM_CBANK
	.align		4
        /*032c*/ 	.byte	0x04, 0x0a
        /*032e*/ 	.short	(.L_397 - .L_396)
	.align		4
.L_396:
        /*0330*/ 	.word	index@(.nv.constant0._Z12cudaCoreGemmI13__nv_bfloat16S0_Li8ELi2ELi128EEvPKT_S3_fPT0_iii)
        /*0334*/ 	.short	0x0380
        /*0336*/ 	.short	0x002c


	//----- nvinfo : EIATTR_SW_WAR
	.align		4
.L_397:
        /*0338*/ 	.byte	0x04, 0x36
        /*033a*/ 	.short	(.L_399 - .L_398)
.L_398:
        /*033c*/ 	.word	0x00000008
.L_399:


//--------------------- .nv.info._Z12cudaCoreGemmI13__nv_bfloat16S0_Li7ELi2ELi128EEvPKT_S3_fPT0_iii --------------------------
	.section	.nv.info._Z12cudaCoreGemmI13__nv_bfloat16S0_Li7ELi2ELi128EEvPKT_S3_fPT0_iii,"",@"SHT_CUDA_INFO"
	.sectionflags	@""
	.align	4


	//----- nvinfo : EIATTR_CUDA_API_VERSION
	.align		4
        /*0000*/ 	.byte	0x04, 0x37
        /*0002*/ 	.short	(.L_401 - .L_400)
.L_400:
        /*0004*/ 	.word	0x00000082


	//----- nvinfo : EIATTR_KPARAM_INFO
	.align		4
.L_401:
        /*0008*/ 	.byte	0x04, 0x17
        /*000a*/ 	.short	(.L_403 - .L_402)
.L_402:
        /*000c*/ 	.word	0x00000000
        /*0010*/ 	.short	0x0006
        /*0012*/ 	.short	0x0028
        /*0014*/ 	.byte	0x00, 0xf0, 0x11, 0x00


	//----- nvinfo : EIATTR_KPARAM_INFO
	.align		4
.L_403:
        /*0018*/ 	.byte	0x04, 0x17
        /*001a*/ 	.short	(.L_405 - .L_404)
.L_404:
        /*001c*/ 	.word	0x00000000
        /*0020*/ 	.short	0x0005
        /*0022*/ 	.short	0x0024
        /*0024*/ 	.byte	0x00, 0xf0, 0x11, 0x00


	//----- nvinfo : EIATTR_KPARAM_INFO
	.align		4
.L_405:
        /*0028*/ 	.byte	0x04, 0x17
        /*002a*/ 	.short	(.L_407 - .L_406)
.L_406:
        /*002c*/ 	.word	0x00000000
        /*0030*/ 	.short	0x0004
        /*0032*/ 	.short	0x0020
        /*0034*/ 	.byte	0x00, 0xf0, 0x11, 0x00


	//----- nvinfo : EIATTR_KPARAM_INFO
	.align		4
.L_407:
        /*0038*/ 	.byte	0x04, 0x17
        /*003a*/ 	.short	(.L_409 - .L_408)
.L_408:
        /*003c*/ 	.word	0x00000000
        /*0040*/ 	.short	0x0003
        /*0042*/ 	.short	0x0018
        /*0044*/ 	.byte	0x00, 0xf5, 0x21, 0x00


	//----- nvinfo : EIATTR_KPARAM_INFO
	.align		4
.L_409:
        /*0048*/ 	.byte	0x04, 0x17
        /*004a*/ 	.short	(.L_411 - .L_410)
.L_410:
        /*004c*/ 	.word	0x00000000
        /*0050*/ 	.short	0x0002
        /*0052*/ 	.short	0x0010
        /*0054*/ 	.byte	0x00, 0xf0, 0x11, 0x00


	//----- nvinfo : EIATTR_KPARAM_INFO
	.align		4
.L_411:
        /*0058*/ 	.byte	0x04, 0x17
        /*005a*/ 	.short	(.L_413 - .L_412)
.L_412:
        /*005c*/ 	.word	0x00000000
        /*0060*/ 	.short	0x0001
        /*0062*/ 	.short	0x0008
        /*0064*/ 	.byte	0x00, 0xf5, 0x21, 0x00


	//----- nvinfo : EIATTR_KPARAM_INFO
	.align		4
.L_413:
        /*0068*/ 	.byte	0x04, 0x17
        /*006a*/ 	.short	(.L_415 - .L_414)
.L_414:
        /*006c*/ 	.word	0x00000000
        /*0070*/ 	.short	0x0000
        /*0072*/ 	.short	0x0000
        /*0074*/ 	.byte	0x00, 0xf5, 0x21, 0x00


	//----- nvinfo : EIATTR_SPARSE_MMA_MASK
	.align		4
.L_415:
        /*0078*/ 	.byte	0x03, 0x50
        /*007a*/ 	.short	0x0000


	//----- nvinfo : EIATTR_MAXREG_COUNT
	.align		4
        /*007c*/ 	.byte	0x03, 0x1b
        /*007e*/ 	.short	0x00ff


	//----- nvinfo : EIATTR_NUM_BARRIERS
	.align		4
        /*0080*/ 	.byte	0x02, 0x4c
        /*0082*/ 	.byte	0x01
	.zero		1


	//----- nvinfo : EIATTR_MERCURY_ISA_VERSION
	.align		4
        /*0084*/ 	.byte	0x03, 0x5f
        /*0086*/ 	.short	0x0101


	//----- nvinfo : EIATTR_COOP_GROUP_MASK_REGIDS
	.align		4
        /*0088*/ 	.byte	0x04, 0x29
        /*008a*/ 	.short	(.L_417 - .L_416)


	//   ....[0]....
.L_416:
        /*008c*/ 	.word	0xffffffff


	//   ....[1]....
        /*0090*/ 	.word	0xffffffff


	//   ....[2]....
        /*0094*/ 	.word	0xffffffff


	//   ....[3]....
        /*0098*/ 	.word	0xffffffff


	//   ....[4]....
        /*009c*/ 	.word	0xffffffff


	//   ....[5]....
        /*00a0*/ 	.word	0xffffffff


	//   ....[6]....
        /*00a4*/ 	.word	0xffffffff


	//   ....[7]....
        /*00a8*/ 	.word	0xffffffff


	//   ....[8]....
        /*00ac*/ 	.word	0xffffffff


	//   ....[9]....
        /*00b0*/ 	.word	0xffffffff


	//   ....[10]....
        /*00b4*/ 	.word	0xffffffff


	//   ....[11]....
        /*00b8*/ 	.word	0xffffffff


	//   ....[12]....
        /*00bc*/ 	.word	0xffffffff


	//   ....[13]....
        /*00c0*/ 	.word	0xffffffff


	//   ....[14]....
        /*00c4*/ 	.word	0xffffffff


	//   ....[15]....
        /*00c8*/ 	.word	0xffffffff


	//   ....[16]....
        /*00cc*/ 	.word	0xffffffff


	//   ....[17]....
        /*00d0*/ 	.word	0xffffffff


	//   ....[18]....
        /*00d4*/ 	.word	0xffffffff


	//   ....[19]....
        /*00d8*/ 	.word	0xffffffff


	//   ....[20]....
        /*00dc*/ 	.word	0xffffffff


	//   ....[21]....
        /*00e0*/ 	.word	0xffffffff


	//   ....[22]....
        /*00e4*/ 	.word	0xffffffff


	//   ....[23]....
        /*00e8*/ 	.word	0xffffffff


	//   ....[24]....
        /*00ec*/ 	.word	0xffffffff


	//   ....[25]....
        /*00f0*/ 	.word	0xffffffff


	//   ....[26]....
        /*00f4*/ 	.word	0xffffffff


	//   ....[27]....
        /*00f8*/ 	.word	0xffffffff


	//   ....[28]....
        /*00fc*/ 	.word	0xffffffff


	//   ....[29]....
        /*0100*/ 	.word	0xffffffff


	//   ....[30]....
        /*0104*/ 	.word	0xffffffff


	//   ....[31]....
        /*0108*/ 	.word	0xffffffff


	//   ....[32]....
        /*010c*/ 	.word	0xffffffff


	//   ....[33]....
        /*0110*/ 	.word	0xffffffff


	//   ....[34]....
        /*0114*/ 	.word	0xffffffff


	//   ....[35]....
        /*0118*/ 	.word	0xffffffff


	//   ....[36]....
        /*011c*/ 	.word	0xffffffff


	//   ....[37]....
        /*0120*/ 	.word	0xffffffff


	//   ....[38]....
        /*0124*/ 	.word	0xffffffff


	//   ....[39]....
        /*0128*/ 	.word	0xffffffff


	//   ....[40]....
        /*012c*/ 	.word	0xffffffff


	//   ....[41]....
        /*0130*/ 	.word	0xffffffff


	//   ....[42]....
        /*0134*/ 	.word	0xffffffff


	//   ....[43]....
        /*0138*/ 	.word	0xffffffff


	//   ....[44]....
        /*013c*/ 	.word	0xffffffff


	//   ....[45]....
        /*0140*/ 	.word	0xffffffff


	//   ....[46]....
        /*0144*/ 	.word	0xffffffff


	//   ....[47]....
        /*0148*/ 	.word	0xffffffff


	//   ....[48]....
        /*014c*/ 	.word	0xffffffff


	//   ....[49]....
        /*0150*/ 	.word	0xffffffff


	//   ....[50]....
        /*0154*/ 	.word	0xffffffff


	//   ....[51]....
        /*0158*/ 	.word	0xffffffff


	//   ....[52]....
        /*015c*/ 	.word	0xffffffff


	//   ....[53]....
        /*0160*/ 	.word	0xffffffff


	//   ....[54]....
        /*0164*/ 	.word	0xffffffff


	//   ....[55]....
        /*0168*/ 	.word	0xffffffff


	//   ....[56]....
        /*016c*/ 	.word	0xffffffff


	//   ....[57]....
        /*0170*/ 	.word	0xffffffff


	//   ....[58]....
        /*0174*/ 	.word	0xffffffff


	//   ....[59]....
        /*0178*/ 	.word	0xffffffff


	//   ....[60]....
        /*017c*/ 	.word	0xffffffff


	//   ....[61]....
        /*0180*/ 	.word	0xffffffff


	//   ....[62]....
        /*0184*/ 	.word	0xffffffff


	//   ....[63]....
        /*0188*/ 	.word	0xffffffff


	//   ....[64]....
        /*018c*/ 	.word	0xffffffff


	//   ....[65]....
        /*0190*/ 	.word	0xffffffff


	//   ....[66]....
        /*0194*/ 	.word	0xffffffff


	//   ....[67]....
        /*0198*/ 	.word	0xffffffff


	//   ....[68]....
        /*019c*/ 	.word	0xffffffff


	//   ....[69]....
        /*01a0*/ 	.word	0xffffffff


	//----- nvinfo : EIATTR_COOP_GROUP_INSTR_OFFSETS
	.align		4
.L_417:
        /*01a4*/ 	.byte	0x04, 0x28
        /*01a6*/ 	.short	(.L_419 - .L_418)


	//   ....[0]....
.L_418:
        /*01a8*/ 	.word	0x00001340


	//   ....[1]....
        /*01ac*/ 	.word	0x00001350


	//   ....[2]....
        /*01b0*/ 	.word	0x00001360


	//   ....[3]....
        /*01b4*/ 	.word	0x00001370


	//   ....[4]....
        /*01b8*/ 	.word	0x00001380


	//   ....[5]....
        /*01bc*/ 	.word	0x00001390


	//   ....[6]....
        /*01c0*/ 	.word	0x000013c0


	//   ....[7]....
        /*01c4*/ 	.word	0x000013e0


	//   ....[8]....
        /*01c8*/ 	.word	0x00001400


	//   ....[9]....
        /*01cc*/ 	.word	0x00001420


	//   ....[10]....
        /*01d0*/ 	.word	0x00001440


	//   ....[11]....
        /*01d4*/ 	.word	0x00001450


	//   ....[12]....
        /*01d8*/ 	.word	0x00001460


	//   ....[13]....
        /*01dc*/ 	.word	0x00001480


	//   ....[14]....
        /*01e0*/ 	.word	0x000014b0


	//   ....[15]....
        /*01e4*/ 	.word	0x000014d0


	//   ....[16]....
        /*01e8*/ 	.word	0x000014f0


	//   ....[17]....
        /*01ec*/ 	.word	0x00001510


	//   ....[18]....
        /*01f0*/ 	.word	0x00001530


	//   ....[19]....
        /*01f4*/ 	.word	0x00001550


	//   ....[20]....
        /*01f8*/ 	.word	0x00001560


	//   ....[21]....
        /*01fc*/ 	.word	0x00001580


	//   ....[22]....
        /*0200*/ 	.word	0x000015b0


	//   ....[23]....
        /*0204*/ 	.word	0x000015d0


	//   ....[24]....
        /*0208*/ 	.word	0x000015f0


	//   ....[25]....
        /*020c*/ 	.word	0x00001610


	//   ....[26]....
        /*0210*/ 	.word	0x00001630


	//   ....[27]....
        /*0214*/ 	.word	0x00001650


	//   ....[28]....
        /*0218*/ 	.word	0x00001660


	//   ....[29]....
        /*021c*/ 	.word	0x00001690


	//   ....[30]....
        /*0220*/ 	.word	0x000016b0


	//   ....[31]....
        /*0224*/ 	.word	0x000016d0


	//   ....[32]....
        /*0228*/ 	.word	0x000016f0


	//   ....[33]....
        /*022c*/ 	.word	0x00001710


	//   ....[34]....
        /*0230*/ 	.word	0x00001730


	//   ....[35]....
        /*0234*/ 	.word	0x00001740


	//   ....[36]....
        /*0238*/ 	.word	0x00001770


	//   ....[37]....
        /*023c*/ 	.word	0x00001790


	//   ....[38]....
        /*0240*/ 	.word	0x000017b0


	//   ....[39]....
        /*0244*/ 	.word	0x000017d0


	//   ....[40]....
        /*0248*/ 	.word	0x000017f0


	//   ....[41]....
        /*024c*/ 	.word	0x00001810


	//   ....[42]....
        /*0250*/ 	.word	0x00001830


	//   ....[43]....
        /*0254*/ 	.word	0x00001850


	//   ....[44]....
        /*0258*/ 	.word	0x00001870


	//   ....[45]....
        /*025c*/ 	.word	0x00001890


	//   ....[46]....
        /*0260*/ 	.word	0x000018b0


	//   ....[47]....
        /*0264*/ 	.word	0x000018d0


	//   ....[48]....
        /*0268*/ 	.word	0x000018e0


	//   ....[49]....
        /*026c*/ 	.word	0x00001910


	//   ....[50]....
        /*0270*/ 	.word	0x00001930


	//   ....[51]....
        /*0274*/ 	.word	0x00001950


	//   ....[52]....
        /*0278*/ 	.word	0x00001970


	//   ....[53]....
        /*027c*/ 	.word	0x00001990


	//   ....[54]....
        /*0280*/ 	.word	0x000019b0


	//   ....[55]....
        /*0284*/ 	.word	0x000019c0


	//   ....[56]....
        /*0288*/ 	.word	0x000019f0


	//   ....[57]....
        /*028c*/ 	.word	0x00001a10


	//   ....[58]....
        /*0290*/ 	.word	0x00001a30


	//   ....[59]....
        /*0294*/ 	.word	0x00001a50


	//   ....[60]....
        /*0298*/ 	.word	0x00001a70


	//   ....[61]....
        /*029c*/ 	.word	0x00001a90


	//   ....[62]....
        /*02a0*/ 	.word	0x00001aa0


	//   ....[63]....
        /*02a4*/ 	.word	0x00001b20


	//   ....[64]....
        /*02a8*/ 	.word	0x00001b40


	//   ....[65]....
        /*02ac*/ 	.word	0x00001b60


	//   ....[66]....
        /*02b0*/ 	.word	0x00001b80


	//   ....[67]....
        /*02b4*/ 	.word	0x00001b90


	//   ....[68]....
        /*02b8*/ 	.word	0x00001ba0


	//   ....[69]....
        /*02bc*/ 	.word	0x00001bb0


	//----- nvinfo : EIATTR_VRC_CTA_INIT_COUNT
	.align		4
.L_419:
        /*02c0*/ 	.byte	0x02, 0x4a
	.zero		1
	.zero		1


	//----- nvinfo : EIATTR_EXIT_INSTR_OFFSETS
	.align		4
        /*02c4*/ 	.byte	0x04, 0x1c
        /*02c6*/ 	.short	(.L_421 - .L_420)


	//   ....[0]....
.L_420:
        /*02c8*/ 	.word	0x00001d80


	//   ....[1]....
        /*02cc*/ 	.word	0x00001f10


	//----- nvinfo : EIATTR_CRS_STACK_SIZE
	.align		4
.L_421:
        /*02d0*/ 	.byte	0x04, 0x1e
        /*02d2*/ 	.short	(.L_423 - .L_422)
.L_422:
        /*02d4*/ 	.word	0x00000000


	//----- nvinfo : EIATTR_CBANK_PARAM_SIZE
	.align		4
.L_423:
        /*02d8*/ 	.byte	0x03, 0x19
        /*02da*/ 	.short	0x002c


	//----- nvinfo : EIATTR_PARAM_CBANK
	.align		4
        /*02dc*/ 	.byte	0x04, 0x0a
        /*02de*/ 	.short	(.L_425 - .L_424)
	.align		4
.L_424:
        /*02e0*/ 	.word	index@(.nv.constant0._Z12cudaCoreGemmI13__nv_bfloat16S0_Li7ELi2ELi128EEvPKT_S3_fPT0_iii)
        /*02e4*/ 	.short	0x0380
        /*02e6*/ 	.short	0x002c


	//----- nvinfo : EIATTR_SW_WAR
	.align		4
.L_425:
        /*02e8*/ 	.byte	0x04, 0x36
        /*02ea*/ 	.short	(.L_427 - .L_426)
.L_426:
        /*02ec*/ 	.word	0x00000008
.L_427:


//--------------------- .nv.info._Z12cudaCoreGemmI13__nv_bfloat16S0_Li6ELi2ELi128EEvPKT_S3_fPT0_iii --------------------------
	.section	.nv.info._Z12cudaCoreGemmI13__nv_bfloat16S0_Li6ELi2ELi128EEvPKT_S3_fPT0_iii,"",@"SHT_CUDA_INFO"
	.sectionflags	@""
	.align	4


	//----- nvinfo : EIATTR_CUDA_API_VERSION
	.align		4
        /*0000*/ 	.byte	0x04, 0x37
        /*0002*/ 	.short	(.L_429 - .L_428)
.L_428:
        /*0004*/ 	.word	0x00000082


	//----- nvinfo : EIATTR_KPARAM_INFO
	.align		4
.L_429:
        /*0008*/ 	.byte	0x04, 0x17
        /*000a*/ 	.short	(.L_431 - .L_430)
.L_430:
        /*000c*/ 	.word	0x00000000
        /*0010*/ 	.short	0x0006
        /*0012*/ 	.short	0x0028
        /*0014*/ 	.byte	0x00, 0xf0, 0x11, 0x00


	//----- nvinfo : EIATTR_KPARAM_INFO
	.align		4
.L_431:
        /*0018*/ 	.byte	0x04, 0x17
        /*001a*/ 	.short	(.L_433 - .L_432)
.L_432:
        /*001c*/ 	.word	0x00000000
        /*0020*/ 	.short	0x0005
        /*0022*/ 	.short	0x0024
        /*0024*/ 	.byte	0x00, 0xf0, 0x11, 0x00


	//----- nvinfo : EIATTR_KPARAM_INFO
	.align		4
.L_433:
        /*0028*/ 	.byte	0x04, 0x17
        /*002a*/ 	.short	(.L_435 - .L_434)
.L_434:
        /*002c*/ 	.word	0x00000000
        /*0030*/ 	.short	0x0004
        /*0032*/ 	.short	0x0020
        /*0034*/ 	.byte	0x00, 0xf0, 0x11, 0x00


	//----- nvinfo : EIATTR_KPARAM_INFO
	.align		4
.L_435:
        /*0038*/ 	.byte	0x04, 0x17
        /*003a*/ 	.short	(.L_437 - .L_436)
.L_436:
        /*003c*/ 	.word	0x00000000
        /*0040*/ 	.short	0x0003
        /*0042*/ 	.short	0x0018
        /*0044*/ 	.byte	0x00, 0xf5, 0x21, 0x00


	//----- nvinfo : EIATTR_KPARAM_INFO
	.align		4
.L_437:
        /*0048*/ 	.byte	0x04, 0x17
        /*004a*/ 	.short	(.L_439 - .L_438)
.L_438:
        /*004c*/ 	.word	0x00000000
        /*0050*/ 	.short	0x0002
        /*0052*/ 	.short	0x0010
        /*0054*/ 	.byte	0x00, 0xf0, 0x11, 0x00


	//----- nvinfo : EIATTR_KPARAM_INFO
	.align		4
.L_439:
        /*0058*/ 	.byte	0x04, 0x17
        /*005a*/ 	.short	(.L_441 - .L_440)
.L_440:
        /*005c*/ 	.word	0x00000000
        /*0060*/ 	.short	0x0001
        /*0062*/ 	.short	0x0008
        /*0064*/ 	.byte	0x00, 0xf5, 0x21, 0x00


	//----- nvinfo : EIATTR_KPARAM_INFO
	.align		4
.L_441:
        /*0068*/ 	.byte	0x04, 0x17
        /*006a*/ 	.short	(.L_443 - .L_442)
.L_442:
        /*006c*/ 	.word	0x00000000
        /*0070*/ 	.short	0x0000
        /*0072*/ 	.short	0x0000
        /*0074*/ 	.byte	0x00, 0xf5, 0x21, 0x00


	//----- nvinfo : EIATTR_SPARSE_MMA_MASK
	.align		4
.L_443:
        /*0078*/ 	.byte	0x03, 0x50
        /*007a*/ 	.short	0x0000


	//----- nvinfo : EIATTR_MAXREG_COUNT
	.align		4
        /*007c*/ 	.byte	0x03, 0x1b
        /*007e*/ 	.short	0x00ff


	//----- nvinfo : EIATTR_NUM_BARRIERS
	.align		4
        /*0080*/ 	.byte	0x02, 0x4c
        /*0082*/ 	.byte	0x01
	.zero		1


	//----- nvinfo : EIATTR_MERCURY_ISA_VERSION
	.align		4
        /*0084*/ 	.byte	0x03, 0x5f
        /*0086*/ 	.short	0x0101


	//----- nvinfo : EIATTR_COOP_GROUP_MASK_REGIDS
	.align		4
        /*0088*/ 	.byte	0x04, 0x29
        /*008a*/ 	.short	(.L_445 - .L_444)


	//   ....[0]....
.L_444:
        /*008c*/ 	.word	0xffffffff


	//   ....[1]....
        /*0090*/ 	.word	0xffffffff


	//   ....[2]....
        /*0094*/ 	.word	0xffffffff


	//   ....[3]....
        /*0098*/ 	.word	0xffffffff


	//   ....[4]....
        /*009c*/ 	.word	0xffffffff


	//   ....[5]....
        /*00a0*/ 	.word	0xffffffff


	//   ....[6]....
        /*00a4*/ 	.word	0xffffffff


	//   ....[7]....
        /*00a8*/ 	.word	0xffffffff


	//   ....[8]....
        /*00ac*/ 	.word	0xffffffff


	//   ....[9]....
        /*00b0*/ 	.word	0xffffffff


	//   ....[10]....
        /*00b4*/ 	.word	0xffffffff


	//   ....[11]....
        /*00b8*/ 	.word	0xffffffff


	//   ....[12]....
        /*00bc*/ 	.word	0xffffffff


	//   ....[13]....
        /*00c0*/ 	.word	0xffffffff


	//   ....[14]....
        /*00c4*/ 	.word	0xffffffff


	//   ....[15]....
        /*00c8*/ 	.word	0xffffffff


	//   ....[16]....
        /*00cc*/ 	.word	0xffffffff


	//   ....[17]....
        /*00d0*/ 	.word	0xffffffff


	//   ....[18]....
        /*00d4*/ 	.word	0xffffffff


	//   ....[19]....
        /*00d8*/ 	.word	0xffffffff


	//   ....[20]....
        /*00dc*/ 	.word	0xffffffff


	//   ....[21]....
        /*00e0*/ 	.word	0xffffffff


	//   ....[22]....
        /*00e4*/ 	.word	0xffffffff


	//   ....[23]....
        /*00e8*/ 	.word	0xffffffff


	//   ....[24]....
        /*00ec*/ 	.word	0xffffffff


	//   ....[25]....
        /*00f0*/ 	.word	0xffffffff


	//   ....[26]....
        /*00f4*/ 	.word	0xffffffff


	//   ....[27]....
        /*00f8*/ 	.word	0xffffffff


	//   ....[28]....
        /*00fc*/ 	.word	0xffffffff


	//   ....[29]....
        /*0100*/ 	.word	0xffffffff


	//   ....[30]....
        /*0104*/ 	.word	0xffffffff


	//   ....[31]....
        /*0108*/ 	.word	0xffffffff


	//   ....[32]....
        /*010c*/ 	.word	0xffffffff


	//   ....[33]....
        /*0110*/ 	.word	0xffffffff


	//   ....[34]....
        /*0114*/ 	.word	0xffffffff


	//   ....[35]....
        /*0118*/ 	.word	0xffffffff


	//   ....[36]....
        /*011c*/ 	.word	0xffffffff


	//   ....[37]....
        /*0120*/ 	.word	0xffffffff


	//   ....[38]....
        /*0124*/ 	.word	0xffffffff


	//   ....[39]....
        /*0128*/ 	.word	0xffffffff


	//   ....[40]....
        /*012c*/ 	.word	0xffffffff


	//   ....[41]....
        /*0130*/ 	.word	0xffffffff


	//   ....[42]....
        /*0134*/ 	.word	0xffffffff


	//   ....[43]....
        /*0138*/ 	.word	0xffffffff


	//   ....[44]....
        /*013c*/ 	.word	0xffffffff


	//   ....[45]....
        /*0140*/ 	.word	0xffffffff


	//   ....[46]....
        /*0144*/ 	.word	0xffffffff


	//   ....[47]....
        /*0148*/ 	.word	0xffffffff


	//   ....[48]....
        /*014c*/ 	.word	0xffffffff


	//   ....[49]....
        /*0150*/ 	.word	0xffffffff


	//   ....[50]....
        /*0154*/ 	.word	0xffffffff


	//   ....[51]....
        /*0158*/ 	.word	0xffffffff


	//   ....[52]....
        /*015c*/ 	.word	0xffffffff


	//   ....[53]....
        /*0160*/ 	.word	0xffffffff


	//   ....[54]....
        /*0164*/ 	.word	0xffffffff


	//   ....[55]....
        /*0168*/ 	.word	0xffffffff


	//   ....[56]....
        /*016c*/ 	.word	0xffffffff


	//   ....[57]....
        /*0170*/ 	.word	0xffffffff


	//   ....[58]....
        /*0174*/ 	.word	0xffffffff


	//   ....[59]....
        /*0178*/ 	.word	0xffffffff


	//----- nvinfo : EIATTR_COOP_GROUP_INSTR_OFFSETS
	.align		4
.L_445:
        /*017c*/ 	.byte	0x04, 0x28
        /*017e*/ 	.short	(.L_447 - .L_446)


	//   ....[0]....
.L_446:
        /*0180*/ 	.word	0x00001120


	//   ....[1]....
        /*0184*/ 	.word	0x00001130


	//   ....[2]....
        /*0188*/ 	.word	0x00001140


	//   ....[3]....
        /*018c*/ 	.word	0x00001150


	//   ....[4]....
        /*0190*/ 	.word	0x00001160


	//   ....[5]....
        /*0194*/ 	.word	0x00001190


	//   ....[6]....
        /*0198*/ 	.word	0x000011b0


	//   ....[7]....
        /*019c*/ 	.word	0x000011d0


	//   ....[8]....
        /*01a0*/ 	.word	0x000011f0


	//   ....[9]....
        /*01a4*/ 	.word	0x00001210


	//   ....[10]....
        /*01a8*/ 	.word	0x00001220


	//   ....[11]....
        /*01ac*/ 	.word	0x00001240


	//   ....[12]....
        /*01b0*/ 	.word	0x00001260


	//   ....[13]....
        /*01b4*/ 	.word	0x00001280


	//   ....[14]....
        /*01b8*/ 	.word	0x000012a0


	//   ....[15]....
        /*01bc*/ 	.word	0x000012c0


	//   ....[16]....
        /*01c0*/ 	.word	0x000012e0


	//   ....[17]....
        /*01c4*/ 	.word	0x000012f0


	//   ....[18]....
        /*01c8*/ 	.word	0x00001320


	//   ....[19]....
        /*01cc*/ 	.word	0x00001340


	//   ....[20]....
        /*01d0*/ 	.word	0x00001360


	//   ....[21]....
        /*01d4*/ 	.word	0x00001380


	//   ....[22]....
        /*01d8*/ 	.word	0x000013a0


	//   ....[23]....
        /*01dc*/ 	.word	0x000013c0


	//   ....[24]....
        /*01e0*/ 	.word	0x000013d0


	//   ....[25]....
        /*01e4*/ 	.word	0x00001400


	//   ....[26]....
        /*01e8*/ 	.word	0x00001420


	//   ....[27]....
        /*01ec*/ 	.word	0x00001440


	//   ....[28]....
        /*01f0*/ 	.word	0x00001460


	//   ....[29]....
        /*01f4*/ 	.word	0x00001480


	//   ....[30]....
        /*01f8*/ 	.word	0x000014a0


	//   ....[31]....
        /*01fc*/ 	.word	0x000014b0


	//   ....[32]....
        /*0200*/ 	.word	0x000014e0


	//   ....[33]....
        /*0204*/ 	.word	0x00001500


	//   ....[34]....
        /*0208*/ 	.word	0x00001520


	//   ....[35]....
        /*020c*/ 	.word	0x00001540


	//   ....[36]....
        /*0210*/ 	.word	0x00001560


	//   ....[37]....
        /*0214*/ 	.word	0x00001580


	//   ....[38]....
        /*0218*/ 	.word	0x00001590


	//   ....[39]....
        /*021c*/ 	.word	0x000015c0


	//   ....[40]....
        /*0220*/ 	.word	0x000015e0


	//   ....[41]....
        /*0224*/ 	.word	0x00001600


	//   ....[42]....
        /*0228*/ 	.word	0x00001620


	//   ....[43]....
        /*022c*/ 	.word	0x00001640


	//   ....[44]....
        /*0230*/ 	.word	0x00001660


	//   ....[45]....
        /*0234*/ 	.word	0x00001670


	//   ....[46]....
        /*0238*/ 	.word	0x00001690


	//   ....[47]....
        /*023c*/ 	.word	0x000016c0


	//   ....[48]....
        /*0240*/ 	.word	0x000016e0


	//   ....[49]....
        /*0244*/ 	.word	0x00001700


	//   ....[50]....
        /*0248*/ 	.word	0x00001720


	//   ....[51]....
        /*024c*/ 	.word	0x00001740


	//   ....[52]....
        /*0250*/ 	.word	0x00001760


	//   ....[53]....
        /*0254*/ 	.word	0x00001790


	//   ....[54]....
        /*0258*/ 	.word	0x000017c0


	//   ....[55]....
        /*025c*/ 	.word	0x000017f0


	//   ....[56]....
        /*0260*/ 	.word	0x00001810


	//   ....[57]....
        /*0264*/ 	.word	0x00001830


	//   ....[58]....
        /*0268*/ 	.word	0x00001840


	//   ....[59]....
        /*026c*/ 	.word	0x00001870


	//----- nvinfo : EIATTR_VRC_CTA_INIT_COUNT
	.align		4
.L_447:
        /*0270*/ 	.byte	0x02, 0x4a
	.zero		1
	.zero		1


	//----- nvinfo : EIATTR_EXIT_INSTR_OFFSETS
	.align		4
        /*0274*/ 	.byte	0x04, 0x1c
        /*0276*/ 	.short	(.L_449 - .L_448)


	//   ....[0]....
.L_448:
        /*0278*/ 	.word	0x00001a00


	//   ....[1]....
        /*027c*/ 	.word	0x00001bb0


	//----- nvinfo : EIATTR_CRS_STACK_SIZE
	.align		4
.L_449:
        /*0280*/ 	.byte	0x04, 0x1e
        /*0282*/ 	.short	(.L_451 - .L_450)
.L_450:
        /*0284*/ 	.word	0x00000000


	//----- nvinfo : EIATTR_CBANK_PARAM_SIZE
	.align		4
.L_451:
        /*0288*/ 	.byte	0x03, 0x19
        /*028a*/ 	.short	0x002c


	//----- nvinfo : EIATTR_PARAM_CBANK
	.align		4
        /*028c*/ 	.byte	0x04, 0x0a
        /*028e*/ 	.short	(.L_453 - .L_452)
	.align		4
.L_452:
        /*0290*/ 	.word	index@(.nv.constant0._Z12cudaCoreGemmI13__nv_bfloat16S0_Li6ELi2ELi128EEvPKT_S3_fPT0_iii)
        /*0294*/ 	.short	0x0380
        /*0296*/ 	.short	0x002c


	//----- nvinfo : EIATTR_SW_WAR
	.align		4
.L_453:
        /*0298*/ 	.byte	0x04, 0x36
        /*029a*/ 	.short	(.L_455 - .L_454)
.L_454:
        /*029c*/ 	.word	0x00000008
.L_455:


//--------------------- .nv.info._Z12cudaCoreGemmI13__nv_bfloat16S0_Li5ELi2ELi128EEvPKT_S3_fPT0_iii --------------------------
	.section	.nv.info._Z12cudaCoreGemmI13__nv_bfloat16S0_Li5ELi2ELi128EEvPKT_S3_fPT0_iii,"",@"SHT_CUDA_INFO"
	.sectionflags	@""
	.align	4


	//----- nvinfo : EIATTR_CUDA_API_VERSION
	.align		4
        /*0000*/ 	.byte	0x04, 0x37
        /*0002*/ 	.short	(.L_457 - .L_456)
.L_456:
        /*0004*/ 	.word	0x00000082


	//----- nvinfo : EIATTR_KPARAM_INFO
	.align		4
.L_457:
        /*0008*/ 	.byte	0x04, 0x17
        /*000a*/ 	.short	(.L_459 - .L_458)
.L_458:
        /*000c*/ 	.word	0x00000000
        /*0010*/ 	.short	0x0006
        /*0012*/ 	.short	0x0028
        /*0014*/ 	.byte	0x00, 0xf0, 0x11, 0x00


	//----- nvinfo : EIATTR_KPARAM_INFO
	.align		4
.L_459:
        /*0018*/ 	.byte	0x04, 0x17
        /*001a*/ 	.short	(.L_461 - .L_460)
.L_460:
        /*001c*/ 	.word	0x00000000
        /*0020*/ 	.short	0x0005
        /*0022*/ 	.short	0x0024
        /*0024*/ 	.byte	0x00, 0xf0, 0x11, 0x00


	//----- nvinfo : EIATTR_KPARAM_INFO
	.align		4
.L_461:
        /*0028*/ 	.byte	0x04, 0x17
        /*002a*/ 	.short	(.L_463 - .L_462)
.L_462:
        /*002c*/ 	.word	0x00000000
        /*0030*/ 	.short	0x0004
        /*0032*/ 	.short	0x0020
        /*0034*/ 	.byte	0x00, 0xf0, 0x11, 0x00


	//----- nvinfo : EIATTR_KPARAM_INFO
	.align		4
.L_463:
        /*0038*/ 	.byte	0x04, 0x17
        /*003a*/ 	.short	(.L_465 - .L_464)
.L_464:
        /*003c*/ 	.word	0x00000000
        /*0040*/ 	.short	0x0003
        /*0042*/ 	.short	0x0018
        /*0044*/ 	.byte	0x00, 0xf5, 0x21, 0x00


	//----- nvinfo : EIATTR_KPARAM_INFO
	.align		4
.L_465:
        /*0048*/ 	.byte	0x04, 0x17
        /*004a*/ 	.short	(.L_467 - .L_466)
.L_466:
        /*004c*/ 	.word	0x00000000
        /*0050*/ 	.short	0x0002
        /*0052*/ 	.short	0x0010
        /*0054*/ 	.byte	0x00, 0xf0, 0x11, 0x00


	//----- nvinfo : EIATTR_KPARAM_INFO
	.align		4
.L_467:
        /*0058*/ 	.byte	0x04, 0x17
        /*005a*/ 	.short	(.L_469 - .L_468)
.L_468:
        /*005c*/ 	.word	0x00000000
        /*0060*/ 	.short	0x0001
        /*0062*/ 	.short	0x0008
        /*0064*/ 	.byte	0x00, 0xf5, 0x21, 0x00


	//----- nvinfo : EIATTR_KPARAM_INFO
	.align		4
.L_469:
        /*0068*/ 	.byte	0x04, 0x17
        /*006a*/ 	.short	(.L_471 - .L_470)
.L_470:
        /*006c*/ 	.word	0x00000000
        /*0070*/ 	.short	0x0000
        /*0072*/ 	.short	0x0000
        /*0074*/ 	.byte	0x00, 0xf5, 0x21, 0x00


	//----- nvinfo : EIATTR_SPARSE_MMA_MASK
	.align		4
.L_471:
        /*0078*/ 	.byte	0x03, 0x50
        /*007a*/ 	.short	0x0000


	//----- nvinfo : EIATTR_MAXREG_COUNT
	.align		4
        /*007c*/ 	.byte	0x03, 0x1b
        /*007e*/ 	.short	0x00ff


	//----- nvinfo : EIATTR_NUM_BARRIERS
	.align		4
        /*0080*/ 	.byte	0x02, 0x4c
        /*0082*/ 	.byte	0x01
	.zero		1


	//----- nvinfo : EIATTR_MERCURY_ISA_VERSION
	.align		4
        /*0084*/ 	.byte	0x03, 0x5f
        /*0086*/ 	.short	0x0101


	//----- nvinfo : EIATTR_COOP_GROUP_MASK_REGIDS
	.align		4
        /*0088*/ 	.byte	0x04, 0x29
        /*008a*/ 	.short	(.L_473 - .L_472)


	//   ....[0]....
.L_472:
        /*008c*/ 	.word	0xffffffff


	//   ....[1]....
        /*0090*/ 	.word	0xffffffff


	//   ....[2]....
        /*0094*/ 	.word	0xffffffff


	//   ....[3]....
        /*0098*/ 	.word	0xffffffff


	//   ....[4]....
        /*009c*/ 	.word	0xffffffff


	//   ....[5]....
        /*00a0*/ 	.word	0xffffffff


	//   ....[6]....
        /*00a4*/ 	.word	0xffffffff


	//   ....[7]....
        /*00a8*/ 	.word	0xffffffff


	//   ....[8]....
        /*00ac*/ 	.word	0xffffffff


	//   ....[9]....
        /*00b0*/ 	.word	0xffffffff


	//   ....[10]....
        /*00b4*/ 	.word	0xffffffff


	//   ....[11]....
        /*00b8*/ 	.word	0xffffffff


	//   ....[12]....
        /*00bc*/ 	.word	0xffffffff


	//   ....[13]....
        /*00c0*/ 	.word	0xffffffff


	//   ....[14]....
        /*00c4*/ 	.word	0xffffffff


	//   ....[15]....
        /*00c8*/ 	.word	0xffffffff


	//   ....[16]....
        /*00cc*/ 	.word	0xffffffff


	//   ....[17]....
        /*00d0*/ 	.word	0xffffffff


	//   ....[18]....
        /*00d4*/ 	.word	0xffffffff


	//   ....[19]....
        /*00d8*/ 	.word	0xffffffff


	//   ....[20]....
        /*00dc*/ 	.word	0xffffffff


	//   ....[21]....
        /*00e0*/ 	.word	0xffffffff


	//   ....[22]....
        /*00e4*/ 	.word	0xffffffff


	//   ....[23]....
        /*00e8*/ 	.word	0xffffffff


	//   ....[24]....
        /*00ec*/ 	.word	0xffffffff


	//   ....[25]....
        /*00f0*/ 	.word	0xffffffff


	//   ....[26]....
        /*00f4*/ 	.word	0xffffffff


	//   ....[27]....
        /*00f8*/ 	.word	0xffffffff


	//   ....[28]....
        /*00fc*/ 	.word	0xffffffff


	//   ....[29]....
        /*0100*/ 	.word	0xffffffff


	//   ....[30]....
        /*0104*/ 	.word	0xffffffff


	//   ....[31]....
        /*0108*/ 	.word	0xffffffff


	//   ....[32]....
        /*010c*/ 	.word	0xffffffff


	//   ....[33]....
        /*0110*/ 	.word	0xffffffff


	//   ....[34]....
        /*0114*/ 	.word	0xffffffff


	//   ....[35]....
        /*0118*/ 	.word	0xffffffff


	//   ....[36]....
        /*011c*/ 	.word	0xffffffff


	//   ....[37]....
        /*0120*/ 	.word	0xffffffff


	//   ....[38]....
        /*0124*/ 	.word	0xffffffff


	//   ....[39]....
        /*0128*/ 	.word	0xffffffff


	//   ....[40]....
        /*012c*/ 	.word	0xffffffff


	//   ....[41]....
        /*0130*/ 	.word	0xffffffff


	//   ....[42]....
        /*0134*/ 	.word	0xffffffff


	//   ....[43]....
        /*0138*/ 	.word	0xffffffff


	//   ....[44]....
        /*013c*/ 	.word	0xffffffff


	//   ....[45]....
        /*0140*/ 	.word	0xffffffff


	//   ....[46]....
        /*0144*/ 	.word	0xffffffff


	//   ....[47]....
        /*0148*/ 	.word	0xffffffff


	//   ....[48]....
        /*014c*/ 	.word	0xffffffff


	//   ....[49]....
        /*0150*/ 	.word	0xffffffff


	//----- nvinfo : EIATTR_COOP_GROUP_INSTR_OFFSETS
	.align		4
.L_473:
        /*0154*/ 	.byte	0x04, 0x28
        /*0156*/ 	.short	(.L_475 - .L_474)


	//   ....[0]....
.L_474:
        /*0158*/ 	.word	0x00000f10


	//   ....[1]....
        /*015c*/ 	.word	0x00000f20


	//   ....[2]....
        /*0160*/ 	.word	0x00000f30


	//   ....[3]....
        /*0164*/ 	.word	0x00000f40


	//   ....[4]....
        /*0168*/ 	.word	0x00000f50


	//   ....[5]....
        /*016c*/ 	.word	0x00000f80


	//   ....[6]....
        /*0170*/ 	.word	0x00000fa0


	//   ....[7]....
        /*0174*/ 	.word	0x00000fc0


	//   ....[8]....
        /*0178*/ 	.word	0x00000fe0


	//   ....[9]....
        /*017c*/ 	.word	0x00001000


	//   ....[10]....
        /*0180*/ 	.word	0x00001010


	//   ....[11]....
        /*0184*/ 	.word	0x00001030


	//   ....[12]....
        /*0188*/ 	.word	0x00001050


	//   ....[13]....
        /*018c*/ 	.word	0x00001070


	//   ....[14]....
        /*0190*/ 	.word	0x00001090


	//   ....[15]....
        /*0194*/ 	.word	0x000010b0


	//   ....[16]....
        /*0198*/ 	.word	0x000010d0


	//   ....[17]....
        /*019c*/ 	.word	0x000010f0


	//   ....[18]....
        /*01a0*/ 	.word	0x00001110


	//   ....[19]....
        /*01a4*/ 	.word	0x00001130


	//   ....[20]....
        /*01a8*/ 	.word	0x00001150


	//   ....[21]....
        /*01ac*/ 	.word	0x00001170


	//   ....[22]....
        /*01b0*/ 	.word	0x00001190


	//   ....[23]....
        /*01b4*/ 	.word	0x000011b0


	//   ....[24]....
        /*01b8*/ 	.word	0x000011d0


	//   ....[25]....
        /*01bc*/ 	.word	0x000011f0


	//   ....[26]....
        /*01c0*/ 	.word	0x00001210


	//   ....[27]....
        /*01c4*/ 	.word	0x00001230


	//   ....[28]....
        /*01c8*/ 	.word	0x00001250


	//   ....[29]....
        /*01cc*/ 	.word	0x00001260


	//   ....[30]....
        /*01d0*/ 	.word	0x00001290


	//   ....[31]....
        /*01d4*/ 	.word	0x000012b0


	//   ....[32]....
        /*01d8*/ 	.word	0x000012d0


	//   ....[33]....
        /*01dc*/ 	.word	0x000012f0


	//   ....[34]....
        /*01e0*/ 	.word	0x00001310


	//   ....[35]....
        /*01e4*/ 	.word	0x00001330


	//   ....[36]....
        /*01e8*/ 	.word	0x00001340


	//   ....[37]....
        /*01ec*/ 	.word	0x00001360


	//   ....[38]....
        /*01f0*/ 	.word	0x000013a0


	//   ....[39]....
        /*01f4*/ 	.word	0x000013c0


	//   ....[40]....
        /*01f8*/ 	.word	0x000013e0


	//   ....[41]....
        /*01fc*/ 	.word	0x00001400


	//   ....[42]....
        /*0200*/ 	.word	0x00001420


	//   ....[43]....
        /*0204*/ 	.word	0x00001450


	//   ....[44]....
        /*0208*/ 	.word	0x00001470


	//   ....[45]....
        /*020c*/ 	.word	0x000014a0


	//   ....[46]....
        /*0210*/ 	.word	0x000014c0


	//   ....[47]....
        /*0214*/ 	.word	0x000014e0


	//   ....[48]....
        /*0218*/ 	.word	0x000014f0


	//   ....[49]....
        /*021c*/ 	.word	0x00001510


	//----- nvinfo : EIATTR_VRC_CTA_INIT_COUNT
	.align		4
.L_475:
        /*0220*/ 	.byte	0x02, 0x4a
	.zero		1
	.zero		1


	//----- nvinfo : EIATTR_EXIT_INSTR_OFFSETS
	.align		4
        /*0224*/ 	.byte	0x04, 0x1c
        /*0226*/ 	.short	(.L_477 - .L_476)


	//   ....[0]....
.L_476:
        /*0228*/ 	.word	0x00001690


	//   ....[1]....
        /*022c*/ 	.word	0x00001840


	//----- nvinfo : EIATTR_CRS_STACK_SIZE
	.align		4
.L_477:
        /*0230*/ 	.byte	0x04, 0x1e
        /*0232*/ 	.short	(.L_479 - .L_478)
.L_478:
        /*0234*/ 	.word	0x00000000


	//----- nvinfo : EIATTR_CBANK_PARAM_SIZE
	.align		4
.L_479:
        /*0238*/ 	.byte	0x03, 0x19
        /*023a*/ 	.short	0x002c


	//----- nvinfo : EIATTR_PARAM_CBANK
	.align		4
        /*023c*/ 	.byte	0x04, 0x0a
        /*023e*/ 	.short	(.L_481 - .L_480)
	.align		4
.L_480:
        /*0240*/ 	.word	index@(.nv.constant0._Z12cudaCoreGemmI13__nv_bfloat16S0_Li5ELi2ELi128EEvPKT_S3_fPT0_iii)
        /*0244*/ 	.short	0x0380
        /*0246*/ 	.short	0x002c


	//----- nvinfo : EIATTR_SW_WAR
	.align		4
.L_481:
        /*0248*/ 	.byte	0x04, 0x36
        /*024a*/ 	.short	(.L_483 - .L_482)
.L_482:
        /*024c*/ 	.word	0x00000008
.L_483:


//--------------------- .nv.info._Z12cudaCoreGemmI13__nv_bfloat16S0_Li4ELi2ELi128EEvPKT_S3_fPT0_iii --------------------------
	.section	.nv.info._Z12cudaCoreGemmI13__nv_bfloat16S0_Li4ELi2ELi128EEvPKT_S3_fPT0_iii,"",@"SHT_CUDA_INFO"
	.sectionflags	@""
	.align	4


	//----- nvinfo : EIATTR_CUDA_API_VERSION
	.align		4
        /*0000*/ 	.byte	0x04, 0x37
        /*0002*/ 	.short	(.L_485 - .L_484)
.L_484:
        /*0004*/ 	.word	0x00000082


	//----- nvinfo : EIATTR_KPARAM_INFO
	.align		4
.L_485:
        /*0008*/ 	.byte	0x04, 0x17
        /*000a*/ 	.short	(.L_487 - .L_486)
.L_486:
        /*000c*/ 	.word	0x00000000
        /*0010*/ 	.short	0x0006
        /*0012*/ 	.short	0x0028
        /*0014*/ 	.byte	0x00, 0xf0, 0x11, 0x00


	//----- nvinfo : EIATTR_KPARAM_INFO
	.align		4
.L_487:
        /*0018*/ 	.byte	0x04, 0x17
        /*001a*/ 	.short	(.L_489 - .L_488)
.L_488:
        /*001c*/ 	.word	0x00000000
        /*0020*/ 	.short	0x0005
        /*0022*/ 	.short	0x0024
        /*0024*/ 	.byte	0x00, 0xf0, 0x11, 0x00


	//----- nvinfo : EIATTR_KPARAM_INFO
	.align		4
.L_489:
        /*0028*/ 	.byte	0x04, 0x17
        /*002a*/ 	.short	(.L_491 - .L_490)
.L_490:
        /*002c*/ 	.word	0x00000000
        /*0030*/ 	.short	0x0004
        /*0032*/ 	.short	0x0020
        /*0034*/ 	.byte	0x00, 0xf0, 0x11, 0x00


	//----- nvinfo : EIATTR_KPARAM_INFO
	.align		4
.L_491:
        /*0038*/ 	.byte	0x04, 0x17
        /*003a*/ 	.short	(.L_493 - .L_492)
.L_492:
        /*003c*/ 	.word	0x00000000
        /*0040*/ 	.short	0x0003
        /*0042*/ 	.short	0x0018
        /*0044*/ 	.byte	0x00, 0xf5, 0x21, 0x00


	//----- nvinfo : EIATTR_KPARAM_INFO
	.align		4
.L_493:
        /*0048*/ 	.byte	0x04, 0x17
        /*004a*/ 	.short	(.L_495 - .L_494)
.L_494:
        /*004c*/ 	.word	0x00000000
        /*0050*/ 	.short	0x0002
        /*0052*/ 	.short	0x0010
        /*0054*/ 	.byte	0x00, 0xf0, 0x11, 0x00


	//----- nvinfo : EIATTR_KPARAM_INFO
	.align		4
.L_495:
        /*0058*/ 	.byte	0x04, 0x17
        /*005a*/ 	.short	(.L_497 - .L_496)
.L_496:
        /*005c*/ 	.word	0x00000000
        /*0060*/ 	.short	0x0001
        /*0062*/ 	.short	0x0008
        /*0064*/ 	.byte	0x00, 0xf5, 0x21, 0x00


	//----- nvinfo : EIATTR_KPARAM_INFO
	.align		4
.L_497:
        /*0068*/ 	.byte	0x04, 0x17
        /*006a*/ 	.short	(.L_499 - .L_498)
.L_498:
        /*006c*/ 	.word	0x00000000
        /*0070*/ 	.short	0x0000
        /*0072*/ 	.short	0x0000
        /*0074*/ 	.byte	0x00, 0xf5, 0x21, 0x00


	//----- nvinfo : EIATTR_SPARSE_MMA_MASK
	.align		4
.L_499:
        /*0078*/ 	.byte	0x03, 0x50
        /*007a*/ 	.short	0x0000


	//----- nvinfo : EIATTR_MAXREG_COUNT
	.align		4
        /*007c*/ 	.byte	0x03, 0x1b
        /*007e*/ 	.short	0x00ff


	//----- nvinfo : EIATTR_NUM_BARRIERS
	.align		4
        /*0080*/ 	.byte	0x02, 0x4c
        /*0082*/ 	.byte	0x01
	.zero		1


	//----- nvinfo : EIATTR_MERCURY_ISA_VERSION
	.align		4
        /*0084*/ 	.byte	0x03, 0x5f
        /*0086*/ 	.short	0x0101


	//----- nvinfo : EIATTR_COOP_GROUP_MASK_REGIDS
	.align		4
        /*0088*/ 	.byte	0x04, 0x29
        /*008a*/ 	.short	(.L_501 - .L_500)


	//   ....[0]....
.L_500:
        /*008c*/ 	.word	0xffffffff


	//   ....[1]....
        /*0090*/ 	.word	0xffffffff


	//   ....[2]....
        /*0094*/ 	.word	0xffffffff


	//   ....[3]....
        /*0098*/ 	.word	0xffffffff


	//   ....[4]....
        /*009c*/ 	.word	0xffffffff


	//   ....[5]....
        /*00a0*/ 	.word	0xffffffff


	//   ....[6]....
        /*00a4*/ 	.word	0xffffffff


	//   ....[7]....
        /*00a8*/ 	.word	0xffffffff


	//   ....[8]....
        /*00ac*/ 	.word	0xffffffff


	//   ....[9]....
        /*00b0*/ 	.word	0xffffffff


	//   ....[10]....
        /*00b4*/ 	.word	0xffffffff


	//   ....[11]....
        /*00b8*/ 	.word	0xffffffff


	//   ....[12]....
        /*00bc*/ 	.word	0xffffffff


	//   ....[13]....
        /*00c0*/ 	.word	0xffffffff


	//   ....[14]....
        /*00c4*/ 	.word	0xffffffff


	//   ....[15]....
        /*00c8*/ 	.word	0xffffffff


	//   ....[16]....
        /*00cc*/ 	.word	0xffffffff


	//   ....[17]....
        /*00d0*/ 	.word	0xffffffff


	//   ....[18]....
        /*00d4*/ 	.word	0xffffffff


	//   ....[19]....
        /*00d8*/ 	.word	0xffffffff


	//   ....[20]....
        /*00dc*/ 	.word	0xffffffff


	//   ....[21]....
        /*00e0*/ 	.word	0xffffffff


	//   ....[22]....
        /*00e4*/ 	.word	0xffffffff


	//   ....[23]....
        /*00e8*/ 	.word	0xffffffff


	//   ....[24]....
        /*00ec*/ 	.word	0xffffffff


	//   ....[25]....
        /*00f0*/ 	.word	0xffffffff


	//   ....[26]....
        /*00f4*/ 	.word	0xffffffff


	//   ....[27]....
        /*00f8*/ 	.word	0xffffffff


	//   ....[28]....
        /*00fc*/ 	.word	0xffffffff


	//   ....[29]....
        /*0100*/ 	.word	0xffffffff


	//   ....[30]....
        /*0104*/ 	.word	0xffffffff


	//   ....[31]....
        /*0108*/ 	.word	0xffffffff


	//   ....[32]....
        /*010c*/ 	.word	0xffffffff


	//   ....[33]....
        /*0110*/ 	.word	0xffffffff


	//   ....[34]....
        /*0114*/ 	.word	0xffffffff


	//   ....[35]....
        /*0118*/ 	.word	0xffffffff


	//   ....[36]....
        /*011c*/ 	.word	0xffffffff


	//   ....[37]....
        /*0120*/ 	.word	0xffffffff


	//   ....[38]....
        /*0124*/ 	.word	0xffffffff


	//   ....[39]....
        /*0128*/ 	.word	0xffffffff


	//----- nvinfo : EIATTR_COOP_GROUP_INSTR_OFFSETS
	.align		4
.L_501:
        /*012c*/ 	.byte	0x04, 0x28
        /*012e*/ 	.short	(.L_503 - .L_502)


	//   ....[0]....
.L_502:
        /*0130*/ 	.word	0x00000cd0


	//   ....[1]....
        /*0134*/ 	.word	0x00000d00


	//   ....[2]....
        /*0138*/ 	.word	0x00000d10


	//   ....[3]....
        /*013c*/ 	.word	0x00000d20


	//   ....[4]....
        /*0140*/ 	.word	0x00000d30


	//   ....[5]....
        /*0144*/ 	.word	0x00000d40


	//   ....[6]....
        /*0148*/ 	.word	0x00000d60


	//   ....[7]....
        /*014c*/ 	.word	0x00000d90


	//   ....[8]....
        /*0150*/ 	.word	0x00000db0


	//   ....[9]....
        /*0154*/ 	.word	0x00000dd0


	//   ....[10]....
        /*0158*/ 	.word	0x00000df0


	//   ....[11]....
        /*015c*/ 	.word	0x00000e10


	//   ....[12]....
        /*0160*/ 	.word	0x00000e30


	//   ....[13]....
        /*0164*/ 	.word	0x00000e50


	//   ....[14]....
        /*0168*/ 	.word	0x00000e70


	//   ....[15]....
        /*016c*/ 	.word	0x00000e90


	//   ....[16]....
        /*0170*/ 	.word	0x00000eb0


	//   ....[17]....
        /*0174*/ 	.word	0x00000ed0


	//   ....[18]....
        /*0178*/ 	.word	0x00000ee0


	//   ....[19]....
        /*017c*/ 	.word	0x00000f10


	//   ....[20]....
        /*0180*/ 	.word	0x00000f30


	//   ....[21]....
        /*0184*/ 	.word	0x00000f50


	//   ....[22]....
        /*0188*/ 	.word	0x00000f70


	//   ....[23]....
        /*018c*/ 	.word	0x00000f90


	//   ....[24]....
        /*0190*/ 	.word	0x00000fb0


	//   ....[25]....
        /*0194*/ 	.word	0x00000fc0


	//   ....[26]....
        /*0198*/ 	.word	0x00000fe0


	//   ....[27]....
        /*019c*/ 	.word	0x00001030


	//   ....[28]....
        /*01a0*/ 	.word	0x00001050


	//   ....[29]....
        /*01a4*/ 	.word	0x00001070


	//   ....[30]....
        /*01a8*/ 	.word	0x00001090


	//   ....[31]....
        /*01ac*/ 	.word	0x000010b0


	//   ....[32]....
        /*01b0*/ 	.word	0x000010c0


	//   ....[33]....
        /*01b4*/ 	.word	0x000010d0


	//   ....[34]....
        /*01b8*/ 	.word	0x000010f0


	//   ....[35]....
        /*01bc*/ 	.word	0x00001120


	//   ....[36]....
        /*01c0*/ 	.word	0x00001140


	//   ....[37]....
        /*01c4*/ 	.word	0x00001160


	//   ....[38]....
        /*01c8*/ 	.word	0x00001180


	//   ....[39]....
        /*01cc*/ 	.word	0x000011a0


	//----- nvinfo : EIATTR_VRC_CTA_INIT_COUNT
	.align		4
.L_503:
        /*01d0*/ 	.byte	0x02, 0x4a
	.zero		1
	.zero		1


	//----- nvinfo : EIATTR_EXIT_INSTR_OFFSETS
	.align		4
        /*01d4*/ 	.byte	0x04, 0x1c
        /*01d6*/ 	.short	(.L_505 - .L_504)


	//   ....[0]....
.L_504:
        /*01d8*/ 	.word	0x000012e0


	//   ....[1]....
        /*01dc*/ 	.word	0x00001490


	//----- nvinfo : EIATTR_CRS_STACK_SIZE
	.align		4
.L_505:
        /*01e0*/ 	.byte	0x04, 0x1e
        /*01e2*/ 	.short	(.L_507 - .L_506)
.L_506:
        /*01e4*/ 	.word	0x00000000


	//----- nvinfo : EIATTR_CBANK_PARAM_SIZE
	.align		4
.L_507:
        /*01e8*/ 	.byte	0x03, 0x19
        /*01ea*/ 	.short	0x002c


	//----- nvinfo : EIATTR_PARAM_CBANK
	.align		4
        /*01ec*/ 	.byte	0x04, 0x0a
        /*01ee*/ 	.short	(.L_509 - .L_508)
	.align		4
.L_508:
        /*01f0*/ 	.word	index@(.nv.constant0._Z12cudaCoreGemmI13__nv_bfloat16S0_Li4ELi2ELi128EEvPKT_S3_fPT0_iii)
        /*01f4*/ 	.short	0x0380
        /*01f6*/ 	.short	0x002c


	//----- nvinfo : EIATTR_SW_WAR
	.align		4
.L_509:
        /*01f8*/ 	.byte	0x04, 0x36
        /*01fa*/ 	.short	(.L_511 - .L_510)
.L_510:
        /*01fc*/ 	.word	0x00000008
.L_511:


//--------------------- .nv.info._Z12cudaCoreGemmI13__nv_bfloat16S0_Li3ELi2ELi128EEvPKT_S3_fPT0_iii --------------------------
	.section	.nv.info._Z12cudaCoreGemmI13__nv_bfloat16S0_Li3ELi2ELi128EEvPKT_S3_fPT0_iii,"",@"SHT_CUDA_INFO"
	.sectionflags	@""
	.align	4


	//----- nvinfo : EIATTR_CUDA_API_VERSION
	.align		4
        /*0000*/ 	.byte	0x04, 0x37
        /*0002*/ 	.short	(.L_513 - .L_512)
.L_512:
        /*0004*/ 	.word	0x00000082


	//----- nvinfo : EIATTR_KPARAM_INFO
	.align		4
.L_513:
        /*0008*/ 	.byte	0x04, 0x17
        /*000a*/ 	.short	(.L_515 - .L_514)
.L_514:
        /*000c*/ 	.word	0x00000000
        /*0010*/ 	.short	0x0006
        /*0012*/ 	.short	0x0028
        /*0014*/ 	.byte	0x00, 0xf0, 0x11, 0x00


	//----- nvinfo : EIATTR_KPARAM_INFO
	.align		4
.L_515:
        /*0018*/ 	.byte	0x04, 0x17
        /*001a*/ 	.short	(.L_517 - .L_516)
.L_516:
        /*001c*/ 	.word	0x00000000
        /*0020*/ 	.short	0x0005
        /*0022*/ 	.short	0x0024
        /*0024*/ 	.byte	0x00, 0xf0, 0x11, 0x00


	//----- nvinfo : EIATTR_KPARAM_INFO
	.align		4
.L_517:
        /*0028*/ 	.byte	0x04, 0x17
        /*002a*/ 	.short	(.L_519 - .L_518)
.L_518:
        /*002c*/ 	.word	0x00000000
        /*0030*/ 	.short	0x0004
        /*0032*/ 	.short	0x0020
        /*0034*/ 	.byte	0x00, 0xf0, 0x11, 0x00


	//----- nvinfo : EIATTR_KPARAM_INFO
	.align		4
.L_519:
        /*0038*/ 	.byte	0x04, 0x17
        /*003a*/ 	.short	(.L_521 - .L_520)
.L_520:
        /*003c*/ 	.word	0x00000000
        /*0040*/ 	.short	0x0003
        /*0042*/ 	.short	0x0018
        /*0044*/ 	.byte	0x00, 0xf5, 0x21, 0x00


	//----- nvinfo : EIATTR_KPARAM_INFO
	.align		4
.L_521:
        /*0048*/ 	.byte	0x04, 0x17
        /*004a*/ 	.short	(.L_523 - .L_522)
.L_522:
        /*004c*/ 	.word	0x00000000
        /*0050*/ 	.short	0x0002
        /*0052*/ 	.short	0x0010
        /*0054*/ 	.byte	0x00, 0xf0, 0x11, 0x00


	//----- nvinfo : EIATTR_KPARAM_INFO
	.align		4
.L_523:
        /*0058*/ 	.byte	0x04, 0x17
        /*005a*/ 	.short	(.L_525 - .L_524)
.L_524:
        /*005c*/ 	.word	0x00000000
        /*0060*/ 	.short	0x0001
        /*0062*/ 	.short	0x0008
        /*0064*/ 	.byte	0x00, 0xf5, 0x21, 0x00


	//----- nvinfo : EIATTR_KPARAM_INFO
	.align		4
.L_525:
        /*0068*/ 	.byte	0x04, 0x17
        /*006a*/ 	.short	(.L_527 - .L_526)
.L_526:
        /*006c*/ 	.word	0x00000000
        /*0070*/ 	.short	0x0000
        /*0072*/ 	.short	0x0000
        /*0074*/ 	.byte	0x00, 0xf5, 0x21, 0x00


	//----- nvinfo : EIATTR_SPARSE_MMA_MASK
	.align		4
.L_527:
        /*0078*/ 	.byte	0x03, 0x50
        /*007a*/ 	.short	0x0000


	//----- nvinfo : EIATTR_MAXREG_COUNT
	.align		4
        /*007c*/ 	.byte	0x03, 0x1b
        /*007e*/ 	.short	0x00ff


	//----- nvinfo : EIATTR_NUM_BARRIERS
	.align		4
        /*0080*/ 	.byte	0x02, 0x4c
        /*0082*/ 	.byte	0x01
	.zero		1


	//----- nvinfo : EIATTR_MERCURY_ISA_VERSION
	.align		4
        /*0084*/ 	.byte	0x03, 0x5f
        /*0086*/ 	.short	0x0101


	//----- nvinfo : EIATTR_COOP_GROUP_MASK_REGIDS
	.align		4
        /*0088*/ 	.byte	0x04, 0x29
        /*008a*/ 	.short	(.L_529 - .L_528)


	//   ....[0]....
.L_528:
        /*008c*/ 	.word	0xffffffff


	//   ....[1]....
        /*0090*/ 	.word	0xffffffff


	//   ....[2]....
        /*0094*/ 	.word	0xffffffff


	//   ....[3]....
        /*0098*/ 	.word	0xffffffff


	//   ....[4]....
        /*009c*/ 	.word	0xffffffff


	//   ....[5]....
        /*00a0*/ 	.word	0xffffffff


	//   ....[6]....
        /*00a4*/ 	.word	0xffffffff


	//   ....[7]....
        /*00a8*/ 	.word	0xffffffff


	//   ....[8]....
        /*00ac*/ 	.word	0xffffffff


	//   ....[9]....
        /*00b0*/ 	.word	0xffffffff


	//   ....[10]....
        /*00b4*/ 	.word	0xffffffff


	//   ....[11]....
        /*00b8*/ 	.word	0xffffffff


	//   ....[12]....
        /*00bc*/ 	.word	0xffffffff


	//   ....[13]....
        /*00c0*/ 	.word	0xffffffff


	//   ....[14]....
        /*00c4*/ 	.word	0xffffffff


	//   ....[15]....
        /*00c8*/ 	.word	0xffffffff


	//   ....[16]....
        /*00cc*/ 	.word	0xffffffff


	//   ....[17]....
        /*00d0*/ 	.word	0xffffffff


	//   ....[18]....
        /*00d4*/ 	.word	0xffffffff


	//   ....[19]....
        /*00d8*/ 	.word	0xffffffff


	//   ....[20]....
        /*00dc*/ 	.word	0xffffffff


	//   ....[21]....
        /*00e0*/ 	.word	0xffffffff


	//   ....[22]....
        /*00e4*/ 	.word	0xffffffff


	//   ....[23]....
        /*00e8*/ 	.word	0xffffffff


	//   ....[24]....
        /*00ec*/ 	.word	0xffffffff


	//   ....[25]....
        /*00f0*/ 	.word	0xffffffff


	//   ....[26]....
        /*00f4*/ 	.word	0xffffffff


	//   ....[27]....
        /*00f8*/ 	.word	0xffffffff


	//   ....[28]....
        /*00fc*/ 	.word	0xffffffff


	//   ....[29]....
        /*0100*/ 	.word	0xffffffff


	//----- nvinfo : EIATTR_COOP_GROUP_INSTR_OFFSETS
	.align		4
.L_529:
        /*0104*/ 	.byte	0x04, 0x28
        /*0106*/ 	.short	(.L_531 - .L_530)


	//   ....[0]....
.L_530:
        /*0108*/ 	.word	0x00000a90


	//   ....[1]....
        /*010c*/ 	.word	0x00000aa0


	//   ....[2]....
        /*0110*/ 	.word	0x00000ab0


	//   ....[3]....
        /*0114*/ 	.word	0x00000ac0


	//   ....[4]....
        /*0118*/ 	.word	0x00000ad0


	//   ....[5]....
        /*011c*/ 	.word	0x00000ae0


	//   ....[6]....
        /*0120*/ 	.word	0x00000b20


	//   ....[7]....
        /*0124*/ 	.word	0x00000b40


	//   ....[8]....
        /*0128*/ 	.word	0x00000b60


	//   ....[9]....
        /*012c*/ 	.word	0x00000b80


	//   ....[10]....
        /*0130*/ 	.word	0x00000ba0


	//   ....[11]....
        /*0134*/ 	.word	0x00000bb0


	//   ....[12]....
        /*0138*/ 	.word	0x00000bf0


	//   ....[13]....
        /*013c*/ 	.word	0x00000c10


	//   ....[14]....
        /*0140*/ 	.word	0x00000c30


	//   ....[15]....
        /*0144*/ 	.word	0x00000c50


	//   ....[16]....
        /*0148*/ 	.word	0x00000c70


	//   ....[17]....
        /*014c*/ 	.word	0x00000c80


	//   ....[18]....
        /*0150*/ 	.word	0x00000cb0


	//   ....[19]....
        /*0154*/ 	.word	0x00000cd0


	//   ....[20]....
        /*0158*/ 	.word	0x00000cf0


	//   ....[21]....
        /*015c*/ 	.word	0x00000d10


	//   ....[22]....
        /*0160*/ 	.word	0x00000d30


	//   ....[23]....
        /*0164*/ 	.word	0x00000d40


	//   ....[24]....
        /*0168*/ 	.word	0x00000d80


	//   ....[25]....
        /*016c*/ 	.word	0x00000de0


	//   ....[26]....
        /*0170*/ 	.word	0x00000e00


	//   ....[27]....
        /*0174*/ 	.word	0x00000e10


	//   ....[28]....
        /*0178*/ 	.word	0x00000e30


	//   ....[29]....
        /*017c*/ 	.word	0x00000e60


	//----- nvinfo : EIATTR_VRC_CTA_INIT_COUNT
	.align		4
.L_531:
        /*0180*/ 	.byte	0x02, 0x4a
	.zero		1
	.zero		1


	//----- nvinfo : EIATTR_EXIT_INSTR_OFFSETS
	.align		4
        /*0184*/ 	.byte	0x04, 0x1c
        /*0186*/ 	.short	(.L_533 - .L_532)


	//   ....[0]....
.L_532:
        /*0188*/ 	.word	0x00000f50


	//   ....[1]....
        /*018c*/ 	.word	0x000010e0


	//----- nvinfo : EIATTR_CRS_STACK_SIZE
	.align		4
.L_533:
        /*0190*/ 	.byte	0x04, 0x1e
        /*0192*/ 	.short	(.L_535 - .L_534)
.L_534:
        /*0194*/ 	.word	0x00000000


	//----- nvinfo : EIATTR_CBANK_PARAM_SIZE
	.align		4
.L_535:
        /*0198*/ 	.byte	0x03, 0x19
        /*019a*/ 	.short	0x002c


	//----- nvinfo : EIATTR_PARAM_CBANK
	.align		4
        /*019c*/ 	.byte	0x04, 0x0a
        /*019e*/ 	.short	(.L_537 - .L_536)
	.align		4
.L_536:
        /*01a0*/ 	.word	index@(.nv.constant0._Z12cudaCoreGemmI13__nv_bfloat16S0_Li3ELi2ELi128EEvPKT_S3_fPT0_iii)
        /*01a4*/ 	.short	0x0380
        /*01a6*/ 	.short	0x002c


	//----- nvinfo : EIATTR_SW_WAR
	.align		4
.L_537:
        /*01a8*/ 	.byte	0x04, 0x36
        /*01aa*/ 	.short	(.L_539 - .L_538)
.L_538:
        /*01ac*/ 	.word	0x00000008
.L_539:


//--------------------- .nv.info._Z12cudaCoreGemmI13__nv_bfloat16S0_Li2ELi2ELi128EEvPKT_S3_fPT0_iii --------------------------
	.section	.nv.info._Z12cudaCoreGemmI13__nv_bfloat16S0_Li2ELi2ELi128EEvPKT_S3_fPT0_iii,"",@"SHT_CUDA_INFO"
	.sectionflags	@""
	.align	4


	//----- nvinfo : EIATTR_CUDA_API_VERSION
	.align		4
        /*0000*/ 	.byte	0x04, 0x37
        /*0002*/ 	.short	(.L_541 - .L_540)
.L_540:
        /*0004*/ 	.word	0x00000082


	//----- nvinfo : EIATTR_KPARAM_INFO
	.align		4
.L_541:
        /*0008*/ 	.byte	0x04, 0x17
        /*000a*/ 	.short	(.L_543 - .L_542)
.L_542:
        /*000c*/ 	.word	0x00000000
        /*0010*/ 	.short	0x0006
        /*0012*/ 	.short	0x0028
        /*0014*/ 	.byte	0x00, 0xf0, 0x11, 0x00


	//----- nvinfo : EIATTR_KPARAM_INFO
	.align		4
.L_543:
        /*0018*/ 	.byte	0x04, 0x17
        /*001a*/ 	.short	(.L_545 - .L_544)
.L_544:
        /*001c*/ 	.word	0x00000000
        /*0020*/ 	.short	0x0005
        /*0022*/ 	.short	0x0024
        /*0024*/ 	.byte	0x00, 0xf0, 0x11, 0x00


	//----- nvinfo : EIATTR_KPARAM_INFO
	.align		4
.L_545:
        /*0028*/ 	.byte	0x04, 0x17
        /*002a*/ 	.short	(.L_547 - .L_546)
.L_546:
        /*002c*/ 	.word	0x00000000
        /*0030*/ 	.short	0x0004
        /*0032*/ 	.short	0x0020
        /*0034*/ 	.byte	0x00, 0xf0, 0x11, 0x00


	//----- nvinfo : EIATTR_KPARAM_INFO
	.align		4
.L_547:
        /*0038*/ 	.byte	0x04, 0x17
        /*003a*/ 	.short	(.L_549 - .L_548)
.L_548:
        /*003c*/ 	.word	0x00000000
        /*0040*/ 	.short	0x0003
        /*0042*/ 	.short	0x0018
        /*0044*/ 	.byte	0x00, 0xf5, 0x21, 0x00


	//----- nvinfo : EIATTR_KPARAM_INFO
	.align		4
.L_549:
        /*0048*/ 	.byte	0x04, 0x17
        /*004a*/ 	.short	(.L_551 - .L_550)
.L_550:
        /*004c*/ 	.word	0x00000000
        /*0050*/ 	.short	0x0002
        /*0052*/ 	.short	0x0010
        /*0054*/ 	.byte	0x00, 0xf0, 0x11, 0x00


	//----- nvinfo : EIATTR_KPARAM_INFO
	.align		4
.L_551:
        /*0058*/ 	.byte	0x04, 0x17
        /*005a*/ 	.short	(.L_553 - .L_552)
.L_552:
        /*005c*/ 	.word	0x00000000
        /*0060*/ 	.short	0x0001
        /*0062*/ 	.short	0x0008
        /*0064*/ 	.byte	0x00, 0xf5, 0x21, 0x00


	//----- nvinfo : EIATTR_KPARAM_INFO
	.align		4
.L_553:
        /*0068*/ 	.byte	0x04, 0x17
        /*006a*/ 	.short	(.L_555 - .L_554)
.L_554:
        /*006c*/ 	.word	0x00000000
        /*0070*/ 	.short	0x0000
        /*0072*/ 	.short	0x0000
        /*0074*/ 	.byte	0x00, 0xf5, 0x21, 0x00


	//----- nvinfo : EIATTR_SPARSE_MMA_MASK
	.align		4
.L_555:
        /*0078*/ 	.byte	0x03, 0x50
        /*007a*/ 	.short	0x0000


	//----- nvinfo : EIATTR_MAXREG_COUNT
	.align		4
        /*007c*/ 	.byte	0x03, 0x1b
        /*007e*/ 	.short	0x00ff


	//----- nvinfo : EIATTR_NUM_BARRIERS
	.align		4
        /*0080*/ 	.byte	0x02, 0x4c
        /*0082*/ 	.byte	0x01
	.zero		1


	//----- nvinfo : EIATTR_MERCURY_ISA_VERSION
	.align		4
        /*0084*/ 	.byte	0x03, 0x5f
        /*0086*/ 	.short	0x0101


	//----- nvinfo : EIATTR_COOP_GROUP_MASK_REGIDS
	.align		4
        /*0088*/ 	.byte	0x04, 0x29
        /*008a*/ 	.short	(.L_557 - .L_556)


	//   ....[0]....
.L_556:
        /*008c*/ 	.word	0xffffffff


	//   ....[1]....
        /*0090*/ 	.word	0xffffffff


	//   ....[2]....
        /*0094*/ 	.word	0xffffffff


	//   ....[3]....
        /*0098*/ 	.word	0xffffffff


	//   ....[4]....
        /*009c*/ 	.word	0xffffffff


	//   ....[5]....
        /*00a0*/ 	.word	0xffffffff


	//   ....[6]....
        /*00a4*/ 	.word	0xffffffff


	//   ....[7]....
        /*00a8*/ 	.word	0xffffffff


	//   ....[8]....
        /*00ac*/ 	.word	0xffffffff


	//   ....[9]....
        /*00b0*/ 	.word	0xffffffff


	//   ....[10]....
        /*00b4*/ 	.word	0xffffffff


	//   ....[11]....
        /*00b8*/ 	.word	0xffffffff


	//   ....[12]....
        /*00bc*/ 	.word	0xffffffff


	//   ....[13]....
        /*00c0*/ 	.word	0xffffffff


	//   ....[14]....
        /*00c4*/ 	.word	0xffffffff


	//   ....[15]....
        /*00c8*/ 	.word	0xffffffff


	//   ....[16]....
        /*00cc*/ 	.word	0xffffffff


	//   ....[17]....
        /*00d0*/ 	.word	0xffffffff


	//   ....[18]....
        /*00d4*/ 	.word	0xffffffff


	//   ....[19]....
        /*00d8*/ 	.word	0xffffffff


	//----- nvinfo : EIATTR_COOP_GROUP_INSTR_OFFSETS
	.align		4
.L_557:
        /*00dc*/ 	.byte	0x04, 0x28
        /*00de*/ 	.short	(.L_559 - .L_558)


	//   ....[0]....
.L_558:
        /*00e0*/ 	.word	0x000013d0


	//   ....[1]....
        /*00e4*/ 	.word	0x00001400


	//   ....[2]....
        /*00e8*/ 	.word	0x00001410


	//   ....[3]....
        /*00ec*/ 	.word	0x00001420


	//   ....[4]....
        /*00f0*/ 	.word	0x00001460


	//   ....[5]....
        /*00f4*/ 	.word	0x00001480


	//   ....[6]....
        /*00f8*/ 	.word	0x000014a0


	//   ....[7]....
        /*00fc*/ 	.word	0x000014b0


	//   ....[8]....
        /*0100*/ 	.word	0x000014e0


	//   ....[9]....
        /*0104*/ 	.word	0x00001500


	//   ....[10]....
        /*0108*/ 	.word	0x00001520


	//   ....[11]....
        /*010c*/ 	.word	0x00001530


	//   ....[12]....
        /*0110*/ 	.word	0x00001570


	//   ....[13]....
        /*0114*/ 	.word	0x00001590


	//   ....[14]....
        /*0118*/ 	.word	0x000015b0


	//   ....[15]....
        /*011c*/ 	.word	0x000015c0


	//   ....[16]....
        /*0120*/ 	.word	0x00001600


	//   ....[17]....
        /*0124*/ 	.word	0x00001630


	//   ....[18]....
        /*0128*/ 	.word	0x00001660


	//   ....[19]....
        /*012c*/ 	.word	0x00001680


	//----- nvinfo : EIATTR_VRC_CTA_INIT_COUNT
	.align		4
.L_559:
        /*0130*/ 	.byte	0x02, 0x4a
	.zero		1
	.zero		1


	//----- nvinfo : EIATTR_EXIT_INSTR_OFFSETS
	.align		4
        /*0134*/ 	.byte	0x04, 0x1c
        /*0136*/ 	.short	(.L_561 - .L_560)


	//   ....[0]....
.L_560:
        /*0138*/ 	.word	0x00001730


	//   ....[1]....
        /*013c*/ 	.word	0x000018e0


	//----- nvinfo : EIATTR_CRS_STACK_SIZE
	.align		4
.L_561:
        /*0140*/ 	.byte	0x04, 0x1e
        /*0142*/ 	.short	(.L_563 - .L_562)
.L_562:
        /*0144*/ 	.word	0x00000000


	//----- nvinfo : EIATTR_CBANK_PARAM_SIZE
	.align		4
.L_563:
        /*0148*/ 	.byte	0x03, 0x19
        /*014a*/ 	.short	0x002c


	//----- nvinfo : EIATTR_PARAM_CBANK
	.align		4
        /*014c*/ 	.byte	0x04, 0x0a
        /*014e*/ 	.short	(.L_565 - .L_564)
	.align		4
.L_564:
        /*0150*/ 	.word	index@(.nv.constant0._Z12cudaCoreGemmI13__nv_bfloat16S0_Li2ELi2ELi128EEvPKT_S3_fPT0_iii)
        /*0154*/ 	.short	0x0380
        /*0156*/ 	.short	0x002c


	//----- nvinfo : EIATTR_SW_WAR
	.align		4
.L_565:
        /*0158*/ 	.byte	0x04, 0x36
        /*015a*/ 	.short	(.L_567 - .L_566)
.L_566:
        /*015c*/ 	.word	0x00000008
.L_567:


//--------------------- .nv.info._Z12cudaCoreGemmI13__nv_bfloat16S0_Li1ELi2ELi128EEvPKT_S3_fPT0_iii --------------------------
	.section	.nv.info._Z12cudaCoreGemmI13__nv_bfloat16S0_Li1ELi2ELi128EEvPKT_S3_fPT0_iii,"",@"SHT_CUDA_INFO"
	.sectionflags	@""
	.align	4


	//----- nvinfo : EIATTR_CUDA_API_VERSION
	.align		4
        /*0000*/ 	.byte	0x04, 0x37
        /*0002*/ 	.short	(.L_569 - .L_568)
.L_568:
        /*0004*/ 	.word	0x00000082


	//----- nvinfo : EIATTR_KPARAM_INFO
	.align		4
.L_569:
        /*0008*/ 	.byte	0x04, 0x17
        /*000a*/ 	.short	(.L_571 - .L_570)
.L_570:
        /*000c*/ 	.word	0x00000000
        /*0010*/ 	.short	0x0006
        /*0012*/ 	.short	0x0028
        /*0014*/ 	.byte	0x00, 0xf0, 0x11, 0x00


	//----- nvinfo : EIATTR_KPARAM_INFO
	.align		4
.L_571:
        /*0018*/ 	.byte	0x04, 0x17
        /*001a*/ 	.short	(.L_573 - .L_572)
.L_572:
        /*001c*/ 	.word	0x00000000
        /*0020*/ 	.short	0x0005
        /*0022*/ 	.short	0x0024
        /*0024*/ 	.byte	0x00, 0xf0, 0x11, 0x00


	//----- nvinfo : EIATTR_KPARAM_INFO
	.align		4
.L_573:
        /*0028*/ 	.byte	0x04, 0x17
        /*002a*/ 	.short	(.L_575 - .L_574)
.L_574:
        /*002c*/ 	.word	0x00000000
        /*0030*/ 	.short	0x0004
        /*0032*/ 	.short	0x0020
        /*0034*/ 	.byte	0x00, 0xf0, 0x11, 0x00


	//----- nvinfo : EIATTR_KPARAM_INFO
	.align		4
.L_575:
        /*0038*/ 	.byte	0x04, 0x17
        /*003a*/ 	.short	(.L_577 - .L_576)
.L_576:
        /*003c*/ 	.word	0x00000000
        /*0040*/ 	.short	0x0003
        /*0042*/ 	.short	0x0018
        /*0044*/ 	.byte	0x00, 0xf5, 0x21, 0x00


	//----- nvinfo : EIATTR_KPARAM_INFO
	.align		4
.L_577:
        /*0048*/ 	.byte	0x04, 0x17
        /*004a*/ 	.short	(.L_579 - .L_578)
.L_578:
        /*004c*/ 	.word	0x00000000
        /*0050*/ 	.short	0x0002
        /*0052*/ 	.short	0x0010
        /*0054*/ 	.byte	0x00, 0xf0, 0x11, 0x00


	//----- nvinfo : EIATTR_KPARAM_INFO
	.align		4
.L_579:
        /*0058*/ 	.byte	0x04, 0x17
        /*005a*/ 	.short	(.L_581 - .L_580)
.L_580:
        /*005c*/ 	.word	0x00000000
        /*0060*/ 	.short	0x0001
        /*0062*/ 	.short	0x0008
        /*0064*/ 	.byte	0x00, 0xf5, 0x21, 0x00


	//----- nvinfo : EIATTR_KPARAM_INFO
	.align		4
.L_581:
        /*0068*/ 	.byte	0x04, 0x17
        /*006a*/ 	.short	(.L_583 - .L_582)
.L_582:
        /*006c*/ 	.word	0x00000000
        /*0070*/ 	.short	0x0000
        /*0072*/ 	.short	0x0000
        /*0074*/ 	.byte	0x00, 0xf5, 0x21, 0x00


	//----- nvinfo : EIATTR_SPARSE_MMA_MASK
	.align		4
.L_583:
        /*0078*/ 	.byte	0x03, 0x50
        /*007a*/ 	.short	0x0000


	//----- nvinfo : EIATTR_MAXREG_COUNT
	.align		4
        /*007c*/ 	.byte	0x03, 0x1b
        /*007e*/ 	.short	0x00ff


	//----- nvinfo : EIATTR_NUM_BARRIERS
	.align		4
        /*0080*/ 	.byte	0x02, 0x4c
        /*0082*/ 	.byte	0x01
	.zero		1


	//----- nvinfo : EIATTR_MERCURY_ISA_VERSION
	.align		4
        /*0084*/ 	.byte	0x03, 0x5f
        /*0086*/ 	.short	0x0101


	//----- nvinfo : EIATTR_COOP_GROUP_MASK_REGIDS
	.align		4
        /*0088*/ 	.byte	0x04, 0x29
        /*008a*/ 	.short	(.L_585 - .L_584)


	//   ....[0]....
.L_584:
        /*008c*/ 	.word	0xffffffff


	//   ....[1]....
        /*0090*/ 	.word	0xffffffff


	//   ....[2]....
        /*0094*/ 	.word	0xffffffff


	//   ....[3]....
        /*0098*/ 	.word	0xffffffff


	//   ....[4]....
        /*009c*/ 	.word	0xffffffff


	//   ....[5]....
        /*00a0*/ 	.word	0xffffffff


	//   ....[6]....
        /*00a4*/ 	.word	0xffffffff


	//   ....[7]....
        /*00a8*/ 	.word	0xffffffff


	//   ....[8]....
        /*00ac*/ 	.word	0xffffffff


	//   ....[9]....
        /*00b0*/ 	.word	0xffffffff


	//----- nvinfo : EIATTR_COOP_GROUP_INSTR_OFFSETS
	.align		4
.L_585:
        /*00b4*/ 	.byte	0x04, 0x28
        /*00b6*/ 	.short	(.L_587 - .L_586)


	//   ....[0]....
.L_586:
        /*00b8*/ 	.word	0x000015c0


	//   ....[1]....
        /*00bc*/ 	.word	0x000015f0


	//   ....[2]....
        /*00c0*/ 	.word	0x00001640


	//   ....[3]....
        /*00c4*/ 	.word	0x00001650


	//   ....[4]....
        /*00c8*/ 	.word	0x00001680


	//   ....[5]....
        /*00cc*/ 	.word	0x00001690


	//   ....[6]....
        /*00d0*/ 	.word	0x000016c0


	//   ....[7]....
        /*00d4*/ 	.word	0x000016d0


	//   ....[8]....
        /*00d8*/ 	.word	0x00001700


	//   ....[9]....
        /*00dc*/ 	.word	0x00001720


	//----- nvinfo : EIATTR_VRC_CTA_INIT_COUNT
	.align		4
.L_587:
        /*00e0*/ 	.byte	0x02, 0x4a
	.zero		1
	.zero		1


	//----- nvinfo : EIATTR_EXIT_INSTR_OFFSETS
	.align		4
        /*00e4*/ 	.byte	0x04, 0x1c
        /*00e6*/ 	.short	(.L_589 - .L_588)


	//   ....[0]....
.L_588:
        /*00e8*/ 	.word	0x000017c0


	//   ....[1]....
        /*00ec*/ 	.word	0x000018f0


	//----- nvinfo : EIATTR_CRS_STACK_SIZE
	.align		4
.L_589:
        /*00f0*/ 	.byte	0x04, 0x1e
        /*00f2*/ 	.short	(.L_591 - .L_590)
.L_590:
        /*00f4*/ 	.word	0x00000000


	//----- nvinfo : EIATTR_CBANK_PARAM_SIZE
	.align		4
.L_591:
        /*00f8*/ 	.byte	0x03, 0x19
        /*00fa*/ 	.short	0x002c


	//----- nvinfo : EIATTR_PARAM_CBANK
	.align		4
        /*00fc*/ 	.byte	0x04, 0x0a
        /*00fe*/ 	.short	(.L_593 - .L_592)
	.align		4
.L_592:
        /*0100*/ 	.word	index@(.nv.constant0._Z12cudaCoreGemmI13__nv_bfloat16S0_Li1ELi2ELi128EEvPKT_S3_fPT0_iii)
        /*0104*/ 	.short	0x0380
        /*0106*/ 	.short	0x002c


	//----- nvinfo : EIATTR_SW_WAR
	.align		4
.L_593:
        /*0108*/ 	.byte	0x04, 0x36
        /*010a*/ 	.short	(.L_595 - .L_594)
.L_594:
        /*010c*/ 	.word	0x00000008
.L_595:


//--------------------- .nv.callgraph             --------------------------
	.section	.nv.callgraph,"",@"SHT_CUDA_CALLGRAPH"
	.align	4
	.sectionentsize	8
	.align		4
        /*0000*/ 	.word	0x00000000
	.align		4
        /*0004*/ 	.word	0xffffffff
	.align		4
        /*0008*/ 	.word	0x00000000
	.align		4
        /*000c*/ 	.word	0xfffffffe
	.align		4
        /*0010*/ 	.word	0x00000000
	.align		4
        /*0014*/ 	.word	0xfffffffd
	.align		4
        /*0018*/ 	.word	0x00000000
	.align		4
        /*001c*/ 	.word	0xfffffffc


//--------------------- .nv.constant4             --------------------------
	.section	.nv.constant4,"a",@progbits
	.align	8
	.align		8
.nv.constant4:
        /*0000*/ 	.dword	_ZN34_INTERNAL_8272d7f5_4_k_cu_97b1c5344cuda3std3__45__cpo5beginE
	.align		8
        /*0008*/ 	.dword	_ZN34_INTERNAL_8272d7f5_4_k_cu_97b1c5344cuda3std3__45__cpo3endE
	.align		8
        /*0010*/ 	.dword	_ZN34_INTERNAL_8272d7f5_4_k_cu_97b1c5344cuda3std3__45__cpo6cbeginE
	.align		8
        /*0018*/ 	.dword	_ZN34_INTERNAL_8272d7f5_4_k_cu_97b1c5344cuda3std3__45__cpo4cendE
	.align		8
        /*0020*/ 	.dword	_ZN34_INTERNAL_8272d7f5_4_k_cu_97b1c5344cuda3std3__45__cpo6rbeginE
	.align		8
        /*0028*/ 	.dword	_ZN34_INTERNAL_8272d7f5_4_k_cu_97b1c5344cuda3std3__45__cpo4rendE
	.align		8
        /*0030*/ 	.dword	_ZN34_INTERNAL_8272d7f5_4_k_cu_97b1c5344cuda3std3__45__cpo7crbeginE
	.align		8
        /*0038*/ 	.dword	_ZN34_INTERNAL_8272d7f5_4_k_cu_97b1c5344cuda3std3__45__cpo5crendE
	.align		8
        /*0040*/ 	.dword	_ZN34_INTERNAL_8272d7f5_4_k_cu_97b1c5344cuda3std3__436_GLOBAL__N__8272d7f5_4_k_cu_97b1c5346ignoreE
	.align		8
        /*0048*/ 	.dword	_ZN34_INTERNAL_8272d7f5_4_k_cu_97b1c5344cuda3std3__419piecewise_constructE
	.align		8
        /*0050*/ 	.dword	_ZN34_INTERNAL_8272d7f5_4_k_cu_97b1c5344cuda3std3__48in_placeE
	.align		8
        /*0058*/ 	.dword	_ZN34_INTERNAL_8272d7f5_4_k_cu_97b1c5344cuda3std3__420unreachable_sentinelE
	.align		8
        /*0060*/ 	.dword	_ZN34_INTERNAL_8272d7f5_4_k_cu_97b1c5344cuda3std3__47nulloptE
	.align		8
        /*0068*/ 	.dword	_ZN34_INTERNAL_8272d7f5_4_k_cu_97b1c5344cuda3std3__48unexpectE
	.align		8
        /*0070*/ 	.dword	_ZN34_INTERNAL_8272d7f5_4_k_cu_97b1c5344cuda3std6ranges3__45__cpo4swapE
	.align		8
        /*0078*/ 	.dword	_ZN34_INTERNAL_8272d7f5_4_k_cu_97b1c5344cuda3std6ranges3__45__cpo9iter_moveE
	.align		8
        /*0080*/ 	.dword	_ZN34_INTERNAL_8272d7f5_4_k_cu_97b1c5344cuda3std6ranges3__45__cpo5beginE
	.align		8
        /*0088*/ 	.dword	_ZN34_INTERNAL_8272d7f5_4_k_cu_97b1c5344cuda3std6ranges3__45__cpo3endE
	.align		8
        /*0090*/ 	.dword	_ZN34_INTERNAL_8272d7f5_4_k_cu_97b1c5344cuda3std6ranges3__45__cpo6cbeginE
	.align		8
        /*0098*/ 	.dword	_ZN34_INTERNAL_8272d7f5_4_k_cu_97b1c5344cuda3std6ranges3__45__cpo4cendE
	.align		8
        /*00a0*/ 	.dword	_ZN34_INTERNAL_8272d7f5_4_k_cu_97b1c5344cuda3std6ranges3__45__cpo7advanceE
	.align		8
        /*00a8*/ 	.dword	_ZN34_INTERNAL_8272d7f5_4_k_cu_97b1c5344cuda3std6ranges3__45__cpo9iter_swapE
	.align		8
        /*00b0*/ 	.dword	_ZN34_INTERNAL_8272d7f5_4_k_cu_97b1c5344cuda3std6ranges3__45__cpo4nextE
	.align		8
        /*00b8*/ 	.dword	_ZN34_INTERNAL_8272d7f5_4_k_cu_97b1c5344cuda3std6ranges3__45__cpo4prevE
	.align		8
        /*00c0*/ 	.dword	_ZN34_INTERNAL_8272d7f5_4_k_cu_97b1c5344cuda3std6ranges3__45__cpo4dataE
	.align		8
        /*00c8*/ 	.dword	_ZN34_INTERNAL_8272d7f5_4_k_cu_97b1c5344cuda3std6ranges3__45__cpo5cdataE
	.align		8
        /*00d0*/ 	.dword	_ZN34_INTERNAL_8272d7f5_4_k_cu_97b1c5344cuda3std6ranges3__45__cpo4sizeE
	.align		8
        /*00d8*/ 	.dword	_ZN34_INTERNAL_8272d7f5_4_k_cu_97b1c5344cuda3std6ranges3__45__cpo5ssizeE
	.align		8
        /*00e0*/ 	.dword	_ZN34_INTERNAL_8272d7f5_4_k_cu_97b1c5344cuda3std6ranges3__45__cpo8distanceE
	.align		8
        /*00e8*/ 	.dword	_ZN34_INTERNAL_8272d7f5_4_k_cu_97b1c5346thrust24THRUST_300001_SM_1000_NS6system6detail10sequential3seqE
	.align		8
        /*00f0*/ 	.dword	_ZN34_INTERNAL_8272d7f5_4_k_cu_97b1c5346thrust24THRUST_300001_SM_1000_NS12placeholders2_1E
	.align		8
        /*00f8*/ 	.dword	_ZN34_INTERNAL_8272d7f5_4_k_cu_97b1c5346thrust24THRUST_300001_SM_1000_NS12placeholders2_2E
	.align		8
        /*0100*/ 	.dword	_ZN34_INTERNAL_8272d7f5_4_k_cu_97b1c5346thrust24THRUST_300001_SM_1000_NS12placeholders2_3E
	.align		8
        /*0108*/ 	.dword	_ZN34_INTERNAL_8272d7f5_4_k_cu_97b1c5346thrust24THRUST_300001_SM_1000_NS12placeholders2_4E
	.align		8
        /*0110*/ 	.dword	_ZN34_INTERNAL_8272d7f5_4_k_cu_97b1c5346thrust24THRUST_300001_SM_1000_NS12placeholders2_5E
	.align		8
        /*0118*/ 	.dword	_ZN34_INTERNAL_8272d7f5_4_k_cu_97b1c5346thrust24THRUST_300001_SM_1000_NS12placeholders2_6E
	.align		8
        /*0120*/ 	.dword	_ZN34_INTERNAL_8272d7f5_4_k_cu_97b1c5346thrust24THRUST_300001_SM_1000_NS12placeholders2_7E
	.align		8
        /*0128*/ 	.dword	_ZN34_INTERNAL_8272d7f5_4_k_cu_97b1c5346thrust24THRUST_300001_SM_1000_NS12placeholders2_8E
	.align		8
        /*0130*/ 	.dword	_ZN34_INTERNAL_8272d7f5_4_k_cu_97b1c5346thrust24THRUST_300001_SM_1000_NS12placeholders2_9E
	.align		8
        /*0138*/ 	.dword	_ZN34_INTERNAL_8272d7f5_4_k_cu_97b1c5346thrust24THRUST_300001_SM_1000_NS12placeholders3_10E


//--------------------- .text._ZN3cub18CUB_300001_SM_10006detail11EmptyKernelIvEEvv --------------------------
	.section	.text._ZN3cub18CUB_300001_SM_10006detail11EmptyKernelIvEEvv,"ax",@progbits
	.align	128
        .global         _ZN3cub18CUB_300001_SM_10006detail11EmptyKernelIvEEvv
        .type           _ZN3cub18CUB_300001_SM_10006detail11EmptyKernelIvEEvv,@function
        .size           _ZN3cub18CUB_300001_SM_10006detail11EmptyKernelIvEEvv,(.L_x_70 - _ZN3cub18CUB_300001_SM_10006detail11EmptyKernelIvEEvv)
        .other          _ZN3cub18CUB_300001_SM_10006detail11EmptyKernelIvEEvv,@"STO_CUDA_ENTRY STV_DEFAULT"
_ZN3cub18CUB_300001_SM_10006detail11EmptyKernelIvEEvv:
.text._ZN3cub18CUB_300001_SM_10006detail11EmptyKernelIvEEvv:
[----:B------:R-:W-:Y:S01]  /*0000*/  LDC R1, c[0x0][0x37c] ;  /* 0x0000df00ff017b82 */ /* 0x000fe20000000800 */
[----:B------:R-:W-:Y:S05]  /*0010*/  EXIT ;  /* 0x000000000000794d */ /* 0x000fea0003800000 */
.L_x_0:
[----:B------:R-:W-:-:S00]  /*0020*/  BRA `(.L_x_0) ;  /* 0xfffffffc00fc7947 */ /* 0x000fc0000383ffff */
[----:B------:R-:W-:-:S00]  /*0030*/  NOP ;  /* 0x0000000000007918 */ /* 0x000fc00000000000 */
        /* <DEDUP_REMOVED lines=12> */
.L_x_70:


//--------------------- .text._Z12cudaCoreGemmI13__nv_bfloat16S0_Li16ELi2ELi128EEvPKT_S3_fPT0_iii --------------------------
	.section	.text._Z12cudaCoreGemmI13__nv_bfloat16S0_Li16ELi2ELi128EEvPKT_S3_fPT0_iii,"ax",@progbits
	.align	128
        .global         _Z12cudaCoreGemmI13__nv_bfloat16S0_Li16ELi2ELi128EEvPKT_S3_fPT0_iii
        .type           _Z12cudaCoreGemmI13__nv_bfloat16S0_Li16ELi2ELi128EEvPKT_S3_fPT0_iii,@function
        .size           _Z12cudaCoreGemmI13__nv_bfloat16S0_Li16ELi2ELi128EEvPKT_S3_fPT0_iii,(.L_x_71 - _Z12cudaCoreGemmI13__nv_bfloat16S0_Li16ELi2ELi128EEvPKT_S3_fPT0_iii)
        .other          _Z12cudaCoreGemmI13__nv_bfloat16S0_Li16ELi2ELi128EEvPKT_S3_fPT0_iii,@"STO_CUDA_ENTRY STV_DEFAULT"
_Z12cudaCoreGemmI13__nv_bfloat16S0_Li16ELi2ELi128EEvPKT_S3_fPT0_iii:
.text._Z12cudaCoreGemmI13__nv_bfloat16S0_Li16ELi2ELi128EEvPKT_S3_fPT0_iii:
[----:B------:R-:W-:Y:S01]  /*0000*/  LDC R1, c[0x0][0x37c] ;  /* 0x0000df00ff017b82 */ /* 0x000fe20000000800 */
[----:B------:R-:W0:Y:S07]  /*0010*/  S2R R109, SR_TID.X ;  /* 0x00000000006d7919 */ /* 0x000e2e0000002100 */
[----:B------:R-:W1:Y:S01]  /*0020*/  LDC R0, c[0x0][0x3a8] ;  /* 0x0000ea00ff007b82 */ /* 0x000e620000000800 */
[----:B------:R-:W2:Y:S01]  /*0030*/  LDCU.64 UR6, c[0x0][0x358] ;  /* 0x00006b00ff0677ac */ /* 0x000ea20008000a00 */
[----:B------:R-:W-:Y:S01]  /*0040*/  BSSY.RECONVERGENT B0, `(.L_x_1) ;  /* 0x000027a000007945 */ /* 0x000fe20003800200 */
[----:B------:R-:W-:-:S02]  /*0050*/  CS2R R106, SRZ ;  /* 0x00000000006a7805 */ /* 0x000fc4000001ff00 */
[----:B------:R-:W-:Y:S02]  /*0060*/  CS2R R104, SRZ ;  /* 0x0000000000687805 */ /* 0x000fe4000001ff00 */
[----:B------:R-:W-:Y:S02]  /*0070*/  CS2R R102, SRZ ;  /* 0x0000000000667805 */ /* 0x000fe4000001ff00 */
[----:B------:R-:W-:Y:S02]  /*0080*/  CS2R R100, SRZ ;  /* 0x0000000000647805 */ /* 0x000fe4000001ff00 */
[----:B------:R-:W-:Y:S01]  /*0090*/  CS2R R98, SRZ ;  /* 0x0000000000627805 */ /* 0x000fe2000001ff00 */
[----:B------:R-:W3:Y:S01]  /*00a0*/  S2UR UR8, SR_CTAID.Y ;  /* 0x00000000000879c3 */ /* 0x000ee20000002600 */
[----:B------:R-:W-:Y:S02]  /*00b0*/  CS2R R96, SRZ ;  /* 0x0000000000607805 */ /* 0x000fe4000001ff00 */
[----:B------:R-:W-:-:S02]  /*00c0*/  CS2R R94, SRZ ;  /* 0x00000000005e7805 */ /* 0x000fc4000001ff00 */
[----:B------:R-:W-:Y:S02]  /*00d0*/  CS2R R2, SRZ ;  /* 0x0000000000027805 */ /* 0x000fe4000001ff00 */
[----:B------:R-:W-:Y:S02]  /*00e0*/  CS2R R4, SRZ ;  /* 0x0000000000047805 */ /* 0x000fe4000001ff00 */
[----:B------:R-:W-:Y:S02]  /*00f0*/  CS2R R6, SRZ ;  /* 0x0000000000067805 */ /* 0x000fe4000001ff00 */
[----:B------:R-:W-:Y:S02]  /*0100*/  CS2R R8, SRZ ;  /* 0x0000000000087805 */ /* 0x000fe4000001ff00 */
[----:B------:R-:W-:Y:S01]  /*0110*/  CS2R R10, SRZ ;  /* 0x00000000000a7805 */ /* 0x000fe2000001ff00 */
[----:B------:R-:W4:Y:S01]  /*0120*/  S2UR UR9, SR_CTAID.X ;  /* 0x00000000000979c3 */ /* 0x000f220000002500 */
[----:B------:R-:W-:-:S02]  /*0130*/  CS2R R12, SRZ ;  /* 0x00000000000c7805 */ /* 0x000fc4000001ff00 */
[----:B------:R-:W-:Y:S02]  /*0140*/  CS2R R14, SRZ ;  /* 0x00000000000e7805 */ /* 0x000fe4000001ff00 */
[----:B------:R-:W-:Y:S02]  /*0150*/  CS2R R16, SRZ ;  /* 0x0000000000107805 */ /* 0x000fe4000001ff00 */
[----:B------:R-:W-:Y:S02]  /*0160*/  CS2R R18, SRZ ;  /* 0x0000000000127805 */ /* 0x000fe4000001ff00 */
[----:B0-----:R-:W-:-:S04]  /*0170*/  SHF.L.U32 R109, R109, 0x3, RZ ;  /* 0x000000036d6d7819 */ /* 0x001fc800000006ff */
[----:B-1----:R-:W-:-:S13]  /*0180*/  ISETP.GE.AND P0, PT, R109, R0, PT ;  /* 0x000000006d00720c */ /* 0x002fda0003f06270 */
[----:B--234-:R-:W-:Y:S05]  /*0190*/  @P0 BRA `(.L_x_2) ;  /* 0x0000002400900947 */ /* 0x01cfea0003800000 */
[----:B------:R-:W-:Y:S01]  /*01a0*/  USHF.L.U32 UR5, UR8, 0x1, URZ ;  /* 0x0000000108057899 */ /* 0x000fe200080006ff */
[C---:B------:R-:W-:Y:S01]  /*01b0*/  IMAD.WIDE.U32 R46, R0.reuse, 0x2, RZ ;  /* 0x00000002002e7825 */ /* 0x040fe200078e00ff */
[----:B------:R-:W0:Y:S01]  /*01c0*/  LDCU.128 UR12, c[0x0][0x380] ;  /* 0x00007000ff0c77ac */ /* 0x000e220008000c00 */
[----:B------:R-:W1:Y:S01]  /*01d0*/  S2R R20, SR_TID.X ;  /* 0x0000000000147919 */ /* 0x000e620000002100 */
[C---:B------:R-:W-:Y:S01]  /*01e0*/  SHF.L.U32 R39, R0.reuse, 0x3, RZ ;  /* 0x0000000300277819 */ /* 0x040fe200000006ff */
[C---:B------:R-:W-:Y:S01]  /*01f0*/  IMAD.WIDE.U32 R40, R0.reuse, 0x2, RZ ;  /* 0x0000000200287825 */ /* 0x040fe200078e00ff */
[----:B------:R-:W-:Y:S01]  /*0200*/  USHF.L.U32 UR4, UR9, 0x4, URZ ;  /* 0x0000000409047899 */ /* 0x000fe200080006ff */
[CC--:B------:R-:W-:Y:S02]  /*0210*/  LEA R37, R0.reuse, R0.reuse, 0x3 ;  /* 0x0000000000257211 */ /* 0x0c0fe400078e18ff */
[----:B------:R-:W-:Y:S02]  /*0220*/  HFMA2 R107, -RZ, RZ, 0, 0 ;  /* 0x00000000ff6b7431 */ /* 0x000fe400000001ff */
[C---:B------:R-:W-:Y:S01]  /*0230*/  IMAD R23, R0.reuse, UR5, RZ ;  /* 0x0000000500177c24 */ /* 0x040fe2000f8e02ff */
[----:B------:R-:W-:Y:S01]  /*0240*/  USHF.L.U32 UR5, UR9, 0x4, URZ ;  /* 0x0000000409057899 */ /* 0x000fe200080006ff */
[C---:B------:R-:W-:Y:S01]  /*0250*/  IMAD R35, R0.reuse, 0xa, RZ ;  /* 0x0000000a00237824 */ /* 0x040fe200078e02ff */
[CC--:B------:R-:W-:Y:S01]  /*0260*/  LEA R43, R0.reuse, -R0.reuse, 0x4 ;  /* 0x80000000002b7211 */ /* 0x0c0fe200078e20ff */
[C---:B------:R-:W-:Y:S01]  /*0270*/  IMAD R50, R0.reuse, UR4, RZ ;  /* 0x0000000400327c24 */ /* 0x040fe2000f8e02ff */
[C---:B------:R-:W-:Y:S01]  /*0280*/  LEA R53, R0.reuse, R0, 0x1 ;  /* 0x0000000000357211 */ /* 0x040fe200078e08ff */
[----:B------:R-:W-:Y:S01]  /*0290*/  IMAD.WIDE R46, R23, 0x2, R46 ;  /* 0x00000002172e7825 */ /* 0x000fe200078e022e */
[----:B------:R-:W-:-:S02]  /*02a0*/  SHF.L.U32 R49, R0, 0x2, RZ ;  /* 0x0000000200317819 */ /* 0x000fc400000006ff */
[C---:B------:R-:W-:Y:S01]  /*02b0*/  LEA R45, R0.reuse, R0, 0x2 ;  /* 0x00000000002d7211 */ /* 0x040fe200078e10ff */
[----:B------:R-:W-:Y:S01]  /*02c0*/  IMAD R24, R0, UR5, RZ ;  /* 0x0000000500187c24 */ /* 0x000fe2000f8e02ff */
[----:B0-----:R-:W-:Y:S01]  /*02d0*/  IADD3 R65, P3, PT, R46, UR14, RZ ;  /* 0x0000000e2e417c10 */ /* 0x001fe2000ff7e0ff */
[----:B------:R-:W-:-:S03]  /*02e0*/  IMAD.WIDE R50, R50, 0x2, RZ ;  /* 0x0000000232327825 */ /* 0x000fc600078e02ff */
[----:B------:R-:W-:Y:S01]  /*02f0*/  IADD3.X R66, PT, PT, R47, UR15, RZ, P3, !PT ;  /* 0x0000000f2f427c10 */ /* 0x000fe20009ffe4ff */
[----:B------:R-:W-:Y:S01]  /*0300*/  IMAD.WIDE R24, R24, 0x2, RZ ;  /* 0x0000000218187825 */ /* 0x000fe200078e02ff */
[----:B------:R-:W-:-:S03]  /*0310*/  IADD3 R23, P0, P1, R50, UR12, R40 ;  /* 0x0000000c32177c10 */ /* 0x000fc6000f91e028 */
[C---:B------:R-:W-:Y:S01]  /*0320*/  IMAD R33, R0.reuse, 0xb, RZ ;  /* 0x0000000b00217824 */ /* 0x040fe200078e02ff */
[----:B------:R-:W-:Y:S01]  /*0330*/  IADD3.X R22, PT, PT, R51, UR13, R41, P0, P1 ;  /* 0x0000000d33167c10 */ /* 0x000fe200087e2429 */
[C---:B------:R-:W-:Y:S01]  /*0340*/  IMAD R31, R0.reuse, 0xc, RZ ;  /* 0x0000000c001f7824 */ /* 0x040fe200078e02ff */
[C---:B------:R-:W-:Y:S01]  /*0350*/  LEA R41, R0.reuse, -R0, 0x3 ;  /* 0x8000000000297211 */ /* 0x040fe200078e18ff */
[----:B------:R-:W-:Y:S01]  /*0360*/  IMAD R29, R0, 0xd, RZ ;  /* 0x0000000d001d7824 */ /* 0x000fe200078e02ff */
[----:B------:R-:W-:Y:S01]  /*0370*/  IADD3 R67, P0, P1, R50, UR12, R49 ;  /* 0x0000000c32437c10 */ /* 0x000fe2000f91e031 */
[----:B------:R-:W-:Y:S02]  /*0380*/  IMAD R27, R0, 0xe, RZ ;  /* 0x0000000e001b7824 */ /* 0x000fe400078e02ff */
[----:B------:R-:W-:Y:S01]  /*0390*/  IMAD.WIDE.U32 R38, R39, 0x2, R24 ;  /* 0x0000000227267825 */ /* 0x000fe200078e0018 */
[----:B------:R-:W-:-:S03]  /*03a0*/  IADD3.X R64, PT, PT, R51, UR13, RZ, P0, P1 ;  /* 0x0000000d33407c10 */ /* 0x000fc600087e24ff */
[----:B------:R-:W-:-:S04]  /*03b0*/  IMAD.WIDE.U32 R36, R37, 0x2, R24 ;  /* 0x0000000225247825 */ /* 0x000fc800078e0018 */
[----:B------:R-:W-:-:S04]  /*03c0*/  IMAD.WIDE.U32 R34, R35, 0x2, R24 ;  /* 0x0000000223227825 */ /* 0x000fc800078e0018 */
[----:B------:R-:W-:-:S04]  /*03d0*/  IMAD.WIDE.U32 R32, R33, 0x2, R24 ;  /* 0x0000000221207825 */ /* 0x000fc800078e0018 */
[----:B------:R-:W-:-:S04]  /*03e0*/  IMAD.WIDE.U32 R30, R31, 0x2, R24 ;  /* 0x000000021f1e7825 */ /* 0x000fc800078e0018 */
[----:B------:R-:W-:-:S04]  /*03f0*/  IMAD.WIDE.U32 R28, R29, 0x2, R24 ;  /* 0x000000021d1c7825 */ /* 0x000fc800078e0018 */
[----:B------:R-:W-:-:S04]  /*0400*/  IMAD.WIDE.U32 R26, R27, 0x2, R24 ;  /* 0x000000021b1a7825 */ /* 0x000fc800078e0018 */
[----:B------:R-:W-:-:S04]  /*0410*/  IMAD.WIDE.U32 R24, R43, 0x2, R24 ;  /* 0x000000022b187825 */ /* 0x000fc800078e0018 */
[----:B------:R-:W-:-:S04]  /*0420*/  IMAD.WIDE.U32 R52, R53, 0x2, R50 ;  /* 0x0000000235347825 */ /* 0x000fc800078e0032 */
[----:B------:R-:W-:Y:S01]  /*0430*/  IMAD R43, R0, 0x6, RZ ;  /* 0x00000006002b7824 */ /* 0x000fe200078e02ff */
[----:B------:R-:W-:Y:S01]  /*0440*/  IADD3 R69, P2, PT, R52, UR12, RZ ;  /* 0x0000000c34457c10 */ /* 0x000fe2000ff5e0ff */
[----:B------:R-:W-:-:S03]  /*0450*/  IMAD.WIDE.U32 R48, R49, 0x2, R50 ;  /* 0x0000000231307825 */ /* 0x000fc600078e0032 */
[----:B------:R-:W-:Y:S01]  /*0460*/  IADD3.X R68, PT, PT, R53, UR13, RZ, P2, !PT ;  /* 0x0000000d35447c10 */ /* 0x000fe200097fe4ff */
[----:B------:R-:W-:Y:S01]  /*0470*/  IMAD.WIDE.U32 R44, R45, 0x2, R50 ;  /* 0x000000022d2c7825 */ /* 0x000fe200078e0032 */
[----:B------:R-:W-:-:S03]  /*0480*/  IADD3 R71, P0, PT, R48, UR12, RZ ;  /* 0x0000000c30477c10 */ /* 0x000fc6000ff1e0ff */
[--C-:B------:R-:W-:Y:S01]  /*0490*/  IMAD.WIDE.U32 R42, R43, 0x2, R50.reuse ;  /* 0x000000022b2a7825 */ /* 0x100fe200078e0032 */
[----:B------:R-:W-:Y:S02]  /*04a0*/  IADD3 R73, P1, PT, R44, UR12, RZ ;  /* 0x0000000c2c497c10 */ /* 0x000fe4000ff3e0ff */
[----:B------:R-:W-:Y:S01]  /*04b0*/  IADD3.X R70, PT, PT, R49, UR13, RZ, P0, !PT ;  /* 0x0000000d31467c10 */ /* 0x000fe200087fe4ff */
[----:B------:R-:W-:Y:S01]  /*04c0*/  IMAD.WIDE.U32 R40, R41, 0x2, R50 ;  /* 0x0000000229287825 */ /* 0x000fe200078e0032 */
[----:B------:R-:W-:Y:S02]  /*04d0*/  IADD3 R75, P2, PT, R42, UR12, RZ ;  /* 0x0000000c2a4b7c10 */ /* 0x000fe4000ff5e0ff */
[----:B------:R-:W-:Y:S01]  /*04e0*/  IADD3.X R72, PT, PT, R45, UR13, RZ, P1, !PT ;  /* 0x0000000d2d487c10 */ /* 0x000fe20008ffe4ff */
[----:B-1----:R-:W-:Y:S01]  /*04f0*/  IMAD.WIDE.U32 R20, R20, 0x10, RZ ;  /* 0x0000001014147825 */ /* 0x002fe200078e00ff */
[----:B------:R-:W-:Y:S02]  /*0500*/  IADD3 R77, P3, PT, R40, UR12, RZ ;  /* 0x0000000c284d7c10 */ /* 0x000fe4000ff7e0ff */
[----:B------:R-:W-:-:S02]  /*0510*/  IADD3.X R74, PT, PT, R43, UR13, RZ, P2, !PT ;  /* 0x0000000d2b4a7c10 */ /* 0x000fc400097fe4ff */
[----:B------:R-:W-:Y:S02]  /*0520*/  IADD3.X R76, PT, PT, R41, UR13, RZ, P3, !PT ;  /* 0x0000000d294c7c10 */ /* 0x000fe40009ffe4ff */
[----:B------:R-:W-:Y:S02]  /*0530*/  IADD3 R79, P0, PT, R38, UR12, RZ ;  /* 0x0000000c264f7c10 */ /* 0x000fe4000ff1e0ff */
[----:B------:R-:W-:Y:S02]  /*0540*/  IADD3 R81, P1, PT, R36, UR12, RZ ;  /* 0x0000000c24517c10 */ /* 0x000fe4000ff3e0ff */
[----:B------:R-:W-:Y:S02]  /*0550*/  IADD3 R83, P2, PT, R34, UR12, RZ ;  /* 0x0000000c22537c10 */ /* 0x000fe4000ff5e0ff */
[----:B------:R-:W-:Y:S02]  /*0560*/  IADD3 R85, P3, PT, R32, UR12, RZ ;  /* 0x0000000c20557c10 */ /* 0x000fe4000ff7e0ff */
[----:B------:R-:W-:-:S02]  /*0570*/  IADD3.X R78, PT, PT, R39, UR13, RZ, P0, !PT ;  /* 0x0000000d274e7c10 */ /* 0x000fc400087fe4ff */
[----:B------:R-:W-:Y:S02]  /*0580*/  IADD3.X R80, PT, PT, R37, UR13, RZ, P1, !PT ;  /* 0x0000000d25507c10 */ /* 0x000fe40008ffe4ff */
[----:B------:R-:W-:Y:S02]  /*0590*/  IADD3.X R82, PT, PT, R35, UR13, RZ, P2, !PT ;  /* 0x0000000d23527c10 */ /* 0x000fe400097fe4ff */
[----:B------:R-:W-:Y:S02]  /*05a0*/  IADD3.X R84, PT, PT, R33, UR13, RZ, P3, !PT ;  /* 0x0000000d21547c10 */ /* 0x000fe40009ffe4ff */
[----:B------:R-:W-:Y:S02]  /*05b0*/  IADD3 R87, P0, PT, R30, UR12, RZ ;  /* 0x0000000c1e577c10 */ /* 0x000fe4000ff1e0ff */
[----:B------:R-:W-:Y:S02]  /*05c0*/  IADD3 R89, P1, PT, R28, UR12, RZ ;  /* 0x0000000c1c597c10 */ /* 0x000fe4000ff3e0ff */
[----:B------:R-:W-:-:S02]  /*05d0*/  IADD3 R91, P2, PT, R26, UR12, RZ ;  /* 0x0000000c1a5b7c10 */ /* 0x000fc4000ff5e0ff */
[----:B------:R-:W-:Y:S02]  /*05e0*/  IADD3 R93, P3, PT, R24, UR12, RZ ;  /* 0x0000000c185d7c10 */ /* 0x000fe4000ff7e0ff */
[----:B------:R-:W-:Y:S02]  /*05f0*/  IADD3.X R86, PT, PT, R31, UR13, RZ, P0, !PT ;  /* 0x0000000d1f567c10 */ /* 0x000fe400087fe4ff */
[----:B------:R-:W-:Y:S02]  /*0600*/  IADD3.X R88, PT, PT, R29, UR13, RZ, P1, !PT ;  /* 0x0000000d1d587c10 */ /* 0x000fe40008ffe4ff */
[----:B------:R-:W-:Y:S02]  /*0610*/  IADD3.X R90, PT, PT, R27, UR13, RZ, P2, !PT ;  /* 0x0000000d1b5a7c10 */ /* 0x000fe400097fe4ff */
[----:B------:R-:W-:-:S07]  /*0620*/  IADD3.X R92, PT, PT, R25, UR13, RZ, P3, !PT ;  /* 0x0000000d195c7c10 */ /* 0x000fce0009ffe4ff */
.L_x_3:
[----:B------:R-:W0:Y:S01]  /*0630*/  LDC.64 R26, c[0x0][0x388] ;  /* 0x0000e200ff1a7b82 */ /* 0x000e220000000a00 */
[----:B------:R-:W-:Y:S01]  /*0640*/  IMAD R28, R0, UR8, RZ ;  /* 0x00000008001c7c24 */ /* 0x000fe2000f8e02ff */
[----:B------:R-:W-:Y:S01]  /*0650*/  IADD3 R52, P1, PT, R20, R65, RZ ;  /* 0x0000004114347210 */ /* 0x000fe20007f3e0ff */
[----:B------:R-:W-:-:S03]  /*0660*/  IMAD R30, R0, UR9, RZ ;  /* 0x00000009001e7c24 */ /* 0x000fc6000f8e02ff */
[----:B------:R-:W-:Y:S02]  /*0670*/  SHF.L.U32 R29, R28, 0x1, RZ ;  /* 0x000000011c1d7819 */ /* 0x000fe400000006ff */
[----:B------:R-:W1:Y:S01]  /*0680*/  LDC.64 R24, c[0x0][0x380] ;  /* 0x0000e000ff187b82 */ /* 0x000e620000000a00 */
[----:B------:R-:W-:Y:S02]  /*0690*/  SHF.L.U32 R31, R30, 0x4, RZ ;  /* 0x000000041e1f7819 */ /* 0x000fe400000006ff */
[----:B------:R-:W-:-:S06]  /*06a0*/  IADD3.X R53, PT, PT, R21, R66, RZ, P1, !PT ;  /* 0x0000004215357210 */ /* 0x000fcc0000ffe4ff */
[----:B------:R-:W2:Y:S01]  /*06b0*/  LDG.E.128.CONSTANT R52, desc[UR6][R52.64] ;  /* 0x0000000634347981 */ /* 0x000ea2000c1e9d00 */
[----:B0-----:R-:W-:-:S03]  /*06c0*/  IMAD.WIDE R26, R29, 0x2, R26 ;  /* 0x000000021d1a7825 */ /* 0x001fc600078e021a */
[----:B------:R-:W-:Y:S01]  /*06d0*/  IADD3 R56, P0, PT, R26, R20, RZ ;  /* 0x000000141a387210 */ /* 0x000fe20007f1e0ff */
[----:B-1----:R-:W-:-:S03]  /*06e0*/  IMAD.WIDE R24, R31, 0x2, R24 ;  /* 0x000000021f187825 */ /* 0x002fc600078e0218 */
[----:B------:R-:W-:Y:S02]  /*06f0*/  IADD3.X R57, PT, PT, R27, R21, RZ, P0, !PT ;  /* 0x000000151b397210 */ /* 0x000fe400007fe4ff */
[----:B------:R-:W-:-:S04]  /*0700*/  IADD3 R60, P1, PT, R24, R20, RZ ;  /* 0x00000014183c7210 */ /* 0x000fc80007f3e0ff */
[----:B------:R-:W3:Y:S01]  /*0710*/  LDG.E.128.CONSTANT R56, desc[UR6][R56.64] ;  /* 0x0000000638387981 */ /* 0x000ee2000c1e9d00 */
[----:B------:R-:W-:-:S06]  /*0720*/  IADD3.X R61, PT, PT, R25, R21, RZ, P1, !PT ;  /* 0x00000015193d7210 */ /* 0x000fcc0000ffe4ff */
[----:B------:R-:W4:Y:S01]  /*0730*/  LDG.E.128.CONSTANT R60, desc[UR6][R60.64] ;  /* 0x000000063c3c7981 */ /* 0x000f22000c1e9d00 */
[----:B------:R-:W-:-:S04]  /*0740*/  IADD3 R24, P0, PT, R20, R23, RZ ;  /* 0x0000001714187210 */ /* 0x000fc80007f1e0ff */
[----:B------:R-:W-:-:S06]  /*0750*/  IADD3.X R25, PT, PT, R21, R22, RZ, P0, !PT ;  /* 0x0000001615197210 */ /* 0x000fcc00007fe4ff */
[----:B------:R-:W5:Y:S01]  /*0760*/  LDG.E.128.CONSTANT R24, desc[UR6][R24.64] ;  /* 0x0000000618187981 */ /* 0x000f62000c1e9d00 */
        /* <DEDUP_REMOVED lines=18> */
[C---:B--2---:R-:W-:Y:S02]  /*0890*/  PRMT R108, R52.reuse, 0x7632, R108 ;  /* 0x00007632346c7816 */ /* 0x044fe4000000006c */
[----:B------:R-:W-:Y:S02]  /*08a0*/  SHF.L.U32 R110, R52, 0x10, RZ ;  /* 0x00000010346e7819 */ /* 0x000fe400000006ff */
[----:B------:R-:W-:Y:S02]  /*08b0*/  SHF.L.U32 R108, R108, 0x10, RZ ;  /* 0x000000106c6c7819 */ /* 0x000fe400000006ff */
[----:B------:R-:W-:Y:S02]  /*08c0*/  PRMT R114, R53, 0x7632, R114 ;  /* 0x0000763235727816 */ /* 0x000fe40000000072 */
[C---:B---3--:R-:W-:Y:S02]  /*08d0*/  PRMT R112, R56.reuse, 0x7632, R112 ;  /* 0x0000763238707816 */ /* 0x048fe40000000070 */
[----:B------:R-:W-:-:S02]  /*08e0*/  SHF.L.U32 R111, R56, 0x10, RZ ;  /* 0x00000010386f7819 */ /* 0x000fc400000006ff */
[C---:B----4-:R-:W-:Y:S02]  /*08f0*/  PRMT R56, R60.reuse, 0x7632, R56 ;  /* 0x000076323c387816 */ /* 0x050fe40000000038 */
[----:B------:R-:W-:Y:S02]  /*0900*/  SHF.L.U32 R60, R60, 0x10, RZ ;  /* 0x000000103c3c7819 */ /* 0x000fe400000006ff */
[----:B------:R-:W-:Y:S02]  /*0910*/  SHF.L.U32 R112, R112, 0x10, RZ ;  /* 0x0000001070707819 */ /* 0x000fe400000006ff */
[----:B------:R-:W-:Y:S01]  /*0920*/  SHF.L.U32 R113, R56, 0x10, RZ ;  /* 0x0000001038717819 */ /* 0x000fe200000006ff */
[-C--:B------:R-:W-:Y:S01]  /*0930*/  FFMA R11, R111, R60.reuse, R11 ;  /* 0x0000003c6f0b7223 */ /* 0x080fe2000000000b */
[----:B------:R-:W-:Y:S01]  /*0940*/  FFMA R115, R110, R60, R10 ;  /* 0x0000003c6e737223 */ /* 0x000fe2000000000a */
[C---:B------:R-:W-:Y:S02]  /*0950*/  PRMT R116, R57.reuse, 0x7632, R116 ;  /* 0x0000763239747816 */ /* 0x040fe40000000074 */
[-C--:B------:R-:W-:Y:S01]  /*0960*/  FFMA R56, R112, R113.reuse, R11 ;  /* 0x0000007170387223 */ /* 0x080fe2000000000b */
[----:B------:R-:W-:Y:S01]  /*0970*/  FFMA R60, R108, R113, R115 ;  /* 0x000000716c3c7223 */ /* 0x000fe20000000073 */
[----:B------:R-:W-:-:S02]  /*0980*/  SHF.L.U32 R113, R57, 0x10, RZ ;  /* 0x0000001039717819 */ /* 0x000fc400000006ff */
[C---:B------:R-:W-:Y:S02]  /*0990*/  PRMT R10, R61.reuse, 0x7632, R10 ;  /* 0x000076323d0a7816 */ /* 0x040fe4000000000a */
[----:B------:R-:W-:Y:S02]  /*09a0*/  SHF.L.U32 R52, R61, 0x10, RZ ;  /* 0x000000103d347819 */ /* 0x000fe400000006ff */
[----:B------:R-:W-:Y:S02]  /*09b0*/  SHF.L.U32 R115, R53, 0x10, RZ ;  /* 0x0000001035737819 */ /* 0x000fe400000006ff */
[----:B------:R-:W-:Y:S01]  /*09c0*/  SHF.L.U32 R114, R114, 0x10, RZ ;  /* 0x0000001072727819 */ /* 0x000fe200000006ff */
[-C--:B------:R-:W-:Y:S01]  /*09d0*/  FFMA R53, R113, R52.reuse, R56 ;  /* 0x0000003471357223 */ /* 0x080fe20000000038 */
[----:B------:R-:W-:Y:S01]  /*09e0*/  SHF.L.U32 R116, R116, 0x10, RZ ;  /* 0x0000001074747819 */ /* 0x000fe200000006ff */
[----:B------:R-:W-:Y:S01]  /*09f0*/  FFMA R57, R115, R52, R60 ;  /* 0x0000003473397223 */ /* 0x000fe2000000003c */
[----:B------:R-:W-:-:S02]  /*0a00*/  SHF.L.U32 R11, R10, 0x10, RZ ;  /* 0x000000100a0b7819 */ /* 0x000fc400000006ff */
[C---:B-----5:R-:W-:Y:S02]  /*0a10*/  PRMT R52, R24.reuse, 0x7632, R52 ;  /* 0x0000763218347816 */ /* 0x060fe40000000034 */
[----:B------:R-:W-:Y:S01]  /*0a20*/  SHF.L.U32 R24, R24, 0x10, RZ ;  /* 0x0000001018187819 */ /* 0x000fe200000006ff */
[-C--:B------:R-:W-:Y:S01]  /*0a30*/  FFMA R53, R116, R11.reuse, R53 ;  /* 0x0000000b74357223 */ /* 0x080fe20000000035 */
[----:B------:R-:W-:Y:S01]  /*0a40*/  FFMA R10, R114, R11, R57 ;  /* 0x0000000b720a7223 */ /* 0x000fe20000000039 */
[----:B------:R-:W-:Y:S02]  /*0a50*/  SHF.L.U32 R118, R58, 0x10, RZ ;  /* 0x000000103a767819 */ /* 0x000fe400000006ff */
[----:B------:R-:W-:Y:S02]  /*0a60*/  SHF.L.U32 R11, R62, 0x10, RZ ;  /* 0x000000103e0b7819 */ /* 0x000fe400000006ff */
[----:B------:R-:W-:Y:S01]  /*0a70*/  SHF.L.U32 R117, R54, 0x10, RZ ;  /* 0x0000001036757819 */ /* 0x000fe200000006ff */
[-C--:B------:R-:W-:Y:S01]  /*0a80*/  FFMA R119, R110, R24.reuse, R8 ;  /* 0x000000186e777223 */ /* 0x080fe20000000008 */
[----:B------:R-:W-:Y:S01]  /*0a90*/  SHF.L.U32 R57, R52, 0x10, RZ ;  /* 0x0000001034397819 */ /* 0x000fe200000006ff */
[----:B------:R-:W-:Y:S01]  /*0aa0*/  FFMA R61, R111, R24, R9 ;  /* 0x000000186f3d7223 */ /* 0x000fe20000000009 */
[-C--:B------:R-:W-:Y:S01]  /*0ab0*/  FFMA R9, R118, R11.reuse, R53 ;  /* 0x0000000b76097223 */ /* 0x080fe20000000035 */
[----:B------:R-:W-:Y:S01]  /*0ac0*/  FFMA R11, R117, R11, R10 ;  /* 0x0000000b750b7223 */ /* 0x000fe2000000000a */
[C---:B------:R-:W-:Y:S01]  /*0ad0*/  PRMT R8, R25.reuse, 0x7632, R8 ;  /* 0x0000763219087816 */ /* 0x040fe20000000008 */
[-C--:B------:R-:W-:Y:S01]  /*0ae0*/  FFMA R52, R108, R57.reuse, R119 ;  /* 0x000000396c347223 */ /* 0x080fe20000000077 */
[----:B------:R-:W-:Y:S01]  /*0af0*/  SHF.L.U32 R10, R25, 0x10, RZ ;  /* 0x00000010190a7819 */ /* 0x000fe200000006ff */
[----:B------:R-:W-:Y:S01]  /*0b00*/  FFMA R24, R112, R57, R61 ;  /* 0x0000003970187223 */ /* 0x000fe2000000003d */
[----:B------:R-:W-:-:S02]  /*0b10*/  SHF.L.U32 R25, R8, 0x10, RZ ;  /* 0x0000001008197819 */ /* 0x000fc400000006ff */
[----:B------:R-:W-:Y:S01]  /*0b20*/  PRMT R122, R58, 0x7632, R122 ;  /* 0x000076323a7a7816 */ /* 0x000fe2000000007a */
[-C--:B------:R-:W-:Y:S01]  /*0b30*/  FFMA R57, R115, R10.reuse, R52 ;  /* 0x0000000a73397223 */ /* 0x080fe20000000034 */
[----:B------:R-:W-:Y:S01]  /*0b40*/  FFMA R53, R113, R10, R24 ;  /* 0x0000000a71357223 */ /* 0x000fe20000000018 */
[----:B------:R-:W-:Y:S02]  /*0b50*/  PRMT R62, R62, 0x7632, R62 ;  /* 0x000076323e3e7816 */ /* 0x000fe4000000003e */
[----:B------:R-:W-:Y:S01]  /*0b60*/  PRMT R120, R54, 0x7632, R120 ;  /* 0x0000763236787816 */ /* 0x000fe20000000078 */
[-C--:B------:R-:W-:Y:S01]  /*0b70*/  FFMA R24, R114, R25.reuse, R57 ;  /* 0x0000001972187223 */ /* 0x080fe20000000039 */
[----:B------:R-:W-:Y:S01]  /*0b80*/  FFMA R53, R116, R25, R53 ;  /* 0x0000001974357223 */ /* 0x000fe20000000035 */
[----:B------:R-:W-:Y:S02]  /*0b90*/  SHF.L.U32 R122, R122, 0x10, RZ ;  /* 0x000000107a7a7819 */ /* 0x000fe400000006ff */
[----:B------:R-:W-:-:S02]  /*0ba0*/  SHF.L.U32 R62, R62, 0x10, RZ ;  /* 0x000000103e3e7819 */ /* 0x000fc400000006ff */
[C---:B------:R-:W-:Y:S02]  /*0bb0*/  SHF.L.U32 R25, R26.reuse, 0x10, RZ ;  /* 0x000000101a197819 */ /* 0x040fe400000006ff */
[----:B------:R-:W-:Y:S02]  /*0bc0*/  PRMT R26, R26, 0x7632, R26 ;  /* 0x000076321a1a7816 */ /* 0x000fe4000000001a */
[----:B------:R-:W-:Y:S01]  /*0bd0*/  SHF.L.U32 R120, R120, 0x10, RZ ;  /* 0x0000001078787819 */ /* 0x000fe200000006ff */
[-C--:B------:R-:W-:Y:S01]  /*0be0*/  FFMA R8, R122, R62.reuse, R9 ;  /* 0x0000003e7a087223 */ /* 0x080fe20000000009 */
[----:B------:R-:W-:Y:S02]  /*0bf0*/  SHF.L.U32 R121, R59, 0x10, RZ ;  /* 0x000000103b797819 */ /* 0x000fe400000006ff */
[----:B------:R-:W-:Y:S01]  /*0c00*/  SHF.L.U32 R10, R63, 0x10, RZ ;  /* 0x000000103f0a7819 */ /* 0x000fe200000006ff */
[-C--:B------:R-:W-:Y:S01]  /*0c10*/  FFMA R9, R117, R25.reuse, R24 ;  /* 0x0000001975097223 */ /* 0x080fe20000000018 */
[----:B------:R-:W-:Y:S01]  /*0c20*/  SHF.L.U32 R26, R26, 0x10, RZ ;  /* 0x000000101a1a7819 */ /* 0x000fe200000006ff */
[----:B------:R-:W-:Y:S01]  /*0c30*/  FFMA R25, R118, R25, R53 ;  /* 0x0000001976197223 */ /* 0x000fe20000000035 */
[----:B------:R-:W-:Y:S01]  /*0c40*/  FFMA R62, R120, R62, R11 ;  /* 0x0000003e783e7223 */ /* 0x000fe2000000000b */
[----:B------:R-:W-:-:S02]  /*0c50*/  FFMA R11, R121, R10, R8 ;  /* 0x0000000a790b7223 */ /* 0x000fc40000000008 */
[-C--:B------:R-:W-:Y:S01]  /*0c60*/  FFMA R8, R120, R26.reuse, R9 ;  /* 0x0000001a78087223 */ /* 0x080fe20000000009 */
[--C-:B------:R-:W-:Y:S01]  /*0c70*/  FFMA R26, R122, R26, R25.reuse ;  /* 0x0000001a7a1a7223 */ /* 0x100fe20000000019 */
[C---:B------:R-:W-:Y:S02]  /*0c80*/  PRMT R25, R36.reuse, 0x7632, R25 ;  /* 0x0000763224197816 */ /* 0x040fe40000000019 */
[----:B------:R-:W-:Y:S02]  /*0c90*/  SHF.L.U32 R36, R36, 0x10, RZ ;  /* 0x0000001024247819 */ /* 0x000fe400000006ff */
[----:B------:R-:W-:Y:S02]  /*0ca0*/  SHF.L.U32 R119, R55, 0x10, RZ ;  /* 0x0000001037777819 */ /* 0x000fe400000006ff */
[----:B------:R-:W-:Y:S01]  /*0cb0*/  SHF.L.U32 R24, R27, 0x10, RZ ;  /* 0x000000101b187819 */ /* 0x000fe200000006ff */
[-CC-:B------:R-:W-:Y:S01]  /*0cc0*/  FFMA R57, R110, R36.reuse, R6.reuse ;  /* 0x000000246e397223 */ /* 0x180fe20000000006 */
[----:B------:R-:W-:Y:S01]  /*0cd0*/  SHF.L.U32 R25, R25, 0x10, RZ ;  /* 0x0000001019197819 */ /* 0x000fe200000006ff */
[----:B------:R-:W-:Y:S01]  /*0ce0*/  FFMA R7, R111, R36, R7 ;  /* 0x000000246f077223 */ /* 0x000fe20000000007 */
[----:B------:R-:W-:Y:S01]  /*0cf0*/  PRMT R6, R37, 0x7632, R6 ;  /* 0x0000763225067816 */ /* 0x000fe20000000006 */
[-C--:B------:R-:W-:Y:S01]  /*0d00*/  FFMA R8, R119, R24.reuse, R8 ;  /* 0x0000001877087223 */ /* 0x080fe20000000008 */
[----:B------:R-:W-:Y:S01]  /*0d10*/  FFMA R9, R121, R24, R26 ;  /* 0x0000001879097223 */ /* 0x000fe2000000001a */
[----:B------:R-:W-:Y:S01]  /*0d20*/  SHF.L.U32 R24, R37, 0x10, RZ ;  /* 0x0000001025187819 */ /* 0x000fe200000006ff */
[-C--:B------:R-:W-:Y:S01]  /*0d30*/  FFMA R36, R108, R25.reuse, R57 ;  /* 0x000000196c247223 */ /* 0x080fe20000000039 */
[----:B------:R-:W-:Y:S01]  /*0d40*/  FFMA R26, R112, R25, R7 ;  /* 0x00000019701a7223 */ /* 0x000fe20000000007 */
[----:B------:R-:W-:-:S02]  /*0d50*/  IADD3 R52, P0, PT, R20, R79, RZ ;  /* 0x0000004f14347210 */ /* 0x000fc40007f1e0ff */
[----:B------:R-:W-:Y:S02]  /*0d60*/  PRMT R124, R59, 0x7632, R124 ;  /* 0x000076323b7c7816 */ /* 0x000fe4000000007c */
[----:B------:R-:W-:Y:S02]  /*0d70*/  PRMT R123, R55, 0x7632, R123 ;  /* 0x00007632377b7816 */ /* 0x000fe4000000007b */
[----:B------:R-:W-:Y:S01]  /*0d80*/  PRMT R27, R27, 0x7632, R27 ;  /* 0x000076321b1b7816 */ /* 0x000fe2000000001b */
[-C--:B------:R-:W-:Y:S01]  /*0d90*/  FFMA R37, R115, R24.reuse, R36 ;  /* 0x0000001873257223 */ /* 0x080fe20000000024 */
[----:B------:R-:W-:Y:S01]  /*0da0*/  SHF.L.U32 R7, R6, 0x10, RZ ;  /* 0x0000001006077819 */ /* 0x000fe200000006ff */
[----:B------:R-:W-:Y:S01]  /*0db0*/  FFMA R25, R113, R24, R26 ;  /* 0x0000001871197223 */ /* 0x000fe2000000001a */
[----:B------:R-:W-:Y:S02]  /*0dc0*/  IADD3.X R53, PT, PT, R21, R78, RZ, P0, !PT ;  /* 0x0000004e15357210 */ /* 0x000fe400007fe4ff */
[----:B------:R-:W-:-:S02]  /*0dd0*/  SHF.L.U32 R123, R123, 0x10, RZ ;  /* 0x000000107b7b7819 */ /* 0x000fc400000006ff */
[----:B------:R-:W-:Y:S02]  /*0de0*/  SHF.L.U32 R124, R124, 0x10, RZ ;  /* 0x000000107c7c7819 */ /* 0x000fe400000006ff */
[----:B------:R-:W-:Y:S02]  /*0df0*/  SHF.L.U32 R27, R27, 0x10, RZ ;  /* 0x000000101b1b7819 */ /* 0x000fe400000006ff */
[----:B------:R-:W-:Y:S01]  /*0e00*/  SHF.L.U32 R6, R38, 0x10, RZ ;  /* 0x0000001026067819 */ /* 0x000fe200000006ff */
[-C--:B------:R-:W-:Y:S01]  /*0e10*/  FFMA R24, R114, R7.reuse, R37 ;  /* 0x0000000772187223 */ /* 0x080fe20000000025 */
[----:B------:R-:W-:Y:S01]  /*0e20*/  PRMT R38, R38, 0x7632, R38 ;  /* 0x0000763226267816 */ /* 0x000fe20000000026 */
[----:B------:R-:W-:Y:S01]  /*0e30*/  FFMA R25, R116, R7, R25 ;  /* 0x0000000774197223 */ /* 0x000fe20000000019 */
[----:B------:R-:W2:Y:S01]  /*0e40*/  LDG.E.128.CONSTANT R52, desc[UR6][R52.64] ;  /* 0x0000000634347981 */ /* 0x000ea2000c1e9d00 */
[-C--:B------:R-:W-:Y:S01]  /*0e50*/  FFMA R8, R123, R27.reuse, R8 ;  /* 0x0000001b7b087223 */ /* 0x080fe20000000008 */
[----:B------:R-:W-:Y:S01]  /*0e60*/  FFMA R9, R124, R27, R9 ;  /* 0x0000001b7c097223 */ /* 0x000fe20000000009 */
[----:B------:R-:W-:Y:S01]  /*0e70*/  SHF.L.U32 R7, R38, 0x10, RZ ;  /* 0x0000001026077819 */ /* 0x000fe200000006ff */
[-C--:B------:R-:W-:Y:S01]  /*0e80*/  FFMA R27, R117, R6.reuse, R24 ;  /* 0x00000006751b7223 */ /* 0x080fe20000000018 */
[----:B------:R-:W-:Y:S01]  /*0e90*/  FFMA R25, R118, R6, R25 ;  /* 0x0000000676197223 */ /* 0x000fe20000000019 */
[----:B------:R-:W-:-:S02]  /*0ea0*/  PRMT R36, R28, 0x7632, R36 ;  /* 0x000076321c247816 */ /* 0x000fc40000000024 */
[----:B------:R-:W-:Y:S01]  /*0eb0*/  SHF.L.U32 R37, R28, 0x10, RZ ;  /* 0x000000101c257819 */ /* 0x000fe200000006ff */
[-C--:B------:R-:W-:Y:S01]  /*0ec0*/  FFMA R28, R120, R7.reuse, R27 ;  /* 0x00000007781c7223 */ /* 0x080fe2000000001b */
[----:B------:R-:W-:Y:S01]  /*0ed0*/  FFMA R26, R122, R7, R25 ;  /* 0x000000077a1a7223 */ /* 0x000fe20000000019 */
[----:B------:R-:W-:Y:S02]  /*0ee0*/  SHF.L.U32 R7, R36, 0x10, RZ ;  /* 0x0000001024077819 */ /* 0x000fe400000006ff */
[-CC-:B------:R-:W-:Y:S01]  /*0ef0*/  FFMA R25, R110, R37.reuse, R4.reuse ;  /* 0x000000256e197223 */ /* 0x180fe20000000004 */
[----:B------:R-:W-:Y:S01]  /*0f00*/  FFMA R5, R111, R37, R5 ;  /* 0x000000256f057223 */ /* 0x000fe20000000005 */
[C---:B------:R-:W-:Y:S02]  /*0f10*/  PRMT R4, R29.reuse, 0x7632, R4 ;  /* 0x000076321d047816 */ /* 0x040fe40000000004 */
[----:B------:R-:W-:Y:S01]  /*0f20*/  SHF.L.U32 R38, R29, 0x10, RZ ;  /* 0x000000101d267819 */ /* 0x000fe200000006ff */
[-C--:B------:R-:W-:Y:S01]  /*0f30*/  FFMA R58, R108, R7.reuse, R25 ;  /* 0x000000076c3a7223 */ /* 0x080fe20000000019 */
[----:B------:R-:W-:Y:S01]  /*0f40*/  FFMA R56, R112, R7, R5 ;  /* 0x0000000770387223 */ /* 0x000fe20000000005 */
[----:B------:R-:W-:-:S02]  /*0f50*/  SHF.L.U32 R24, R39, 0x10, RZ ;  /* 0x0000001027187819 */ /* 0x000fc400000006ff */
[----:B------:R-:W-:Y:S01]  /*0f60*/  IADD3 R36, P0, PT, R20, R81, RZ ;  /* 0x0000005114247210 */ /* 0x000fe20007f1e0ff */
[-C--:B------:R-:W-:Y:S01]  /*0f70*/  FFMA R27, R115, R38.reuse, R58 ;  /* 0x00000026731b7223 */ /* 0x080fe2000000003a */
[----:B------:R-:W-:Y:S01]  /*0f80*/  SHF.L.U32 R5, R4, 0x10, RZ ;  /* 0x0000001004057819 */ /* 0x000fe200000006ff */
[----:B------:R-:W-:Y:S01]  /*0f90*/  FFMA R25, R113, R38, R56 ;  /* 0x0000002671197223 */ /* 0x000fe20000000038 */
[----:B------:R-:W-:Y:S01]  /*0fa0*/  IADD3.X R37, PT, PT, R21, R80, RZ, P0, !PT ;  /* 0x0000005015257210 */ /* 0x000fe200007fe4ff */
[-C--:B------:R-:W-:Y:S01]  /*0fb0*/  FFMA R4, R119, R24.reuse, R28 ;  /* 0x0000001877047223 */ /* 0x080fe2000000001c */
[----:B------:R-:W-:Y:S01]  /*0fc0*/  FFMA R7, R121, R24, R26 ;  /* 0x0000001879077223 */ /* 0x000fe2000000001a */
[----:B------:R-:W-:Y:S01]  /*0fd0*/  SHF.L.U32 R24, R30, 0x10, RZ ;  /* 0x000000101e187819 */ /* 0x000fe200000006ff */
[-C--:B------:R-:W-:Y:S01]  /*0fe0*/  FFMA R26, R114, R5.reuse, R27 ;  /* 0x00000005721a7223 */ /* 0x080fe2000000001b */
[----:B------:R-:W-:Y:S01]  /*0ff0*/  FFMA R25, R116, R5, R25 ;  /* 0x0000000574197223 */ /* 0x000fe20000000019 */
[----:B------:R-:W-:-:S02]  /*1000*/  PRMT R30, R30, 0x7632, R30 ;  /* 0x000076321e1e7816 */ /* 0x000fc4000000001e */
[----:B------:R-:W-:Y:S01]  /*1010*/  PRMT R6, R39, 0x7632, R6 ;  /* 0x0000763227067816 */ /* 0x000fe20000000006 */
[-C--:B------:R-:W-:Y:S01]  /*1020*/  FFMA R57, R117, R24.reuse, R26 ;  /* 0x0000001875397223 */ /* 0x080fe2000000001a */
[----:B------:R-:W3:Y:S01]  /*1030*/  LDG.E.128.CONSTANT R36, desc[UR6][R36.64] ;  /* 0x0000000624247981 */ /* 0x000ee2000c1e9d00 */
[----:B------:R-:W-:Y:S01]  /*1040*/  FFMA R29, R118, R24, R25 ;  /* 0x00000018761d7223 */ /* 0x000fe20000000019 */
[----:B------:R-:W-:Y:S02]  /*1050*/  IADD3 R24, P0, PT, R20, R83, RZ ;  /* 0x0000005314187210 */ /* 0x000fe40007f1e0ff */
[----:B------:R-:W-:Y:S02]  /*1060*/  SHF.L.U32 R27, R30, 0x10, RZ ;  /* 0x000000101e1b7819 */ /* 0x000fe400000006ff */
[----:B------:R-:W-:Y:S02]  /*1070*/  SHF.L.U32 R5, R6, 0x10, RZ ;  /* 0x0000001006057819 */ /* 0x000fe400000006ff */
[----:B------:R-:W-:Y:S01]  /*1080*/  SHF.L.U32 R26, R32, 0x10, RZ ;  /* 0x00000010201a7819 */ /* 0x000fe200000006ff */
[----:B------:R-:W-:Y:S01]  /*1090*/  FFMA R28, R120, R27, R57 ;  /* 0x0000001b781c7223 */ /* 0x000fe20000000039 */
[----:B------:R-:W-:Y:S01]  /*10a0*/  IADD3.X R25, PT, PT, R21, R82, RZ, P0, !PT ;  /* 0x0000005215197210 */ /* 0x000fe200007fe4ff */
[----:B------:R-:W-:Y:S01]  /*10b0*/  FFMA R6, R123, R5, R4 ;  /* 0x000000057b067223 */ /* 0x000fe20000000004 */
[----:B------:R-:W-:Y:S01]  /*10c0*/  PRMT R32, R32, 0x7632, R32 ;  /* 0x0000763220207816 */ /* 0x000fe20000000020 */
[-C--:B------:R-:W-:Y:S01]  /*10d0*/  FFMA R57, R110, R26.reuse, R2 ;  /* 0x0000001a6e397223 */ /* 0x080fe20000000002 */
[----:B------:R-:W-:Y:S01]  /*10e0*/  FFMA R4, R122, R27, R29 ;  /* 0x0000001b7a047223 */ /* 0x000fe2000000001d */
[----:B------:R-:W-:Y:S01]  /*10f0*/  SHF.L.U32 R2, R31, 0x10, RZ ;  /* 0x000000101f027819 */ /* 0x000fe200000006ff */
[----:B------:R-:W-:Y:S01]  /*1100*/  FFMA R29, R111, R26, R3 ;  /* 0x0000001a6f1d7223 */ /* 0x000fe20000000003 */
[----:B------:R-:W-:Y:S01]  /*1110*/  PRMT R31, R31, 0x7632, R31 ;  /* 0x000076321f1f7816 */ /* 0x000fe2000000001f */
[----:B------:R-:W4:Y:S01]  /*1120*/  LDG.E.128.CONSTANT R24, desc[UR6][R24.64] ;  /* 0x0000000618187981 */ /* 0x000f22000c1e9d00 */
[----:B------:R-:W-:Y:S01]  /*1130*/  SHF.L.U32 R3, R32, 0x10, RZ ;  /* 0x0000001020037819 */ /* 0x000fe200000006ff */
[----:B------:R-:W-:Y:S01]  /*1140*/  FFMA R7, R124, R5, R7 ;  /* 0x000000057c077223 */ /* 0x000fe20000000007 */
[-C--:B------:R-:W-:Y:S01]  /*1150*/  FFMA R28, R119, R2.reuse, R28 ;  /* 0x00000002771c7223 */ /* 0x080fe2000000001c */
[----:B------:R-:W-:Y:S01]  /*1160*/  FFMA R5, R121, R2, R4 ;  /* 0x0000000279057223 */ /* 0x000fe20000000004 */
[----:B------:R-:W-:Y:S01]  /*1170*/  SHF.L.U32 R31, R31, 0x10, RZ ;  /* 0x000000101f1f7819 */ /* 0x000fe200000006ff */
[-C--:B------:R-:W-:Y:S01]  /*1180*/  FFMA R56, R108, R3.reuse, R57 ;  /* 0x000000036c387223 */ /* 0x080fe20000000039 */
[C---:B------:R-:W-:Y:S01]  /*1190*/  PRMT R2, R33.reuse, 0x7632, R2 ;  /* 0x0000763221027816 */ /* 0x040fe20000000002 */
[----:B------:R-:W-:Y:S01]  /*11a0*/  FFMA R32, R112, R3, R29 ;  /* 0x0000000370207223 */ /* 0x000fe2000000001d */
[----:B------:R-:W-:Y:S01]  /*11b0*/  SHF.L.U32 R30, R33, 0x10, RZ ;  /* 0x00000010211e7819 */ /* 0x000fe200000006ff */
[-C--:B------:R-:W-:Y:S01]  /*11c0*/  FFMA R4, R123, R31.reuse, R28 ;  /* 0x0000001f7b047223 */ /* 0x080fe2000000001c */
[----:B------:R-:W-:Y:S01]  /*11d0*/  FFMA R5, R124, R31, R5 ;  /* 0x0000001f7c057223 */ /* 0x000fe20000000005 */
[----:B------:R-:W-:-:S02]  /*11e0*/  SHF.L.U32 R3, R2, 0x10, RZ ;  /* 0x0000001002037819 */ /* 0x000fc400000006ff */
[-C--:B------:R-:W-:Y:S01]  /*11f0*/  FFMA R31, R115, R30.reuse, R56 ;  /* 0x0000001e731f7223 */ /* 0x080fe20000000038 */
[----:B------:R-:W-:Y:S01]  /*1200*/  FFMA R29, R113, R30, R32 ;  /* 0x0000001e711d7223 */ /* 0x000fe20000000020 */
[C---:B------:R-:W-:Y:S02]  /*1210*/  PRMT R28, R34.reuse, 0x7632, R28 ;  /* 0x00007632221c7816 */ /* 0x040fe4000000001c */
[----:B------:R-:W-:Y:S01]  /*1220*/  SHF.L.U32 R34, R34, 0x10, RZ ;  /* 0x0000001022227819 */ /* 0x000fe200000006ff */
[-C--:B------:R-:W-:Y:S01]  /*1230*/  FFMA R32, R114, R3.reuse, R31 ;  /* 0x0000000372207223 */ /* 0x080fe2000000001f */
[----:B------:R-:W-:Y:S01]  /*1240*/  FFMA R29, R116, R3, R29 ;  /* 0x00000003741d7223 */ /* 0x000fe2000000001d */
[----:B------:R-:W-:Y:S02]  /*1250*/  SHF.L.U32 R3, R28, 0x10, RZ ;  /* 0x000000101c037819 */ /* 0x000fe400000006ff */
[-C--:B------:R-:W-:Y:S01]  /*1260*/  FFMA R31, R117, R34.reuse, R32 ;  /* 0x00000022751f7223 */ /* 0x080fe20000000020 */
[----:B------:R-:W-:Y:S01]  /*1270*/  FFMA R29, R118, R34, R29 ;  /* 0x00000022761d7223 */ /* 0x000fe2000000001d */
[----:B------:R-:W-:-:S02]  /*1280*/  SHF.L.U32 R33, R40, 0x10, RZ ;  /* 0x0000001028217819 */ /* 0x000fc400000006ff */
[----:B------:R-:W-:Y:S02]  /*1290*/  PRMT R40, R40, 0x7632, R40 ;  /* 0x0000763228287816 */ /* 0x000fe40000000028 */
[----:B------:R-:W-:Y:S01]  /*12a0*/  IADD3 R28, P0, PT, R20, R85, RZ ;  /* 0x00000055141c7210 */ /* 0x000fe20007f1e0ff */
[-C--:B------:R-:W-:Y:S01]  /*12b0*/  FFMA R34, R120, R3.reuse, R31 ;  /* 0x0000000378227223 */ /* 0x080fe2000000001f */
[----:B------:R-:W-:Y:S01]  /*12c0*/  FFMA R32, R122, R3, R29 ;  /* 0x000000037a207223 */ /* 0x000fe2000000001d */
[----:B------:R-:W-:Y:S01]  /*12d0*/  SHF.L.U32 R30, R35, 0x10, RZ ;  /* 0x00000010231e7819 */ /* 0x000fe200000006ff */
[-C--:B------:R-:W-:Y:S01]  /*12e0*/  FFMA R31, R111, R33.reuse, R94 ;  /* 0x000000216f1f7223 */ /* 0x080fe2000000005e */
[----:B------:R-:W-:Y:S01]  /*12f0*/  SHF.L.U32 R3, R40, 0x10, RZ ;  /* 0x0000001028037819 */ /* 0x000fe200000006ff */
[----:B------:R-:W-:Y:S01]  /*1300*/  FFMA R95, R110, R33, R95 ;  /* 0x000000216e5f7223 */ /* 0x000fe2000000005f */
[----:B------:R-:W-:Y:S02]  /*1310*/  IADD3.X R29, PT, PT, R21, R84, RZ, P0, !PT ;  /* 0x00000054151d7210 */ /* 0x000fe400007fe4ff */
[----:B------:R-:W-:Y:S01]  /*1320*/  PRMT R2, R35, 0x7632, R2 ;  /* 0x0000763223027816 */ /* 0x000fe20000000002 */
[-C--:B------:R-:W-:Y:S01]  /*1330*/  FFMA R34, R119, R30.reuse, R34 ;  /* 0x0000001e77227223 */ /* 0x080fe20000000022 */
[--C-:B------:R-:W-:Y:S01]  /*1340*/  FFMA R33, R121, R30, R32.reuse ;  /* 0x0000001e79217223 */ /* 0x100fe20000000020 */
[-C--:B------:R-:W-:Y:S01]  /*1350*/  FFMA R58, R108, R3.reuse, R95 ;  /* 0x000000036c3a7223 */ /* 0x080fe2000000005f */
[----:B------:R-:W-:Y:S01]  /*1360*/  FFMA R56, R112, R3, R31 ;  /* 0x0000000370387223 */ /* 0x000fe2000000001f */
[----:B------:R-:W-:Y:S01]  /*1370*/  SHF.L.U32 R3, R2, 0x10, RZ ;  /* 0x0000001002037819 */ /* 0x000fe200000006ff */
[----:B------:R-:W5:Y:S01]  /*1380*/  LDG.E.128.CONSTANT R28, desc[UR6][R28.64] ;  /* 0x000000061c1c7981 */ /* 0x000f62000c1e9d00 */
[----:B------:R-:W-:-:S02]  /*1390*/  PRMT R32, R41, 0x7632, R32 ;  /* 0x0000763229207816 */ /* 0x000fc40000000020 */
[----:B------:R-:W-:Y:S02]  /*13a0*/  SHF.L.U32 R40, R41, 0x10, RZ ;  /* 0x0000001029287819 */ /* 0x000fe400000006ff */
[----:B------:R-:W-:Y:S01]  /*13b0*/  PRMT R63, R63, 0x7632, R63 ;  /* 0x000076323f3f7816 */ /* 0x000fe2000000003f */
[-C--:B------:R-:W-:Y:S01]  /*13c0*/  FFMA R2, R123, R3.reuse, R34 ;  /* 0x000000037b027223 */ /* 0x080fe20000000022 */
[----:B------:R-:W-:Y:S01]  /*13d0*/  SHF.L.U32 R35, R32, 0x10, RZ ;  /* 0x0000001020237819 */ /* 0x000fe200000006ff */
[-C--:B------:R-:W-:Y:S01]  /*13e0*/  FFMA R57, R115, R40.reuse, R58 ;  /* 0x0000002873397223 */ /* 0x080fe2000000003a */
[----:B------:R-:W-:Y:S01]  /*13f0*/  SHF.L.U32 R63, R63, 0x10, RZ ;  /* 0x000000103f3f7819 */ /* 0x000fe200000006ff */
[----:B------:R-:W-:Y:S01]  /*1400*/  FFMA R41, R113, R40, R56 ;  /* 0x0000002871297223 */ /* 0x000fe20000000038 */
[----:B------:R-:W-:Y:S01]  /*1410*/  FFMA R3, R124, R3, R33 ;  /* 0x000000037c037223 */ /* 0x000fe20000000021 */
[----:B------:R-:W-:Y:S01]  /*1420*/  FFMA R10, R119, R10, R62 ;  /* 0x0000000a770a7223 */ /* 0x000fe2000000003e */
[----:B------:R-:W-:-:S02]  /*1430*/  SHF.L.U32 R33, R48, 0x10, RZ ;  /* 0x0000001030217819 */ /* 0x000fc400000006ff */
[----:B------:R-:W-:Y:S02]  /*1440*/  SHF.L.U32 R32, R42, 0x10, RZ ;  /* 0x000000102a207819 */ /* 0x000fe400000006ff */
[----:B------:R-:W-:Y:S01]  /*1450*/  PRMT R48, R48, 0x7632, R48 ;  /* 0x0000763230307816 */ /* 0x000fe20000000030 */
[----:B------:R-:W-:Y:S01]  /*1460*/  FFMA R34, R114, R35, R57 ;  /* 0x0000002372227223 */ /* 0x000fe20000000039 */
[----:B------:R-:W-:Y:S01]  /*1470*/  IADD3 R56, P0, PT, R20, R87, RZ ;  /* 0x0000005714387210 */ /* 0x000fe20007f1e0ff */
[----:B------:R-:W-:Y:S01]  /*1480*/  FFMA R41, R116, R35, R41 ;  /* 0x0000002374297223 */ /* 0x000fe20000000029 */
[----:B------:R-:W-:Y:S01]  /*1490*/  PRMT R42, R42, 0x7632, R42 ;  /* 0x000076322a2a7816 */ /* 0x000fe2000000002a */
[-C--:B------:R-:W-:Y:S01]  /*14a0*/  FFMA R11, R124, R63.reuse, R11 ;  /* 0x0000003f7c0b7223 */ /* 0x080fe2000000000b */
[----:B------:R-:W-:Y:S01]  /*14b0*/  FFMA R10, R123, R63, R10 ;  /* 0x0000003f7b0a7223 */ /* 0x000fe2000000000a */
[-C--:B------:R-:W-:Y:S01]  /*14c0*/  FFMA R97, R110, R33.reuse, R97 ;  /* 0x000000216e617223 */ /* 0x080fe20000000061 */
[----:B------:R-:W-:Y:S01]  /*14d0*/  FFMA R63, R111, R33, R96 ;  /* 0x000000216f3f7223 */ /* 0x000fe20000000060 */
[----:B------:R-:W-:Y:S01]  /*14e0*/  SHF.L.U32 R61, R48, 0x10, RZ ;  /* 0x00000010303d7819 */ /* 0x000fe200000006ff */
[----:B------:R-:W-:Y:S01]  /*14f0*/  FFMA R35, R117, R32, R34 ;  /* 0x0000002075237223 */ /* 0x000fe20000000022 */
[----:B------:R-:W-:Y:S01]  /*1500*/  IADD3.X R57, PT, PT, R21, R86, RZ, P0, !PT ;  /* 0x0000005615397210 */ /* 0x000fe200007fe4ff */
[----:B------:R-:W-:Y:S01]  /*1510*/  FFMA R41, R118, R32, R41 ;  /* 0x0000002076297223 */ /* 0x000fe20000000029 */
[----:B------:R-:W-:-:S02]  /*1520*/  SHF.L.U32 R33, R42, 0x10, RZ ;  /* 0x000000102a217819 */ /* 0x000fc400000006ff */
[C---:B------:R-:W-:Y:S01]  /*1530*/  SHF.L.U32 R42, R49.reuse, 0x10, RZ ;  /* 0x00000010312a7819 */ /* 0x040fe200000006ff */
[----:B------:R-:W-:Y:S01]  /*1540*/  FFMA R60, R108, R61, R97 ;  /* 0x0000003d6c3c7223 */ /* 0x000fe20000000061 */
[----:B------:R-:W-:Y:S01]  /*1550*/  PRMT R49, R49, 0x7632, R49 ;  /* 0x0000763231317816 */ /* 0x000fe20000000031 */
[-C--:B------:R-:W-:Y:S01]  /*1560*/  FFMA R40, R120, R33.reuse, R35 ;  /* 0x0000002178287223 */ /* 0x080fe20000000023 */
[----:B------:R-:W-:Y:S01]  /*1570*/  SHF.L.U32 R32, R43, 0x10, RZ ;  /* 0x000000102b207819 */ /* 0x000fe200000006ff */
[----:B------:R-:W-:Y:S01]  /*1580*/  FFMA R34, R122, R33, R41 ;  /* 0x000000217a227223 */ /* 0x000fe20000000029 */
[----:B------:R-:W-:Y:S01]  /*1590*/  FFMA R48, R112, R61, R63 ;  /* 0x0000003d70307223 */ /* 0x000fe2000000003f */
[----:B------:R-:W5:Y:S01]  /*15a0*/  LDG.E.128.CONSTANT R56, desc[UR6][R56.64] ;  /* 0x0000000638387981 */ /* 0x000f62000c1e9d00 */
[----:B------:R-:W-:Y:S01]  /*15b0*/  SHF.L.U32 R49, R49, 0x10, RZ ;  /* 0x0000001031317819 */ /* 0x000fe200000006ff */
[-C--:B------:R-:W-:Y:S01]  /*15c0*/  FFMA R35, R115, R42.reuse, R60 ;  /* 0x0000002a73237223 */ /* 0x080fe2000000003c */
[----:B------:R-:W-:Y:S01]  /*15d0*/  FFMA R33, R113, R42, R48 ;  /* 0x0000002a71217223 */ /* 0x000fe20000000030 */
[-C--:B------:R-:W-:Y:S01]  /*15e0*/  FFMA R40, R119, R32.reuse, R40 ;  /* 0x0000002077287223 */ /* 0x080fe20000000028 */
[----:B------:R-:W-:Y:S01]  /*15f0*/  FFMA R41, R121, R32, R34 ;  /* 0x0000002079297223 */ /* 0x000fe20000000022 */
[----:B------:R-:W-:Y:S01]  /*1600*/  IADD3 R32, P0, PT, R20, R89, RZ ;  /* 0x0000005914207210 */ /* 0x000fe20007f1e0ff */
[-C--:B------:R-:W-:Y:S01]  /*1610*/  FFMA R42, R114, R49.reuse, R35 ;  /* 0x00000031722a7223 */ /* 0x080fe20000000023 */
[----:B------:R-:W-:Y:S01]  /*1620*/  FFMA R49, R116, R49, R33 ;  /* 0x0000003174317223 */ /* 0x000fe20000000021 */
[----:B------:R-:W-:-:S02]  /*1630*/  SHF.L.U32 R34, R50, 0x10, RZ ;  /* 0x0000001032227819 */ /* 0x000fc400000006ff */
[----:B------:R-:W-:-:S03]  /*1640*/  IADD3.X R33, PT, PT, R21, R88, RZ, P0, !PT ;  /* 0x0000005815217210 */ /* 0x000fc600007fe4ff */
[-C--:B------:R-:W-:Y:S01]  /*1650*/  FFMA R63, R117, R34.reuse, R42 ;  /* 0x00000022753f7223 */ /* 0x080fe2000000002a */
[----:B------:R-:W-:Y:S02]  /*1660*/  FFMA R61, R118, R34, R49 ;  /* 0x00000022763d7223 */ /* 0x000fe40000000031 */
[----:B------:R-:W5:Y:S01]  /*1670*/  LDG.E.128.CONSTANT R32, desc[UR6][R32.64] ;  /* 0x0000000620207981 */ /* 0x000f62000c1e9d00 */
[----:B------:R-:W-:Y:S02]  /*1680*/  PRMT R43, R43, 0x7632, R43 ;  /* 0x000076322b2b7816 */ /* 0x000fe4000000002b */
[----:B------:R-:W-:Y:S02]  /*1690*/  PRMT R50, R50, 0x7632, R50 ;  /* 0x0000763232327816 */ /* 0x000fe40000000032 */
[----:B------:R-:W-:Y:S02]  /*16a0*/  SHF.L.U32 R43, R43, 0x10, RZ ;  /* 0x000000102b2b7819 */ /* 0x000fe400000006ff */
[----:B------:R-:W-:-:S03]  /*16b0*/  SHF.L.U32 R49, R50, 0x10, RZ ;  /* 0x0000001032317819 */ /* 0x000fc600000006ff */
[----:B------:R-:W-:Y:S01]  /*16c0*/  FFMA R95, R123, R43, R40 ;  /* 0x0000002b7b5f7223 */ /* 0x000fe20000000028 */
[----:B------:R-:W-:Y:S01]  /*16d0*/  SHF.L.U32 R40, R51, 0x10, RZ ;  /* 0x0000001033287819 */ /* 0x000fe200000006ff */
[-C--:B------:R-:W-:Y:S01]  /*16e0*/  FFMA R48, R120, R49.reuse, R63 ;  /* 0x0000003178307223 */ /* 0x080fe2000000003f */
[----:B------:R-:W-:-:S03]  /*16f0*/  FFMA R42, R122, R49, R61 ;  /* 0x000000317a2a7223 */ /* 0x000fc6000000003d */
[-C--:B------:R-:W-:Y:S01]  /*1700*/  FFMA R48, R119, R40.reuse, R48 ;  /* 0x0000002877307223 */ /* 0x080fe20000000030 */
[----:B------:R-:W-:Y:S01]  /*1710*/  FFMA R49, R121, R40, R42 ;  /* 0x0000002879317223 */ /* 0x000fe2000000002a */
[----:B------:R-:W-:Y:S01]  /*1720*/  IADD3 R40, P0, PT, R20, R91, RZ ;  /* 0x0000005b14287210 */ /* 0x000fe20007f1e0ff */
[----:B------:R-:W-:-:S03]  /*1730*/  FFMA R94, R124, R43, R41 ;  /* 0x0000002b7c5e7223 */ /* 0x000fc60000000029 */
[----:B------:R-:W-:Y:S02]  /*1740*/  IADD3.X R41, PT, PT, R21, R90, RZ, P0, !PT ;  /* 0x0000005a15297210 */ /* 0x000fe400007fe4ff */
[----:B------:R-:W-:-:S04]  /*1750*/  IADD3 R60, P0, PT, R20, R93, RZ ;  /* 0x0000005d143c7210 */ /* 0x000fc80007f1e0ff */
[----:B------:R-:W5:Y:S01]  /*1760*/  LDG.E.128.CONSTANT R40, desc[UR6][R40.64] ;  /* 0x0000000628287981 */ /* 0x000f62000c1e9d00 */
[----:B------:R-:W-:-:S06]  /*1770*/  IADD3.X R61, PT, PT, R21, R92, RZ, P0, !PT ;  /* 0x0000005c153d7210 */ /* 0x000fcc00007fe4ff */
[----:B------:R-:W5:Y:S01]  /*1780*/  LDG.E.128.CONSTANT R60, desc[UR6][R60.64] ;  /* 0x000000063c3c7981 */ /* 0x000f62000c1e9d00 */
[C---:B------:R-:W-:Y:S02]  /*1790*/  SHF.L.U32 R97, R44.reuse, 0x10, RZ ;  /* 0x000000102c617819 */ /* 0x040fe400000006ff */
[----:B------:R-:W-:-:S03]  /*17a0*/  PRMT R44, R44, 0x7632, R44 ;  /* 0x000076322c2c7816 */ /* 0x000fc6000000002c */
[-C--:B------:R-:W-:Y:S01]  /*17b0*/  FFMA R99, R110, R97.reuse, R99 ;  /* 0x000000616e637223 */ /* 0x080fe20000000063 */
[----:B------:R-:W-:Y:S01]  /*17c0*/  SHF.L.U32 R44, R44, 0x10, RZ ;  /* 0x000000102c2c7819 */ /* 0x000fe200000006ff */
[----:B------:R-:W-:Y:S01]  /*17d0*/  FFMA R97, R111, R97, R98 ;  /* 0x000000616f617223 */ /* 0x000fe20000000062 */
[----:B------:R-:W-:-:S03]  /*17e0*/  PRMT R51, R51, 0x7632, R51 ;  /* 0x0000763233337816 */ /* 0x000fc60000000033 */
[-C--:B------:R-:W-:Y:S01]  /*17f0*/  FFMA R96, R108, R44.reuse, R99 ;  /* 0x0000002c6c607223 */ /* 0x080fe20000000063 */
[----:B------:R-:W-:Y:S01]  /*1800*/  FFMA R50, R112, R44, R97 ;  /* 0x0000002c70327223 */ /* 0x000fe20000000061 */
[C---:B------:R-:W-:Y:S02]  /*1810*/  SHF.L.U32 R44, R45.reuse, 0x10, RZ ;  /* 0x000000102d2c7819 */ /* 0x040fe400000006ff */
[----:B------:R-:W-:Y:S02]  /*1820*/  PRMT R45, R45, 0x7632, R45 ;  /* 0x000076322d2d7816 */ /* 0x000fe4000000002d */
[----:B------:R-:W-:Y:S01]  /*1830*/  SHF.L.U32 R51, R51, 0x10, RZ ;  /* 0x0000001033337819 */ /* 0x000fe200000006ff */
[-C--:B------:R-:W-:Y:S01]  /*1840*/  FFMA R99, R115, R44.reuse, R96 ;  /* 0x0000002c73637223 */ /* 0x080fe20000000060 */
[----:B------:R-:W-:Y:S01]  /*1850*/  SHF.L.U32 R45, R45, 0x10, RZ ;  /* 0x000000102d2d7819 */ /* 0x000fe200000006ff */
[----:B------:R-:W-:Y:S02]  /*1860*/  FFMA R125, R113, R44, R50 ;  /* 0x0000002c717d7223 */ /* 0x000fe40000000032 */
[----:B------:R-:W-:Y:S01]  /*1870*/  FFMA R96, R124, R51, R49 ;  /* 0x000000337c607223 */ /* 0x000fe20000000031 */
[----:B------:R-:W-:Y:S01]  /*1880*/  SHF.L.U32 R49, R46, 0x10, RZ ;  /* 0x000000102e317819 */ /* 0x000fe200000006ff */
[-C--:B------:R-:W-:Y:S01]  /*1890*/  FFMA R44, R114, R45.reuse, R99 ;  /* 0x0000002d722c7223 */ /* 0x080fe20000000063 */
[----:B------:R-:W-:Y:S01]  /*18a0*/  FFMA R125, R116, R45, R125 ;  /* 0x0000002d747d7223 */ /* 0x000fe2000000007d */
[----:B------:R-:W-:-:S02]  /*18b0*/  PRMT R46, R46, 0x7632, R46 ;  /* 0x000076322e2e7816 */ /* 0x000fc4000000002e */
[----:B------:R-:W-:Y:S01]  /*18c0*/  FFMA R45, R117, R49, R44 ;  /* 0x00000031752d7223 */ /* 0x000fe2000000002c */
[----:B------:R-:W-:Y:S01]  /*18d0*/  FFMA R97, R123, R51, R48 ;  /* 0x000000337b617223 */ /* 0x000fe20000000030 */
[----:B------:R-:W-:Y:S01]  /*18e0*/  SHF.L.U32 R46, R46, 0x10, RZ ;  /* 0x000000102e2e7819 */ /* 0x000fe200000006ff */
[----:B------:R-:W-:Y:S01]  /*18f0*/  FFMA R49, R118, R49, R125 ;  /* 0x0000003176317223 */ /* 0x000fe2000000007d */
[C---:B--2---:R-:W-:Y:S02]  /*1900*/  SHF.L.U32 R44, R52.reuse, 0x10, RZ ;  /* 0x00000010342c7819 */ /* 0x044fe400000006ff */
[----:B------:R-:W-:-:S03]  /*1910*/  PRMT R52, R52, 0x7632, R52 ;  /* 0x0000763234347816 */ /* 0x000fc60000000034 */
[-C--:B------:R-:W-:Y:S01]  /*1920*/  FFMA R99, R111, R44.reuse, R100 ;  /* 0x0000002c6f637223 */ /* 0x080fe20000000064 */
[----:B------:R-:W-:Y:S01]  /*1930*/  SHF.L.U32 R51, R52, 0x10, RZ ;  /* 0x0000001034337819 */ /* 0x000fe200000006ff */
[----:B------:R-:W-:Y:S01]  /*1940*/  FFMA R101, R110, R44, R101 ;  /* 0x0000002c6e657223 */ /* 0x000fe20000000065 */
[C---:B------:R-:W-:Y:S01]  /*1950*/  SHF.L.U32 R48, R53.reuse, 0x10, RZ ;  /* 0x0000001035307819 */ /* 0x040fe200000006ff */
[-C--:B------:R-:W-:Y:S01]  /*1960*/  FFMA R44, R120, R46.reuse, R45 ;  /* 0x0000002e782c7223 */ /* 0x080fe2000000002d */
[----:B------:R-:W-:Y:S01]  /*1970*/  PRMT R53, R53, 0x7632, R53 ;  /* 0x0000763235357816 */ /* 0x000fe20000000035 */
[-C--:B------:R-:W-:Y:S01]  /*1980*/  FFMA R50, R112, R51.reuse, R99 ;  /* 0x0000003370327223 */ /* 0x080fe20000000063 */
[----:B------:R-:W-:Y:S01]  /*1990*/  SHF.L.U32 R45, R47, 0x10, RZ ;  /* 0x000000102f2d7819 */ /* 0x000fe200000006ff */
[----:B------:R-:W-:Y:S01]  /*19a0*/  FFMA R46, R122, R46, R49 ;  /* 0x0000002e7a2e7223 */ /* 0x000fe20000000031 */
[----:B------:R-:W-:Y:S01]  /*19b0*/  FFMA R52, R108, R51, R101 ;  /* 0x000000336c347223 */ /* 0x000fe20000000065 */
[----:B------:R-:W-:Y:S01]  /*19c0*/  SHF.L.U32 R53, R53, 0x10, RZ ;  /* 0x0000001035357819 */ /* 0x000fe200000006ff */
[-C--:B------:R-:W-:Y:S01]  /*19d0*/  FFMA R49, R113, R48.reuse, R50 ;  /* 0x0000003071317223 */ /* 0x080fe20000000032 */
[----:B------:R-:W-:Y:S01]  /*19e0*/  PRMT R47, R47, 0x7632, R47 ;  /* 0x000076322f2f7816 */ /* 0x000fe2000000002f */
[-C--:B------:R-:W-:Y:S01]  /*19f0*/  FFMA R44, R119, R45.reuse, R44 ;  /* 0x0000002d772c7223 */ /* 0x080fe2000000002c */
[----:B------:R-:W-:Y:S01]  /*1a00*/  FFMA R51, R115, R48, R52 ;  /* 0x0000003073337223 */ /* 0x000fe20000000034 */
[----:B------:R-:W-:Y:S01]  /*1a10*/  FFMA R45, R121, R45, R46 ;  /* 0x0000002d792d7223 */ /* 0x000fe2000000002e */
[----:B------:R-:W-:Y:S01]  /*1a20*/  SHF.L.U32 R46, R54, 0x10, RZ ;  /* 0x00000010362e7819 */ /* 0x000fe200000006ff */
[-C--:B------:R-:W-:Y:S01]  /*1a30*/  FFMA R49, R116, R53.reuse, R49 ;  /* 0x0000003574317223 */ /* 0x080fe20000000031 */
[----:B------:R-:W-:Y:S01]  /*1a40*/  SHF.L.U32 R47, R47, 0x10, RZ ;  /* 0x000000102f2f7819 */ /* 0x000fe200000006ff */
[----:B------:R-:W-:Y:S01]  /*1a50*/  FFMA R48, R114, R53, R51 ;  /* 0x0000003572307223 */ /* 0x000fe20000000033 */
[----:B------:R-:W-:Y:S01]  /*1a60*/  PRMT R54, R54, 0x7632, R54 ;  /* 0x0000763236367816 */ /* 0x000fe20000000036 */
[----:B------:R-:W-:-:S02]  /*1a70*/  FFMA R51, R118, R46, R49 ;  /* 0x0000002e76337223 */ /* 0x000fc40000000031 */
[-C--:B------:R-:W-:Y:S01]  /*1a80*/  FFMA R99, R123, R47.reuse, R44 ;  /* 0x0000002f7b637223 */ /* 0x080fe2000000002c */
[----:B------:R-:W-:Y:S01]  /*1a90*/  SHF.L.U32 R49, R54, 0x10, RZ ;  /* 0x0000001036317819 */ /* 0x000fe200000006ff */
[----:B------:R-:W-:Y:S01]  /*1aa0*/  FFMA R53, R117, R46, R48 ;  /* 0x0000002e75357223 */ /* 0x000fe20000000030 */
[C---:B------:R-:W-:Y:S01]  /*1ab0*/  SHF.L.U32 R46, R55.reuse, 0x10, RZ ;  /* 0x00000010372e7819 */ /* 0x040fe200000006ff */
[----:B------:R-:W-:Y:S01]  /*1ac0*/  FFMA R98, R124, R47, R45 ;  /* 0x0000002f7c627223 */ /* 0x000fe2000000002d */
[C---:B---3--:R-:W-:Y:S02]  /*1ad0*/  SHF.L.U32 R44, R36.reuse, 0x10, RZ ;  /* 0x00000010242c7819 */ /* 0x048fe400000006ff */
[----:B------:R-:W-:Y:S01]  /*1ae0*/  PRMT R36, R36, 0x7632, R36 ;  /* 0x0000763224247816 */ /* 0x000fe20000000024 */
[-C--:B------:R-:W-:Y:S01]  /*1af0*/  FFMA R50, R120, R49.reuse, R53 ;  /* 0x0000003178327223 */ /* 0x080fe20000000035 */
[----:B------:R-:W-:Y:S01]  /*1b00*/  FFMA R48, R122, R49, R51 ;  /* 0x000000317a307223 */ /* 0x000fe20000000033 */
[----:B------:R-:W-:Y:S01]  /*1b10*/  PRMT R55, R55, 0x7632, R55 ;  /* 0x0000763237377816 */ /* 0x000fe20000000037 */
[-C--:B------:R-:W-:Y:S01]  /*1b20*/  FFMA R103, R110, R44.reuse, R103 ;  /* 0x0000002c6e677223 */ /* 0x080fe20000000067 */
[----:B------:R-:W-:Y:S01]  /*1b30*/  SHF.L.U32 R47, R36, 0x10, RZ ;  /* 0x00000010242f7819 */ /* 0x000fe200000006ff */
[----:B------:R-:W-:Y:S01]  /*1b40*/  FFMA R49, R111, R44, R102 ;  /* 0x0000002c6f317223 */ /* 0x000fe20000000066 */
[----:B------:R-:W-:Y:S01]  /*1b50*/  SHF.L.U32 R36, R37, 0x10, RZ ;  /* 0x0000001025247819 */ /* 0x000fe200000006ff */
[-C--:B------:R-:W-:Y:S01]  /*1b60*/  FFMA R50, R119, R46.reuse, R50 ;  /* 0x0000002e77327223 */ /* 0x080fe20000000032 */
[----:B------:R-:W-:Y:S01]  /*1b70*/  FFMA R45, R121, R46, R48 ;  /* 0x0000002e792d7223 */ /* 0x000fe20000000030 */
[----:B------:R-:W-:Y:S01]  /*1b80*/  SHF.L.U32 R55, R55, 0x10, RZ ;  /* 0x0000001037377819 */ /* 0x000fe200000006ff */
[-C--:B------:R-:W-:Y:S01]  /*1b90*/  FFMA R46, R108, R47.reuse, R103 ;  /* 0x0000002f6c2e7223 */ /* 0x080fe20000000067 */
[----:B------:R-:W-:Y:S01]  /*1ba0*/  PRMT R37, R37, 0x7632, R37 ;  /* 0x0000763225257816 */ /* 0x000fe20000000025 */
[----:B------:R-:W-:Y:S01]  /*1bb0*/  FFMA R44, R112, R47, R49 ;  /* 0x0000002f702c7223 */ /* 0x000fe20000000031 */
[----:B----4-:R-:W-:-:S02]  /*1bc0*/  SHF.L.U32 R48, R24, 0x10, RZ ;  /* 0x0000001018307819 */ /* 0x010fc400000006ff */
[----:B------:R-:W-:Y:S01]  /*1bd0*/  PRMT R24, R24, 0x7632, R24 ;  /* 0x0000763218187816 */ /* 0x000fe20000000018 */
[----:B------:R-:W-:Y:S01]  /*1be0*/  FFMA R100, R124, R55, R45 ;  /* 0x000000377c647223 */ /* 0x000fe2000000002d */
[----:B------:R-:W-:Y:S01]  /*1bf0*/  SHF.L.U32 R37, R37, 0x10, RZ ;  /* 0x0000001025257819 */ /* 0x000fe200000006ff */
[-C--:B------:R-:W-:Y:S01]  /*1c00*/  FFMA R47, R115, R36.reuse, R46 ;  /* 0x00000024732f7223 */ /* 0x080fe2000000002e */
[--C-:B------:R-:W-:Y:S01]  /*1c10*/  FFMA R45, R113, R36, R44.reuse ;  /* 0x00000024712d7223 */ /* 0x100fe2000000002c */
[----:B------:R-:W-:Y:S01]  /*1c20*/  PRMT R44, R38, 0x7632, R44 ;  /* 0x00007632262c7816 */ /* 0x000fe2000000002c */
[-C--:B------:R-:W-:Y:S01]  /*1c30*/  FFMA R105, R110, R48.reuse, R105 ;  /* 0x000000306e697223 */ /* 0x080fe20000000069 */
[----:B------:R-:W-:Y:S01]  /*1c40*/  SHF.L.U32 R49, R24, 0x10, RZ ;  /* 0x0000001018317819 */ /* 0x000fe200000006ff */
[----:B------:R-:W-:Y:S01]  /*1c50*/  FFMA R51, R111, R48, R104 ;  /* 0x000000306f337223 */ /* 0x000fe20000000068 */
[----:B------:R-:W-:Y:S01]  /*1c60*/  SHF.L.U32 R38, R38, 0x10, RZ ;  /* 0x0000001026267819 */ /* 0x000fe200000006ff */
[----:B------:R-:W-:Y:S01]  /*1c70*/  FFMA R46, R114, R37, R47 ;  /* 0x00000025722e7223 */ /* 0x000fe2000000002f */
[----:B------:R-:W-:Y:S01]  /*1c80*/  PRMT R36, R39, 0x7632, R36 ;  /* 0x0000763227247816 */ /* 0x000fe20000000024 */
[----:B------:R-:W-:Y:S01]  /*1c90*/  FFMA R101, R123, R55, R50 ;  /* 0x000000377b657223 */ /* 0x000fe20000000032 */
[----:B------:R-:W-:Y:S01]  /*1ca0*/  SHF.L.U32 R24, R39, 0x10, RZ ;  /* 0x0000001027187819 */ /* 0x000fe200000006ff */
[----:B------:R-:W-:Y:S01]  /*1cb0*/  FFMA R45, R116, R37, R45 ;  /* 0x00000025742d7223 */ /* 0x000fe2000000002d */
[C---:B------:R-:W-:Y:S01]  /*1cc0*/  PRMT R39, R25.reuse, 0x7632, R39 ;  /* 0x0000763219277816 */ /* 0x040fe20000000027 */
        /* <DEDUP_REMOVED lines=8> */
[----:B------:R-:W-:Y:S01]  /*1d50*/  FFMA R47, R113, R48, R50 ;  /* 0x00000030712f7223 */ /* 0x000fe20000000032 */
[-CC-:B------:R-:W-:Y:S01]  /*1d60*/  FFMA R44, R120, R25.reuse, R37.reuse ;  /* 0x00000019782c7223 */ /* 0x180fe20000000025 */
[----:B------:R-:W-:Y:S01]  /*1d70*/  PRMT R37, R26, 0x7632, R37 ;  /* 0x000076321a257816 */ /* 0x000fe20000000025 */
[----:B------:R-:W-:Y:S01]  /*1d80*/  FFMA R38, R122, R25, R45 ;  /* 0x000000197a267223 */ /* 0x000fe2000000002d */
[----:B------:R-:W-:Y:S01]  /*1d90*/  SHF.L.U32 R26, R26, 0x10, RZ ;  /* 0x000000101a1a7819 */ /* 0x000fe200000006ff */
[-C--:B------:R-:W-:Y:S01]  /*1da0*/  FFMA R46, R114, R39.reuse, R49 ;  /* 0x00000027722e7223 */ /* 0x080fe20000000031 */
[----:B------:R-:W-:Y:S01]  /*1db0*/  FFMA R47, R116, R39, R47 ;  /* 0x00000027742f7223 */ /* 0x000fe2000000002f */
[----:B------:R-:W-:Y:S01]  /*1dc0*/  SHF.L.U32 R36, R36, 0x10, RZ ;  /* 0x0000001024247819 */ /* 0x000fe200000006ff */
[-C--:B------:R-:W-:Y:S01]  /*1dd0*/  FFMA R44, R119, R24.reuse, R44 ;  /* 0x00000018772c7223 */ /* 0x080fe2000000002c */
[----:B------:R-:W-:Y:S01]  /*1de0*/  FFMA R25, R121, R24, R38 ;  /* 0x0000001879197223 */ /* 0x000fe20000000026 */
[----:B------:R-:W-:Y:S01]  /*1df0*/  SHF.L.U32 R37, R37, 0x10, RZ ;  /* 0x0000001025257819 */ /* 0x000fe200000006ff */
[-C--:B------:R-:W-:Y:S01]  /*1e00*/  FFMA R39, R117, R26.reuse, R46 ;  /* 0x0000001a75277223 */ /* 0x080fe2000000002e */
[----:B------:R-:W-:Y:S01]  /*1e10*/  FFMA R47, R118, R26, R47 ;  /* 0x0000001a762f7223 */ /* 0x000fe2000000002f */
[-C--:B------:R-:W-:Y:S01]  /*1e20*/  FFMA R103, R123, R36.reuse, R44 ;  /* 0x000000247b677223 */ /* 0x080fe2000000002c */
[----:B------:R-:W-:Y:S01]  /*1e30*/  FFMA R102, R124, R36, R25 ;  /* 0x000000247c667223 */ /* 0x000fe20000000019 */
[-C--:B------:R-:W-:Y:S01]  /*1e40*/  FFMA R36, R120, R37.reuse, R39 ;  /* 0x0000002578247223 */ /* 0x080fe20000000027 */
[----:B------:R-:W-:Y:S01]  /*1e50*/  FFMA R26, R122, R37, R47 ;  /* 0x000000257a1a7223 */ /* 0x000fe2000000002f */
[----:B-----5:R-:W-:-:S02]  /*1e60*/  PRMT R37, R28, 0x7632, R37 ;  /* 0x000076321c257816 */ /* 0x020fc40000000025 */
[----:B------:R-:W-:Y:S02]  /*1e70*/  SHF.L.U32 R28, R28, 0x10, RZ ;  /* 0x000000101c1c7819 */ /* 0x000fe400000006ff */
[C---:B------:R-:W-:Y:S02]  /*1e80*/  SHF.L.U32 R24, R27.reuse, 0x10, RZ ;  /* 0x000000101b187819 */ /* 0x040fe400000006ff */
[----:B------:R-:W-:Y:S01]  /*1e90*/  PRMT R27, R27, 0x7632, R27 ;  /* 0x000076321b1b7816 */ /* 0x000fe2000000001b */
[----:B------:R-:W-:Y:S01]  /*1ea0*/  FFMA R107, R110, R28, R107 ;  /* 0x0000001c6e6b7223 */ /* 0x000fe2000000006b */
[----:B------:R-:W-:Y:S01]  /*1eb0*/  SHF.L.U32 R37, R37, 0x10, RZ ;  /* 0x0000001025257819 */ /* 0x000fe200000006ff */
[-C--:B------:R-:W-:Y:S01]  /*1ec0*/  FFMA R36, R119, R24.reuse, R36 ;  /* 0x0000001877247223 */ /* 0x080fe20000000024 */
[----:B------:R-:W-:Y:S01]  /*1ed0*/  FFMA R25, R121, R24, R26 ;  /* 0x0000001879197223 */ /* 0x000fe2000000001a */
[----:B------:R-:W-:Y:S01]  /*1ee0*/  FFMA R39, R111, R28, R106 ;  /* 0x0000001c6f277223 */ /* 0x000fe2000000006a */
[----:B------:R-:W-:-:S02]  /*1ef0*/  SHF.L.U32 R27, R27, 0x10, RZ ;  /* 0x000000101b1b7819 */ /* 0x000fc400000006ff */
[C---:B------:R-:W-:Y:S01]  /*1f00*/  SHF.L.U32 R24, R29.reuse, 0x10, RZ ;  /* 0x000000101d187819 */ /* 0x040fe200000006ff */
[-C--:B------:R-:W-:Y:S01]  /*1f10*/  FFMA R28, R108, R37.reuse, R107 ;  /* 0x000000256c1c7223 */ /* 0x080fe2000000006b */
[----:B------:R-:W-:Y:S01]  /*1f20*/  PRMT R29, R29, 0x7632, R29 ;  /* 0x000076321d1d7816 */ /* 0x000fe2000000001d */
[----:B------:R-:W-:Y:S01]  /*1f30*/  FFMA R26, R112, R37, R39 ;  /* 0x00000025701a7223 */ /* 0x000fe20000000027 */
[-C--:B------:R-:W-:Y:S01]  /*1f40*/  FFMA R105, R123, R27.reuse, R36 ;  /* 0x0000001b7b697223 */ /* 0x080fe20000000024 */
[----:B------:R-:W-:Y:S01]  /*1f50*/  FFMA R104, R124, R27, R25 ;  /* 0x0000001b7c687223 */ /* 0x000fe20000000019 */
[----:B------:R-:W-:Y:S01]  /*1f60*/  SHF.L.U32 R29, R29, 0x10, RZ ;  /* 0x000000101d1d7819 */ /* 0x000fe200000006ff */
[-C--:B------:R-:W-:Y:S01]  /*1f70*/  FFMA R27, R115, R24.reuse, R28 ;  /* 0x00000018731b7223 */ /* 0x080fe2000000001c */
[----:B------:R-:W-:Y:S01]  /*1f80*/  FFMA R25, R113, R24, R26 ;  /* 0x0000001871197223 */ /* 0x000fe2000000001a */
[C---:B------:R-:W-:Y:S02]  /*1f90*/  PRMT R24, R30.reuse, 0x7632, R24 ;  /* 0x000076321e187816 */ /* 0x040fe40000000018 */
[----:B------:R-:W-:Y:S01]  /*1fa0*/  SHF.L.U32 R30, R30, 0x10, RZ ;  /* 0x000000101e1e7819 */ /* 0x000fe200000006ff */
[-C--:B------:R-:W-:Y:S01]  /*1fb0*/  FFMA R36, R114, R29.reuse, R27 ;  /* 0x0000001d72247223 */ /* 0x080fe2000000001b */
[C---:B------:R-:W-:Y:S01]  /*1fc0*/  PRMT R26, R31.reuse, 0x7632, R26 ;  /* 0x000076321f1a7816 */ /* 0x040fe2000000001a */
[----:B------:R-:W-:Y:S01]  /*1fd0*/  FFMA R29, R116, R29, R25 ;  /* 0x0000001d741d7223 */ /* 0x000fe20000000019 */
[----:B------:R-:W-:-:S02]  /*1fe0*/  SHF.L.U32 R28, R31, 0x10, RZ ;  /* 0x000000101f1c7819 */ /* 0x000fc400000006ff */
[----:B------:R-:W-:Y:S01]  /*1ff0*/  SHF.L.U32 R25, R24, 0x10, RZ ;  /* 0x0000001018197819 */ /* 0x000fe200000006ff */
[-C--:B------:R-:W-:Y:S01]  /*2000*/  FFMA R29, R118, R30.reuse, R29 ;  /* 0x0000001e761d7223 */ /* 0x080fe2000000001d */
[----:B------:R-:W-:Y:S01]  /*2010*/  FFMA R27, R117, R30, R36 ;  /* 0x0000001e751b7223 */ /* 0x000fe20000000024 */
[C---:B------:R-:W-:Y:S02]  /*2020*/  PRMT R31, R56.reuse, 0x7632, R31 ;  /* 0x00007632381f7816 */ /* 0x040fe4000000001f */
[----:B------:R-:W-:Y:S02]  /*2030*/  SHF.L.U32 R56, R56, 0x10, RZ ;  /* 0x0000001038387819 */ /* 0x000fe400000006ff */
[----:B------:R-:W-:-:S03]  /*2040*/  SHF.L.U32 R31, R31, 0x10, RZ ;  /* 0x000000101f1f7819 */ /* 0x000fc600000006ff */
[-C--:B------:R-:W-:Y:S01]  /*2050*/  FFMA R37, R110, R56.reuse, R13 ;  /* 0x000000386e257223 */ /* 0x080fe2000000000d */
[----:B------:R-:W-:Y:S01]  /*2060*/  FFMA R13, R111, R56, R12 ;  /* 0x000000386f0d7223 */ /* 0x000fe2000000000c */
[-C--:B------:R-:W-:Y:S01]  /*2070*/  FFMA R12, R122, R25.reuse, R29 ;  /* 0x000000197a0c7223 */ /* 0x080fe2000000001d */
        /* <DEDUP_REMOVED lines=10> */
[----:B------:R-:W-:Y:S01]  /*2120*/  SHF.L.U32 R28, R32, 0x10, RZ ;  /* 0x00000010201c7819 */ /* 0x000fe200000006ff */
[----:B------:R-:W-:Y:S01]  /*2130*/  FFMA R27, R113, R30, R36 ;  /* 0x0000001e711b7223 */ /* 0x000fe20000000024 */
[-CC-:B------:R-:W-:Y:S01]  /*2140*/  FFMA R106, R124, R26.reuse, R13.reuse ;  /* 0x0000001a7c6a7223 */ /* 0x180fe2000000000d */
[----:B------:R-:W-:Y:S01]  /*2150*/  PRMT R32, R32, 0x7632, R32 ;  /* 0x0000763220207816 */ /* 0x000fe20000000020 */
[----:B------:R-:W-:Y:S01]  /*2160*/  FFMA R107, R123, R26, R24 ;  /* 0x0000001a7b6b7223 */ /* 0x000fe20000000018 */
[----:B------:R-:W-:Y:S01]  /*2170*/  PRMT R13, R58, 0x7632, R13 ;  /* 0x000076323a0d7816 */ /* 0x000fe2000000000d */
[-C--:B------:R-:W-:Y:S01]  /*2180*/  FFMA R26, R114, R25.reuse, R29 ;  /* 0x00000019721a7223 */ /* 0x080fe2000000001d */
[----:B------:R-:W-:Y:S01]  /*2190*/  SHF.L.U32 R58, R58, 0x10, RZ ;  /* 0x000000103a3a7819 */ /* 0x000fe200000006ff */
[----:B------:R-:W-:Y:S01]  /*21a0*/  FFMA R27, R116, R25, R27 ;  /* 0x00000019741b7223 */ /* 0x000fe2000000001b */
[-C--:B------:R-:W-:Y:S01]  /*21b0*/  FFMA R31, R110, R28.reuse, R15 ;  /* 0x0000001c6e1f7223 */ /* 0x080fe2000000000f */
[----:B------:R-:W-:Y:S01]  /*21c0*/  SHF.L.U32 R15, R32, 0x10, RZ ;  /* 0x00000010200f7819 */ /* 0x000fe200000006ff */
[----:B------:R-:W-:Y:S01]  /*21d0*/  FFMA R29, R111, R28, R14 ;  /* 0x0000001c6f1d7223 */ /* 0x000fe2000000000e */
[----:B------:R-:W-:Y:S01]  /*21e0*/  SHF.L.U32 R13, R13, 0x10, RZ ;  /* 0x000000100d0d7819 */ /* 0x000fe200000006ff */
[-C--:B------:R-:W-:Y:S01]  /*21f0*/  FFMA R25, R117, R58.reuse, R26 ;  /* 0x0000003a75197223 */ /* 0x080fe2000000001a */
[----:B------:R-:W-:Y:S01]  /*2200*/  FFMA R27, R118, R58, R27 ;  /* 0x0000003a761b7223 */ /* 0x000fe2000000001b */
[C---:B------:R-:W-:Y:S01]  /*2210*/  PRMT R28, R33.reuse, 0x7632, R28 ;  /* 0x00007632211c7816 */ /* 0x040fe2000000001c */
[-C--:B------:R-:W-:Y:S01]  /*2220*/  FFMA R36, R108, R15.reuse, R31 ;  /* 0x0000000f6c247223 */ /* 0x080fe2000000001f */
[----:B------:R-:W-:Y:S01]  /*2230*/  SHF.L.U32 R30, R33, 0x10, RZ ;  /* 0x00000010211e7819 */ /* 0x000fe200000006ff */
[----:B------:R-:W-:Y:S01]  /*2240*/  FFMA R32, R112, R15, R29 ;  /* 0x0000000f70207223 */ /* 0x000fe2000000001d */
        /* <DEDUP_REMOVED lines=10> */
[----:B------:R-:W-:Y:S01]  /*22f0*/  SHF.L.U32 R25, R25, 0x10, RZ ;  /* 0x0000001019197819 */ /* 0x000fe200000006ff */
[-C--:B------:R-:W-:Y:S01]  /*2300*/  FFMA R27, R118, R34.reuse, R13 ;  /* 0x00000022761b7223 */ /* 0x080fe2000000000d */
[----:B------:R-:W-:Y:S01]  /*2310*/  FFMA R29, R117, R34, R28 ;  /* 0x00000022751d7223 */ /* 0x000fe2000000001c */
[----:B------:R-:W-:Y:S01]  /*2320*/  FFMA R15, R121, R24, R14 ;  /* 0x00000018790f7223 */ /* 0x000fe2000000000e */
[----:B------:R-:W-:Y:S01]  /*2330*/  SHF.L.U32 R14, R35, 0x10, RZ ;  /* 0x00000010230e7819 */ /* 0x000fe200000006ff */
[-C--:B------:R-:W-:Y:S01]  /*2340*/  FFMA R28, R122, R25.reuse, R27 ;  /* 0x000000197a1c7223 */ /* 0x080fe2000000001b */
[----:B------:R-:W-:Y:S01]  /*2350*/  FFMA R30, R120, R25, R29 ;  /* 0x00000019781e7223 */ /* 0x000fe2000000001d */
[----:B------:R-:W-:-:S02]  /*2360*/  PRMT R12, R59, 0x7632, R12 ;  /* 0x000076323b0c7816 */ /* 0x000fc4000000000c */
[----:B------:R-:W-:Y:S01]  /*2370*/  FFMA R25, R121, R14, R28 ;  /* 0x0000000e79197223 */ /* 0x000fe2000000001c */
[C---:B------:R-:W-:Y:S02]  /*2380*/  SHF.L.U32 R28, R40.reuse, 0x10, RZ ;  /* 0x00000010281c7819 */ /* 0x040fe400000006ff */
[----:B------:R-:W-:Y:S02]  /*2390*/  PRMT R13, R35, 0x7632, R13 ;  /* 0x00007632230d7816 */ /* 0x000fe4000000000d */
[----:B------:R-:W-:Y:S01]  /*23a0*/  PRMT R40, R40, 0x7632, R40 ;  /* 0x0000763228287816 */ /* 0x000fe20000000028 */
[----:B------:R-:W-:Y:S01]  /*23b0*/  FFMA R26, R119, R24, R26 ;  /* 0x00000018771a7223 */ /* 0x000fe2000000001a */
[----:B------:R-:W-:Y:S01]  /*23c0*/  SHF.L.U32 R12, R12, 0x10, RZ ;  /* 0x000000100c0c7819 */ /* 0x000fe200000006ff */
[-C--:B------:R-:W-:Y:S01]  /*23d0*/  FFMA R31, R110, R28.reuse, R17 ;  /* 0x0000001c6e1f7223 */ /* 0x080fe20000000011 */
[----:B------:R-:W-:Y:S01]  /*23e0*/  SHF.L.U32 R24, R13, 0x10, RZ ;  /* 0x000000100d187819 */ /* 0x000fe200000006ff */
[----:B------:R-:W-:Y:S01]  /*23f0*/  FFMA R29, R111, R28, R16 ;  /* 0x0000001c6f1d7223 */ /* 0x000fe20000000010 */
[----:B------:R-:W-:Y:S01]  /*2400*/  SHF.L.U32 R17, R40, 0x10, RZ ;  /* 0x0000001028117819 */ /* 0x000fe200000006ff */
[----:B------:R-:W-:Y:S01]  /*2410*/  FFMA R27, R119, R14, R30 ;  /* 0x0000000e771b7223 */ /* 0x000fe2000000001e */
[C---:B------:R-:W-:Y:S01]  /*2420*/  SHF.L.U32 R32, R60.reuse, 0x10, RZ ;  /* 0x000000103c207819 */ /* 0x040fe200000006ff */
[----:B------:R-:W-:Y:S01]  /*2430*/  FFMA R13, R123, R12, R26 ;  /* 0x0000000c7b0d7223 */ /* 0x000fe2000000001a */
[----:B------:R-:W-:Y:S01]  /*2440*/  PRMT R60, R60, 0x7632, R60 ;  /* 0x000076323c3c7816 */ /* 0x000fe2000000003c */
[----:B------:R-:W-:Y:S01]  /*2450*/  FFMA R14, R124, R24, R25 ;  /* 0x000000187c0e7223 */ /* 0x000fe20000000019 */
[C---:B------:R-:W-:Y:S01]  /*2460*/  SHF.L.U32 R26, R41.reuse, 0x10, RZ ;  /* 0x00000010291a7819 */ /* 0x040fe200000006ff */
[-C--:B------:R-:W-:Y:S01]  /*2470*/  FFMA R28, R112, R17.reuse, R29 ;  /* 0x00000011701c7223 */ /* 0x080fe2000000001d */
[----:B------:R-:W-:Y:S01]  /*2480*/  PRMT R25, R41, 0x7632, R25 ;  /* 0x0000763229197816 */ /* 0x000fe20000000019 */
[----:B------:R-:W-:Y:S01]  /*2490*/  FFMA R30, R108, R17, R31 ;  /* 0x000000116c1e7223 */ /* 0x000fe2000000001f */
[----:B------:R-:W-:Y:S01]  /*24a0*/  SHF.L.U32 R29, R60, 0x10, RZ ;  /* 0x000000103c1d7819 */ /* 0x000fe200000006ff */
[----:B------:R-:W-:Y:S01]  /*24b0*/  FFMA R31, R110, R32, R19 ;  /* 0x000000206e1f7223 */ /* 0x000fe20000000013 */
[----:B------:R-:W-:Y:S01]  /*24c0*/  SHF.L.U32 R25, R25, 0x10, RZ ;  /* 0x0000001019197819 */ /* 0x000fe200000006ff */
[----:B------:R-:W-:Y:S01]  /*24d0*/  FFMA R17, R113, R26, R28 ;  /* 0x0000001a71117223 */ /* 0x000fe2000000001c */
[----:B------:R-:W-:Y:S01]  /*24e0*/  FFMA R111, R111, R32, R18 ;  /* 0x000000206f6f7223 */ /* 0x000fe20000000012 */
[----:B------:R-:W-:Y:S01]  /*24f0*/  FFMA R12, R124, R12, R15 ;  /* 0x0000000c7c0c7223 */ /* 0x000fe2000000000f */
[----:B------:R-:W-:Y:S01]  /*2500*/  SHF.L.U32 R28, R61, 0x10, RZ ;  /* 0x000000103d1c7819 */ /* 0x000fe200000006ff */
[----:B------:R-:W-:Y:S01]  /*2510*/  FFMA R15, R123, R24, R27 ;  /* 0x000000187b0f7223 */ /* 0x000fe2000000001b */
[----:B------:R-:W-:Y:S01]  /*2520*/  PRMT R61, R61, 0x7632, R61 ;  /* 0x000076323d3d7816 */ /* 0x000fe2000000003d */
[-C--:B------:R-:W-:Y:S01]  /*2530*/  FFMA R108, R108, R29.reuse, R31 ;  /* 0x0000001d6c6c7223 */ /* 0x080fe2000000001f */
[C---:B------:R-:W-:Y:S01]  /*2540*/  PRMT R27, R42.reuse, 0x7632, R27 ;  /* 0x000076322a1b7816 */ /* 0x040fe2000000001b */
[----:B------:R-:W-:Y:S01]  /*2550*/  FFMA R19, R115, R26, R30 ;  /* 0x0000001a73137223 */ /* 0x000fe2000000001e */
[----:B------:R-:W-:Y:S01]  /*2560*/  SHF.L.U32 R42, R42, 0x10, RZ ;  /* 0x000000102a2a7819 */ /* 0x000fe200000006ff */
[----:B------:R-:W-:Y:S01]  /*2570*/  FFMA R112, R112, R29, R111 ;  /* 0x0000001d70707223 */ /* 0x000fe2000000006f */
[-C--:B------:R-:W-:Y:S01]  /*2580*/  FFMA R17, R116, R25.reuse, R17 ;  /* 0x0000001974117223 */ /* 0x080fe20000000011 */
[----:B------:R-:W-:Y:S01]  /*2590*/  SHF.L.U32 R61, R61, 0x10, RZ ;  /* 0x000000103d3d7819 */ /* 0x000fe200000006ff */
[-C--:B------:R-:W-:Y:S01]  /*25a0*/  FFMA R115, R115, R28.reuse, R108 ;  /* 0x0000001c73737223 */ /* 0x080fe2000000006c */
[----:B------:R-:W-:Y:S01]  /*25b0*/  FFMA R26, R114, R25, R19 ;  /* 0x00000019721a7223 */ /* 0x000fe20000000013 */
[----:B------:R-:W-:Y:S01]  /*25c0*/  SHF.L.U32 R27, R27, 0x10, RZ ;  /* 0x000000101b1b7819 */ /* 0x000fe200000006ff */
[----:B------:R-:W-:Y:S01]  /*25d0*/  FFMA R113, R113, R28, R112 ;  /* 0x0000001c71717223 */ /* 0x000fe20000000070 */
[----:B------:R-:W-:Y:S01]  /*25e0*/  FFMA R17, R118, R42, R17 ;  /* 0x0000002a76117223 */ /* 0x000fe20000000011 */
[----:B------:R-:W-:-:S02]  /*25f0*/  SHF.L.U32 R25, R62, 0x10, RZ ;  /* 0x000000103e197819 */ /* 0x000fc400000006ff */
[----:B------:R-:W-:Y:S01]  /*2600*/  IADD3 R109, PT, PT, R109, 0x400, RZ ;  /* 0x000004006d6d7810 */ /* 0x000fe20007ffe0ff */
[-C--:B------:R-:W-:Y:S01]  /*2610*/  FFMA R114, R114, R61.reuse, R115 ;  /* 0x0000003d72727223 */ /* 0x080fe20000000073 */
[----:B------:R-:W-:Y:S01]  /*2620*/  PRMT R62, R62, 0x7632, R62 ;  /* 0x000076323e3e7816 */ /* 0x000fe2000000003e */
[----:B------:R-:W-:Y:S01]  /*2630*/  FFMA R19, R117, R42, R26 ;  /* 0x0000002a75137223 */ /* 0x000fe2000000001a */
[----:B------:R-:W-:Y:S01]  /*2640*/  SHF.L.U32 R24, R43, 0x10, RZ ;  /* 0x000000102b187819 */ /* 0x000fe200000006ff */
[----:B------:R-:W-:Y:S01]  /*2650*/  FFMA R113, R116, R61, R113 ;  /* 0x0000003d74717223 */ /* 0x000fe20000000071 */
[----:B------:R-:W-:Y:S01]  /*2660*/  FFMA R18, R122, R27, R17 ;  /* 0x0000001b7a127223 */ /* 0x000fe20000000011 */
[----:B------:R-:W-:Y:S01]  /*2670*/  ISETP.GE.AND P0, PT, R109, R0, PT ;  /* 0x000000006d00720c */ /* 0x000fe20003f06270 */
[----:B------:R-:W-:Y:S01]  /*2680*/  FFMA R117, R117, R25, R114 ;  /* 0x0000001975757223 */ /* 0x000fe20000000072 */
[----:B------:R-:W-:Y:S01]  /*2690*/  SHF.L.U32 R17, R62, 0x10, RZ ;  /* 0x000000103e117819 */ /* 0x000fe200000006ff */
[----:B------:R-:W-:Y:S01]  /*26a0*/  FFMA R26, R120, R27, R19 ;  /* 0x0000001b781a7223 */ /* 0x000fe20000000013 */
[----:B------:R-:W-:Y:S01]  /*26b0*/  FFMA R113, R118, R25, R113 ;  /* 0x0000001976717223 */ /* 0x000fe20000000071 */
[----:B------:R-:W-:Y:S01]  /*26c0*/  PRMT R16, R43, 0x7632, R16 ;  /* 0x000076322b107816 */ /* 0x000fe20000000010 */
[-C--:B------:R-:W-:Y:S01]  /*26d0*/  FFMA R19, R121, R24.reuse, R18 ;  /* 0x0000001879137223 */ /* 0x080fe20000000012 */
[C---:B------:R-:W-:Y:S01]  /*26e0*/  SHF.L.U32 R18, R63.reuse, 0x10, RZ ;  /* 0x000000103f127819 */ /* 0x040fe200000006ff */
[-C--:B------:R-:W-:Y:S01]  /*26f0*/  FFMA R120, R120, R17.reuse, R117 ;  /* 0x0000001178787223 */ /* 0x080fe20000000075 */
[----:B------:R-:W-:Y:S01]  /*2700*/  PRMT R63, R63, 0x7632, R63 ;  /* 0x000076323f3f7816 */ /* 0x000fe2000000003f */
[----:B------:R-:W-:Y:S01]  /*2710*/  FFMA R122, R122, R17, R113 ;  /* 0x000000117a7a7223 */ /* 0x000fe20000000071 */
[----:B------:R-:W-:Y:S01]  /*2720*/  SHF.L.U32 R16, R16, 0x10, RZ ;  /* 0x0000001010107819 */ /* 0x000fe200000006ff */
[C---:B------:R-:W-:Y:S01]  /*2730*/  FFMA R26, R119.reuse, R24, R26 ;  /* 0x00000018771a7223 */ /* 0x040fe2000000001a */
[-C--:B------:R-:W-:Y:S01]  /*2740*/  FFMA R120, R119, R18.reuse, R120 ;  /* 0x0000001277787223 */ /* 0x080fe20000000078 */
[----:B------:R-:W-:Y:S01]  /*2750*/  SHF.L.U32 R63, R63, 0x10, RZ ;  /* 0x000000103f3f7819 */ /* 0x000fe200000006ff */
[----:B------:R-:W-:Y:S01]  /*2760*/  FFMA R18, R121, R18, R122 ;  /* 0x0000001279127223 */ /* 0x000fe2000000007a */
[----:B------:R-:W-:Y:S01]  /*2770*/  IADD3 R20, P1, PT, R20, 0x800, RZ ;  /* 0x0000080014147810 */ /* 0x000fe20007f3e0ff */
[CC--:B------:R-:W-:Y:S01]  /*2780*/  FFMA R17, R123.reuse, R16.reuse, R26 ;  /* 0x000000107b117223 */ /* 0x0c0fe2000000001a */
[C---:B------:R-:W-:Y:S01]  /*2790*/  FFMA R16, R124.reuse, R16, R19 ;  /* 0x000000107c107223 */ /* 0x040fe20000000013 */
[-C--:B------:R-:W-:Y:S01]  /*27a0*/  FFMA R19, R123, R63.reuse, R120 ;  /* 0x0000003f7b137223 */ /* 0x080fe20000000078 */
[----:B------:R-:W-:Y:S01]  /*27b0*/  FFMA R18, R124, R63, R18 ;  /* 0x0000003f7c127223 */ /* 0x000fe20000000012 */
[----:B------:R-:W-:Y:S01]  /*27c0*/  IADD3.X R21, PT, PT, RZ, R21, RZ, P1, !PT ;  /* 0x00000015ff157210 */ /* 0x000fe20000ffe4ff */
[----:B------:R-:W-:Y:S07]  /*27d0*/  @!P0 BRA `(.L_x_3) ;  /* 0xffffffdc00948947 */ /* 0x000fee000383ffff */
.L_x_2:
[----:B------:R-:W-:Y:S05]  /*27e0*/  BSYNC.RECONVERGENT B0 ;  /* 0x0000000000007941 */ /* 0x000fea0003800200 */
.L_x_1:
[----:B------:R-:W0:Y:S01]  /*27f0*/  SHFL.DOWN P0, R0, R11, 0x1, 0x1f ;  /* 0x08201f000b007f89 */ /* 0x000e220000000000 */
[----:B------:R-:W1:Y:S01]  /*2800*/  S2UR UR5, SR_CgaCtaId ;  /* 0x00000000000579c3 */ /* 0x000e620000008800 */
[----:B------:R-:W-:Y:S02]  /*2810*/  UMOV UR4, 0x400 ;  /* 0x0000040000047882 */ /* 0x000fe40000000000 */
[----:B------:R-:W2:Y:S04]  /*2820*/  SHFL.DOWN P1, R23, R10, 0x1, 0x1f ;  /* 0x08201f000a177f89 */ /* 0x000ea80000020000 */
[----:B------:R-:W3:Y:S04]  /*2830*/  SHFL.DOWN P2, R22, R9, 0x1, 0x1f ;  /* 0x08201f0009167f89 */ /* 0x000ee80000040000 */
[----:B------:R-:W4:Y:S04]  /*2840*/  SHFL.DOWN P4, R27, R8, 0x1, 0x1f ;  /* 0x08201f00081b7f89 */ /* 0x000f280000080000 */
[----:B------:R-:W5:Y:S01]  /*2850*/  SHFL.DOWN P3, R24, R7, 0x1, 0x1f ;  /* 0x08201f0007187f89 */ /* 0x000f620000060000 */
[----:B0-----:R-:W-:Y:S01]  /*2860*/  @P0 FADD R0, R0, R11 ;  /* 0x0000000b00000221 */ /* 0x001fe20000000000 */
[----:B-1----:R-:W-:-:S02]  /*2870*/  ULEA UR4, UR5, UR4, 0x18 ;  /* 0x0000000405047291 */ /* 0x002fc4000f8ec0ff */
[----:B------:R-:W0:Y:S01]  /*2880*/  SHFL.DOWN P5, R11, R6, 0x1, 0x1f ;  /* 0x08201f00060b7f89 */ /* 0x000e2200000a0000 */
[----:B--2---:R-:W-:-:S03]  /*2890*/  @P1 FADD R23, R23, R10 ;  /* 0x0000000a17171221 */ /* 0x004fc60000000000 */
[----:B------:R-:W1:Y:S01]  /*28a0*/  SHFL.DOWN P0, R21, R0, 0x2, 0x1f ;  /* 0x08401f0000157f89 */ /* 0x000e620000000000 */
[----:B---3--:R-:W-:-:S03]  /*28b0*/  @P2 FADD R22, R22, R9 ;  /* 0x0000000916162221 */ /* 0x008fc60000000000 */
[----:B------:R-:W2:Y:S01]  /*28c0*/  SHFL.DOWN P1, R20, R23, 0x2, 0x1f ;  /* 0x08401f0017147f89 */ /* 0x000ea20000020000 */
[----:B----4-:R-:W-:-:S03]  /*28d0*/  @P4 FADD R27, R27, R8 ;  /* 0x000000081b1b4221 */ /* 0x010fc60000000000 */
[----:B------:R-:W3:Y:S01]  /*28e0*/  SHFL.DOWN P2, R25, R22, 0x2, 0x1f ;  /* 0x08401f0016197f89 */ /* 0x000ee20000040000 */
[----:B-----5:R-:W-:-:S03]  /*28f0*/  @P3 FADD R24, R24, R7 ;  /* 0x0000000718183221 */ /* 0x020fc60000000000 */
[----:B------:R-:W4:Y:S04]  /*2900*/  SHFL.DOWN P4, R8, R27, 0x2, 0x1f ;  /* 0x08401f001b087f89 */ /* 0x000f280000080000 */
[----:B------:R-:W5:Y:S01]  /*2910*/  SHFL.DOWN P3, R26, R3, 0x1, 0x1f ;  /* 0x08201f00031a7f89 */ /* 0x000f620000060000 */
[----:B0-----:R-:W-:-:S03]  /*2920*/  @P5 FADD R11, R11, R6 ;  /* 0x000000060b0b5221 */ /* 0x001fc60000000000 */
[----:B------:R-:W0:Y:S01]  /*2930*/  SHFL.DOWN P5, R7, R24, 0x2, 0x1f ;  /* 0x08401f0018077f89 */ /* 0x000e2200000a0000 */
[----:B-1----:R-:W-:-:S03]  /*2940*/  @P0 FADD R21, R0, R21 ;  /* 0x0000001500150221 */ /* 0x002fc60000000000 */
[----:B------:R-:W1:Y:S01]  /*2950*/  SHFL.DOWN P0, R10, R5, 0x1, 0x1f ;  /* 0x08201f00050a7f89 */ /* 0x000e620000000000 */
[----:B--2---:R-:W-:-:S03]  /*2960*/  @P1 FADD R20, R23, R20 ;  /* 0x0000001417141221 */ /* 0x004fc60000000000 */
[----:B------:R-:W2:Y:S01]  /*2970*/  SHFL.DOWN P1, R29, R4, 0x1, 0x1f ;  /* 0x08201f00041d7f89 */ /* 0x000ea20000020000 */
[----:B---3--:R-:W-:-:S03]  /*2980*/  @P2 FADD R25, R22, R25 ;  /* 0x0000001916192221 */ /* 0x008fc60000000000 */
[----:B------:R-:W3:Y:S01]  /*2990*/  SHFL.DOWN P2, R0, R21, 0x4, 0x1f ;  /* 0x08801f0015007f89 */ /* 0x000ee20000040000 */
[----:B----4-:R-:W-:-:S03]  /*29a0*/  @P4 FADD R8, R27, R8 ;  /* 0x000000081b084221 */ /* 0x010fc60000000000 */
[----:B------:R-:W4:Y:S01]  /*29b0*/  SHFL.DOWN P6, R9, R20, 0x4, 0x1f ;  /* 0x08801f0014097f89 */ /* 0x000f2200000c0000 */
[----:B-----5:R-:W-:-:S03]  /*29c0*/  @P3 FADD R26, R26, R3 ;  /* 0x000000031a1a3221 */ /* 0x020fc60000000000 */
[----:B------:R-:W5:Y:S04]  /*29d0*/  SHFL.DOWN P4, R23, R2, 0x1, 0x1f ;  /* 0x08201f0002177f89 */ /* 0x000f680000080000 */
[----:B------:R-:W5:Y:S01]  /*29e0*/  SHFL.DOWN P3, R3, R26, 0x2, 0x1f ;  /* 0x08401f001a037f89 */ /* 0x000f620000060000 */
[----:B0-----:R-:W-:Y:S01]  /*29f0*/  @P5 FADD R7, R24, R7 ;  /* 0x0000000718075221 */ /* 0x001fe20000000000 */
[----:B-1----:R-:W-:Y:S02]  /*2a00*/  @P0 FADD R10, R10, R5 ;  /* 0x000000050a0a0221 */ /* 0x002fe40000000000 */
        /* <DEDUP_REMOVED lines=8> */
[----:B------:R-:W4:Y:S01]  /*2a90*/  SHFL.DOWN P6, R6, R25, 0x4, 0x1f ;  /* 0x08801f0019067f89 */ /* 0x000f2200000c0000 */
[----:B------:R-:W-:-:S03]  /*2aa0*/  @P3 FADD R3, R26, R3 ;  /* 0x000000031a033221 */ /* 0x000fc60000000000 */
        /* <DEDUP_REMOVED lines=31> */
[----:B---3--:R-:W-:Y:S01]  /*2ca0*/  @P3 FADD R23, R4, R23 ;  /* 0x0000001704173221 */ /* 0x008fe20000000000 */
[----:B----4-:R-:W-:Y:S02]  /*2cb0*/  @P2 FADD R24, R27, R24 ;  /* 0x000000181b182221 */ /* 0x010fe40000000000 */
[----:B------:R-:W3:Y:S01]  /*2cc0*/  SHFL.DOWN P2, R35, R100, 0x1, 0x1f ;  /* 0x08201f0064237f89 */ /* 0x000ee20000040000 */
[----:B-----5:R-:W-:-:S03]  /*2cd0*/  @P1 FADD R26, R25, R26 ;  /* 0x0000001a191a1221 */ /* 0x020fc60000000000 */
[----:B------:R-:W4:Y:S01]  /*2ce0*/  SHFL.DOWN P5, R27, R24, 0x4, 0x1f ;  /* 0x08801f00181b7f89 */ /* 0x000f2200000a0000 */
[----:B0-----:R-:W-:-:S03]  /*2cf0*/  @P6 FADD R7, R28, R7 ;  /* 0x000000071c076221 */ /* 0x001fc60000000000 */
[----:B------:R-:W0:Y:S01]  /*2d00*/  SHFL.DOWN P1, R25, R20, 0x4, 0x1f ;  /* 0x08801f0014197f89 */ /* 0x000e220000020000 */
[----:B-1----:R-:W-:-:S03]  /*2d10*/  @P0 FADD R34, R34, R99 ;  /* 0x0000006322220221 */ /* 0x002fc60000000000 */
[----:B------:R-:W1:Y:S01]  /*2d20*/  SHFL.DOWN P6, R8, R3, 0x4, 0x1f ;  /* 0x08801f0003087f89 */ /* 0x000e6200000c0000 */
[----:B--2---:R-:W-:-:S03]  /*2d30*/  @P4 FADD R22, R33, R22 ;  /* 0x0000001621164221 */ /* 0x004fc60000000000 */
[----:B------:R-:W2:Y:S04]  /*2d40*/  SHFL.DOWN P0, R28, R7, 0x4, 0x1f ;  /* 0x08801f00071c7f89 */ /* 0x000ea80000000000 */
[----:B------:R-:W5:Y:S01]  /*2d50*/  SHFL.DOWN P3, R29, R26, 0x4, 0x1f ;  /* 0x08801f001a1d7f89 */ /* 0x000f620000060000 */
[----:B---3--:R-:W-:-:S03]  /*2d60*/  @P2 FADD R35, R35, R100 ;  /* 0x0000006423232221 */ /* 0x008fc60000000000 */
[----:B------:R-:W3:Y:S01]  /*2d70*/  SHFL.DOWN P2, R21, R34, 0x2, 0x1f ;  /* 0x08401f0022157f89 */ /* 0x000ee20000040000 */
[----:B----4-:R-:W-:-:S03]  /*2d80*/  @P5 FADD R27, R24, R27 ;  /* 0x0000001b181b5221 */ /* 0x010fc60000000000 */
[----:B------:R-:W4:Y:S01]  /*2d90*/  SHFL.DOWN P5, R33, R22, 0x4, 0x1f ;  /* 0x08801f0016217f89 */ /* 0x000f2200000a0000 */
[----:B0-----:R-:W-:-:S03]  /*2da0*/  @P1 FADD R25, R20, R25 ;  /* 0x0000001914191221 */ /* 0x001fc60000000000 */
[----:B------:R-:W0:Y:S01]  /*2db0*/  SHFL.DOWN P4, R24, R101, 0x1, 0x1f ;  /* 0x08201f0065187f89 */ /* 0x000e220000080000 */
[----:B-1----:R-:W-:-:S03]  /*2dc0*/  @P6 FADD R8, R3, R8 ;  /* 0x0000000803086221 */ /* 0x002fc60000000000 */
[----:B------:R-:W1:Y:S01]  /*2dd0*/  SHFL.DOWN P1, R20, R35, 0x2, 0x1f ;  /* 0x08401f0023147f89 */ /* 0x000e620000020000 */
[----:B--2---:R-:W-:-:S03]  /*2de0*/  @P0 FADD R28, R7, R28 ;  /* 0x0000001c071c0221 */ /* 0x004fc60000000000 */
[----:B------:R-:W2:Y:S01]  /*2df0*/  SHFL.DOWN P6, R32, R31, 0x4, 0x1f ;  /* 0x08801f001f207f89 */ /* 0x000ea200000c0000 */
[----:B-----5:R-:W-:-:S03]  /*2e00*/  @P3 FADD R29, R26, R29 ;  /* 0x0000001d1a1d3221 */ /* 0x020fc60000000000 */
[----:B------:R-:W5:Y:S04]  /*2e10*/  SHFL.DOWN P0, R37, R102, 0x1, 0x1f ;  /* 0x08201f0066257f89 */ /* 0x000f680000000000 */
[----:B------:R-:W5:Y:S01]  /*2e20*/  SHFL.DOWN P3, R3, R0, 0x8, 0x1f ;  /* 0x09001f0000037f89 */ /* 0x000f620000060000 */
[----:B---3--:R-:W-:-:S03]  /*2e30*/  @P2 FADD R21, R34, R21 ;  /* 0x0000001522152221 */ /* 0x008fc60000000000 */
[----:B------:R-:W3:Y:S01]  /*2e40*/  SHFL.DOWN P2, R30, R103, 0x1, 0x1f ;  /* 0x08201f00671e7f89 */ /* 0x000ee20000040000 */
[----:B----4-:R-:W-:Y:S01]  /*2e50*/  @P5 FADD R33, R22, R33 ;  /* 0x0000002116215221 */ /* 0x010fe20000000000 */
[----:B0-----:R-:W-:Y:S02]  /*2e60*/  @P4 FADD R24, R24, R101 ;  /* 0x0000006518184221 */ /* 0x001fe40000000000 */
[----:B------:R-:W0:Y:S01]  /*2e70*/  SHFL.DOWN P5, R7, R6, 0x8, 0x1f ;  /* 0x09001f0006077f89 */ /* 0x000e2200000a0000 */
[----:B-1----:R-:W-:-:S03]  /*2e80*/  @P1 FADD R20, R35, R20 ;  /* 0x0000001423141221 */ /* 0x002fc60000000000 */
[----:B------:R-:W1:Y:S01]  /*2e90*/  SHFL.DOWN P1, R41, R104, 0x1, 0x1f ;  /* 0x08201f0068297f89 */ /* 0x000e620000020000 */
[----:B--2---:R-:W-:-:S03]  /*2ea0*/  @P6 FADD R32, R31, R32 ;  /* 0x000000201f206221 */ /* 0x004fc60000000000 */
[----:B------:R-:W2:Y:S01]  /*2eb0*/  SHFL.DOWN P6, R4, R9, 0x8, 0x1f ;  /* 0x09001f0009047f89 */ /* 0x000ea200000c0000 */
[----:B-----5:R-:W-:-:S03]  /*2ec0*/  @P0 FADD R37, R37, R102 ;  /* 0x0000006625250221 */ /* 0x020fc60000000000 */
[----:B------:R-:W4:Y:S01]  /*2ed0*/  SHFL.DOWN P4, R36, R21, 0x4, 0x1f ;  /* 0x08801f0015247f89 */ /* 0x000f220000080000 */
[----:B------:R-:W-:-:S03]  /*2ee0*/  @P3 FADD R3, R0, R3 ;  /* 0x0000000300033221 */ /* 0x000fc60000000000 */
[----:B------:R-:W5:Y:S01]  /*2ef0*/  SHFL.DOWN P3, R31, R20, 0x4, 0x1f ;  /* 0x08801f00141f7f89 */ /* 0x000f620000060000 */
[----:B---3--:R-:W-:-:S03]  /*2f00*/  @P2 FADD R30, R30, R103 ;  /* 0x000000671e1e2221 */ /* 0x008fc60000000000 */
[----:B------:R-:W3:Y:S04]  /*2f10*/  SHFL.DOWN P0, R35, R24, 0x2, 0x1f ;  /* 0x08401f0018237f89 */ /* 0x000ee80000000000 */
[----:B------:R-:W3:Y:S01]  /*2f20*/  SHFL.DOWN P2, R26, R37, 0x2, 0x1f ;  /* 0x08401f00251a7f89 */ /* 0x000ee20000040000 */
[----:B0-----:R-:W-:Y:S01]  /*2f30*/  @P5 FADD R7, R6, R7 ;  /* 0x0000000706075221 */ /* 0x001fe20000000000 */
[----:B-1----:R-:W-:Y:S02]  /*2f40*/  @P1 FADD R41, R41, R104 ;  /* 0x0000006829291221 */ /* 0x002fe40000000000 */
[----:B------:R-:W0:Y:S01]  /*2f50*/  SHFL.DOWN P1, R39, R30, 0x2, 0x1f ;  /* 0x08401f001e277f89 */ /* 0x000e220000020000 */
[----:B--2---:R-:W-:-:S03]  /*2f60*/  @P6 FADD R4, R9, R4 ;  /* 0x0000000409046221 */ /* 0x004fc60000000000 */
[----:B------:R-:W1:Y:S01]  /*2f70*/  SHFL.DOWN P6, R34, R41, 0x2, 0x1f ;  /* 0x08401f0029227f89 */ /* 0x000e6200000c0000 */
[----:B----4-:R-:W-:-:S03]  /*2f80*/  @P4 FADD R36, R21, R36 ;  /* 0x0000002415244221 */ /* 0x010fc60000000000 */
[----:B------:R-:W2:Y:S01]  /*2f90*/  SHFL.DOWN P5, R0, R5, 0x8, 0x1f ;  /* 0x09001f0005007f89 */ /* 0x000ea200000a0000 */
[----:B-----5:R-:W-:-:S03]  /*2fa0*/  @P3 FADD R31, R20, R31 ;  /* 0x0000001f141f3221 */ /* 0x020fc60000000000 */
[----:B------:R-:W4:Y:S01]  /*2fb0*/  SHFL.DOWN P4, R40, R105, 0x1, 0x1f ;  /* 0x08201f0069287f89 */ /* 0x000f220000080000 */
[----:B---3--:R-:W-:-:S03]  /*2fc0*/  @P0 FADD R35, R24, R35 ;  /* 0x0000002318230221 */ /* 0x008fc60000000000 */
[----:B------:R-:W3:Y:S01]  /*2fd0*/  SHFL.DOWN P3, R9, R10, 0x8, 0x1f ;  /* 0x09001f000a097f89 */ /* 0x000ee20000060000 */
[----:B------:R-:W-:-:S03]  /*2fe0*/  @P2 FADD R26, R37, R26 ;  /* 0x0000001a251a2221 */ /* 0x000fc60000000000 */
[----:B------:R-:W5:Y:S04]  /*2ff0*/  SHFL.DOWN P0, R43, R106, 0x1, 0x1f ;  /* 0x08201f006a2b7f89 */ /* 0x000f680000000000 */
[----:B------:R-:W5:Y:S01]  /*3000*/  SHFL.DOWN P2, R20, R11, 0x8, 0x1f ;  /* 0x09001f000b147f89 */ /* 0x000f620000040000 */
[----:B0-----:R-:W-:-:S03]  /*3010*/  @P1 FADD R39, R30, R39 ;  /* 0x000000271e271221 */ /* 0x001fc60000000000 */
[----:B------:R-:W0:Y:S01]  /*3020*/  SHFL.DOWN P1, R6, R35, 0x4, 0x1f ;  /* 0x08801f0023067f89 */ /* 0x000e220000020000 */
[----:B-1----:R-:W-:-:S03]  /*3030*/  @P6 FADD R34, R41, R34 ;  /* 0x0000002229226221 */ /* 0x002fc60000000000 */
[----:B------:R-:W1:Y:S01]  /*3040*/  SHFL.DOWN P6, R37, R26, 0x4, 0x1f ;  /* 0x08801f001a257f89 */ /* 0x000e6200000c0000 */
[----:B--2---:R-:W-:-:S03]  /*3050*/  @P5 FADD R0, R5, R0 ;  /* 0x0000000005005221 */ /* 0x004fc60000000000 */
[----:B------:R-:W2:Y:S01]  /*3060*/  SHFL.DOWN P5, R38, R39, 0x4, 0x1f ;  /* 0x08801f0027267f89 */ /* 0x000ea200000a0000 */
[----:B----4-:R-:W-:Y:S01]  /*3070*/  @P4 FADD R40, R40, R105 ;  /* 0x0000006928284221 */ /* 0x010fe20000000000 */
[----:B---3--:R-:W-:Y:S02]  /*3080*/  @P3 FADD R9, R10, R9 ;  /* 0x000000090a093221 */ /* 0x008fe40000000000 */
        /* <DEDUP_REMOVED lines=10> */
[----:B------:R-:W2:Y:S04]  /*3130*/  SHFL.DOWN P6, R44, R107, 0x1, 0x1f ;  /* 0x08201f006b2c7f89 */ /* 0x000ea800000c0000 */
[----:B------:R-:W2:Y:S01]  /*3140*/  SHFL.DOWN P5, R45, R12, 0x1, 0x1f ;  /* 0x08201f000c2d7f89 */ /* 0x000ea200000a0000 */
[----:B---3--:R-:W-:-:S03]  /*3150*/  @P3 FADD R5, R34, R5 ;  /* 0x0000000522053221 */ /* 0x008fc60000000000 */
[----:B------:R-:W3:Y:S01]  /*3160*/  SHFL.DOWN P3, R24, R25, 0x8, 0x1f ;  /* 0x09001f0019187f89 */ /* 0x000ee20000060000 */
[----:B----4-:R-:W-:Y:S01]  /*3170*/  @P4 FADD R21, R2, R21 ;  /* 0x0000001502154221 */ /* 0x010fe20000000000 */
[----:B-----5:R-:W-:Y:S02]  /*3180*/  @P2 FADD R41, R40, R41 ;  /* 0x0000002928292221 */ /* 0x020fe40000000000 */
[----:B------:R-:W4:Y:S01]  /*3190*/  SHFL.DOWN P2, R26, R27, 0x8, 0x1f ;  /* 0x09001f001b1a7f89 */ /* 0x000f220000040000 */
[----:B0-----:R-:W-:-:S03]  /*31a0*/  @P0 FADD R42, R43, R42 ;  /* 0x0000002a2b2a0221 */ /* 0x001fc60000000000 */
[----:B------:R-:W0:Y:S01]  /*31b0*/  SHFL.DOWN P4, R11, R8, 0x8, 0x1f ;  /* 0x09001f00080b7f89 */ /* 0x000e220000080000 */
[----:B-1----:R-:W-:-:S03]  /*31c0*/  @P1 FADD R22, R23, R22 ;  /* 0x0000001617161221 */ /* 0x002fc60000000000 */
[----:B------:R-:W1:Y:S01]  /*31d0*/  SHFL.DOWN P1, R10, R41, 0x4, 0x1f ;  /* 0x08801f00290a7f89 */ /* 0x000e620000020000 */
[----:B--2---:R-:W-:-:S03]  /*31e0*/  @P6 FADD R44, R44, R107 ;  /* 0x0000006b2c2c6221 */ /* 0x004fc60000000000 */
[----:B------:R-:W2:Y:S01]  /*31f0*/  SHFL.DOWN P0, R35, R42, 0x4, 0x1f ;  /* 0x08801f002a237f89 */ /* 0x000ea20000000000 */
[----:B------:R-:W-:-:S03]  /*3200*/  @P5 FADD R45, R45, R12 ;  /* 0x0000000c2d2d5221 */ /* 0x000fc60000000000 */
        /* <DEDUP_REMOVED lines=12> */
[----:B------:R-:W5:Y:S01]  /*32d0*/  SHFL.DOWN P4, R23, R28, 0x8, 0x1f ;  /* 0x09001f001c177f89 */ /* 0x000f620000080000 */
[----:B---3--:R-:W-:-:S03]  /*32e0*/  @P3 FADD R2, R45, R2 ;  /* 0x000000022d023221 */ /* 0x008fc60000000000 */
[----:B------:R-:W3:Y:S04]  /*32f0*/  SHFL.DOWN P6, R12, R13, 0x1, 0x1f ;  /* 0x08201f000d0c7f89 */ /* 0x000ee800000c0000 */
[----:B------:R-:W3:Y:S01]  /*3300*/  SHFL.DOWN P3, R41, R14, 0x1, 0x1f ;  /* 0x08201f000e297f89 */ /* 0x000ee20000060000 */
[----:B----4-:R-:W-:-:S03]  /*3310*/  @P2 FADD R30, R29, R30 ;  /* 0x0000001e1d1e2221 */ /* 0x010fc60000000000 */
[----:B------:R-:W4:Y:S01]  /*3320*/  SHFL.DOWN P2, R40, R15, 0x1, 0x1f ;  /* 0x08201f000f287f89 */ /* 0x000f220000040000 */
[----:B0-----:R-:W-:Y:S01]  /*3330*/  @P5 FADD R25, R32, R25 ;  /* 0x0000001920195221 */ /* 0x001fe20000000000 */
[----:B-1----:R-:W-:Y:S02]  /*3340*/  @P1 FADD R34, R33, R34 ;  /* 0x0000002221221221 */ /* 0x002fe40000000000 */
[----:B------:R-:W0:Y:S01]  /*3350*/  SHFL.DOWN P1, R29, R6, 0x8, 0x1f ;  /* 0x09001f00061d7f89 */ /* 0x000e220000020000 */
[----:B--2---:R-:W-:-:S03]  /*3360*/  @P0 FADD R27, R36, R27 ;  /* 0x0000001b241b0221 */ /* 0x004fc60000000000 */
[----:B------:R-:W1:Y:S01]  /*3370*/  SHFL.DOWN P0, R32, R37, 0x8, 0x1f ;  /* 0x09001f0025207f89 */ /* 0x000e620000000000 */
[----:B-----5:R-:W-:-:S03]  /*3380*/  @P4 FADD R23, R28, R23 ;  /* 0x000000171c174221 */ /* 0x020fc60000000000 */
[----:B------:R-:W2:Y:S01]  /*3390*/  SHFL.DOWN P5, R33, R38, 0x8, 0x1f ;  /* 0x09001f0026217f89 */ /* 0x000ea200000a0000 */
[----:B---3--:R-:W-:-:S03]  /*33a0*/  @P6 FADD R12, R12, R13 ;  /* 0x0000000d0c0c6221 */ /* 0x008fc60000000000 */
[----:B------:R-:W3:Y:S01]  /*33b0*/  SHFL.DOWN P4, R28, R31, 0x8, 0x1f ;  /* 0x09001f001f1c7f89 */ /* 0x000ee20000080000 */
[----:B------:R-:W-:-:S03]  /*33c0*/  @P3 FADD R41, R41, R14 ;  /* 0x0000000e29293221 */ /* 0x000fc60000000000 */
[----:B------:R-:W5:Y:S01]  /*33d0*/  SHFL.DOWN P6, R36, R5, 0x8, 0x1f ;  /* 0x09001f0005247f89 */ /* 0x000f6200000c0000 */
[----:B----4-:R-:W-:-:S03]  /*33e0*/  @P2 FADD R40, R40, R15 ;  /* 0x0000000f28282221 */ /* 0x010fc60000000000 */
[----:B------:R-:W4:Y:S04]  /*33f0*/  SHFL.DOWN P3, R8, R39, 0x4, 0x1f ;  /* 0x08801f0027087f89 */ /* 0x000f280000060000 */
[----:B------:R-:W4:Y:S01]  /*3400*/  SHFL.DOWN P2, R13, R2, 0x4, 0x1f ;  /* 0x08801f00020d7f89 */ /* 0x000f220000040000 */
[----:B0-----:R-:W-:-:S03]  /*3410*/  @P1 FADD R29, R6, R29 ;  /* 0x0000001d061d1221 */ /* 0x001fc60000000000 */
[----:B------:R-:W0:Y:S01]  /*3420*/  SHFL.DOWN P1, R15, R12, 0x2, 0x1f ;  /* 0x08401f000c0f7f89 */ /* 0x000e220000020000 */
[----:B-1----:R-:W-:-:S03]  /*3430*/  @P0 FADD R32, R37, R32 ;  /* 0x0000002025200221 */ /* 0x002fc60000000000 */
[----:B------:R-:W1:Y:S01]  /*3440*/  SHFL.DOWN P0, R14, R41, 0x2, 0x1f ;  /* 0x08401f00290e7f89 */ /* 0x000e620000000000 */
[----:B--2---:R-:W-:Y:S01]  /*3450*/  @P5 FADD R33, R38, R33 ;  /* 0x0000002126215221 */ /* 0x004fe20000000000 */
[----:B---3--:R-:W-:Y:S02]  /*3460*/  @P4 FADD R28, R31, R28 ;  /* 0x0000001c1f1c4221 */ /* 0x008fe40000000000 */
[----:B------:R-:W2:Y:S01]  /*3470*/  SHFL.DOWN P5, R38, R35, 0x8, 0x1f ;  /* 0x09001f0023267f89 */ /* 0x000ea200000a0000 */
[----:B-----5:R-:W-:-:S03]  /*3480*/  @P6 FADD R36, R5, R36 ;  /* 0x0000002405246221 */ /* 0x020fc60000000000 */
[----:B------:R-:W3:Y:S01]  /*3490*/  SHFL.DOWN P4, R31, R10, 0x8, 0x1f ;  /* 0x09001f000a1f7f89 */ /* 0x000ee20000080000 */
[----:B----4-:R-:W-:-:S03]  /*34a0*/  @P3 FADD R8, R39, R8 ;  /* 0x0000000827083221 */ /* 0x010fc60000000000 */
[----:B------:R-:W4:Y:S01]  /*34b0*/  SHFL.DOWN P6, R43, R40, 0x2, 0x1f ;  /* 0x08401f00282b7f89 */ /* 0x000f2200000c0000 */
[----:B------:R-:W-:-:S03]  /*34c0*/  @P2 FADD R13, R2, R13 ;  /* 0x0000000d020d2221 */ /* 0x000fc60000000000 */
[----:B------:R-:W5:Y:S01]  /*34d0*/  SHFL.DOWN P3, R39, R16, 0x1, 0x1f ;  /* 0x08201f0010277f89 */ /* 0x000f620000060000 */
[----:B0-----:R-:W-:-:S03]  /*34e0*/  @P1 FADD R15, R12, R15 ;  /* 0x0000000f0c0f1221 */ /* 0x001fc60000000000 */
[----:B------:R-:W0:Y:S01]  /*34f0*/  SHFL.DOWN P2, R37, R8, 0x8, 0x1f ;  /* 0x09001f0008257f89 */ /* 0x000e220000040000 */
[----:B-1----:R-:W-:-:S03]  /*3500*/  @P0 FADD R14, R41, R14 ;  /* 0x0000000e290e0221 */ /* 0x002fc60000000000 */
[----:B------:R-:W1:Y:S04]  /*3510*/  SHFL.DOWN P1, R2, R3, 0x10, 0x1f ;  /* 0x0a001f0003027f89 */ /* 0x000e680000020000 */
[----:B------:R-:W1:Y:S01]  /*3520*/  SHFL.DOWN P0, R12, R15, 0x4, 0x1f ;  /* 0x08801f000f0c7f89 */ /* 0x000e620000000000 */
[----:B--2---:R-:W-:Y:S01]  /*3530*/  @P5 FADD R38, R35, R38 ;  /* 0x0000002623265221 */ /* 0x004fe20000000000 */
[----:B---3--:R-:W-:Y:S02]  /*3540*/  @P4 FADD R31, R10, R31 ;  /* 0x0000001f0a1f4221 */ /* 0x008fe40000000000 */
[----:B------:R-:W2:Y:S01]  /*3550*/  SHFL.DOWN P4, R5, R4, 0x10, 0x1f ;  /* 0x0a001f0004057f89 */ /* 0x000ea20000080000 */
[----:B----4-:R-:W-:-:S03]  /*3560*/  @P6 FADD R43, R40, R43 ;  /* 0x0000002b282b6221 */ /* 0x010fc60000000000 */
[----:B------:R-:W3:Y:S01]  /*3570*/  SHFL.DOWN P5, R35, R14, 0x4, 0x1f ;  /* 0x08801f000e237f89 */ /* 0x000ee200000a0000 */
[----:B-----5:R-:W-:-:S03]  /*3580*/  @P3 FADD R39, R39, R16 ;  /* 0x0000001027273221 */ /* 0x020fc60000000000 */
[----:B------:R-:W4:Y:S01]  /*3590*/  SHFL.DOWN P6, R44, R43, 0x4, 0x1f ;  /* 0x08801f002b2c7f89 */ /* 0x000f2200000c0000 */
[----:B0-----:R-:W-:-:S03]  /*35a0*/  @P2 FADD R37, R8, R37 ;  /* 0x0000002508252221 */ /* 0x001fc60000000000 */
[----:B------:R-:W0:Y:S01]  /*35b0*/  SHFL.DOWN P2, R16, R39, 0x2, 0x1f ;  /* 0x08401f0027107f89 */ /* 0x000e220000040000 */
[----:B-1----:R-:W-:-:S03]  /*35c0*/  @P1 FADD R2, R3, R2 ;  /* 0x0000000203021221 */ /* 0x002fc60000000000 */
[----:B------:R-:W1:Y:S01]  /*35d0*/  SHFL.DOWN P1, R8, R0, 0x10, 0x1f ;  /* 0x0a001f0000087f89 */ /* 0x000e620000020000 */
[----:B------:R-:W-:-:S03]  /*35e0*/  @P0 FADD R12, R15, R12 ;  /* 0x0000000c0f0c0221 */ /* 0x000fc60000000000 */
[----:B------:R-:W5:Y:S01]  /*35f0*/  SHFL.DOWN P3, R6, R7, 0x10, 0x1f ;  /* 0x0a001f0007067f89 */ /* 0x000f620000060000 */
[----:B--2---:R-:W-:-:S03]  /*3600*/  @P4 FADD R5, R4, R5 ;  /* 0x0000000504054221 */ /* 0x004fc60000000000 */
[----:B------:R-:W2:Y:S01]  /*3610*/  SHFL.DOWN P4, R40, R13, 0x8, 0x1f ;  /* 0x09001f000d287f89 */ /* 0x000ea20000080000 */
        /* <DEDUP_REMOVED lines=8> */
[----:B-----5:R-:W-:-:S03]  /*36a0*/  @P3 FADD R6, R7, R6 ;  /* 0x0000000607063221 */ /* 0x020fc60000000000 */
        /* <DEDUP_REMOVED lines=12> */
[----:B------:R-:W5:Y:S04]  /*3770*/  SHFL.DOWN P2, R46, R19, 0x1, 0x1f ;  /* 0x08201f00132e7f89 */ /* 0x000f680000040000 */
[----:B------:R-:W5:Y:S01]  /*3780*/  SHFL.DOWN P1, R12, R11, 0x10, 0x1f ;  /* 0x0a001f000b0c7f89 */ /* 0x000f620000020000 */
[----:B--2---:R-:W-:Y:S01]  /*3790*/  @P4 FADD R0, R0, R17 ;  /* 0x0000001100004221 */ /* 0x004fe20000000000 */
[----:B---3--:R-:W-:Y:S02]  /*37a0*/  @P0 FADD R10, R21, R10 ;  /* 0x0000000a150a0221 */ /* 0x008fe40000000000 */
[----:B------:R-:W2:Y:S01]  /*37b0*/  SHFL.DOWN P0, R14, R26, 0x10, 0x1f ;  /* 0x0a001f001a0e7f89 */ /* 0x000ea20000000000 */
[----:B----4-:R-:W-:-:S03]  /*37c0*/  @P5 FADD R9, R22, R9 ;  /* 0x0000000916095221 */ /* 0x010fc60000000000 */
[----:B------:R-:W3:Y:S01]  /*37d0*/  SHFL.DOWN P5, R35, R0, 0x2, 0x1f ;  /* 0x08401f0000237f89 */ /* 0x000ee200000a0000 */
[----:B0-----:R-:W-:-:S03]  /*37e0*/  @P6 FADD R43, R43, R18 ;  /* 0x000000122b2b6221 */ /* 0x001fc60000000000 */
[----:B------:R-:W0:Y:S01]  /*37f0*/  SHFL.DOWN P4, R16, R23, 0x10, 0x1f ;  /* 0x0a001f0017107f89 */ /* 0x000e220000080000 */
[----:B-1----:R-:W-:-:S03]  /*3800*/  @P3 FADD R7, R20, R7 ;  /* 0x0000000714073221 */ /* 0x002fc60000000000 */
[----:B------:R-:W1:Y:S01]  /*3810*/  SHFL.DOWN P3, R13, R24, 0x10, 0x1f ;  /* 0x0a001f00180d7f89 */ /* 0x000e620000060000 */
[----:B-----5:R-:W-:-:S03]  /*3820*/  @P2 FADD R46, R46, R19 ;  /* 0x000000132e2e2221 */ /* 0x020fc60000000000 */
[----:B------:R-:W4:Y:S01]  /*3830*/  SHFL.DOWN P6, R44, R43, 0x2, 0x1f ;  /* 0x08401f002b2c7f89 */ /* 0x000f2200000c0000 */
[----:B------:R-:W-:-:S03]  /*3840*/  @P1 FADD R12, R11, R12 ;  /* 0x0000000c0b0c1221 */ /* 0x000fc60000000000 */
[----:B------:R-:W5:Y:S04]  /*3850*/  SHFL.DOWN P2, R45, R46, 0x2, 0x1f ;  /* 0x08401f002e2d7f89 */ /* 0x000f680000040000 */
[----:B------:R-:W5:Y:S01]  /*3860*/  SHFL.DOWN P1, R11, R30, 0x10, 0x1f ;  /* 0x0a001f001e0b7f89 */ /* 0x000f620000020000 */
[----:B--2---:R-:W-:-:S03]  /*3870*/  @P0 FADD R14, R26, R14 ;  /* 0x0000000e1a0e0221 */ /* 0x004fc60000000000 */
[----:B------:R-:W2:Y:S01]  /*3880*/  SHFL.DOWN P0, R18, R25, 0x10, 0x1f ;  /* 0x0a001f0019127f89 */ /* 0x000ea20000000000 */
[----:B---3--:R-:W-:-:S03]  /*3890*/  @P5 FADD R35, R0, R35 ;  /* 0x0000002300235221 */ /* 0x008fc60000000000 */
[----:B------:R-:W3:Y:S01]  /*38a0*/  SHFL.DOWN P5, R20, R27, 0x10, 0x1f ;  /* 0x0a001f001b147f89 */ /* 0x000ee200000a0000 */
[----:B0-----:R-:W-:Y:S01]  /*38b0*/  @P4 FADD R16, R23, R16 ;  /* 0x0000001017104221 */ /* 0x001fe20000000000 */
[----:B-1----:R-:W-:Y:S02]  /*38c0*/  @P3 FADD R13, R24, R13 ;  /* 0x0000000d180d3221 */ /* 0x002fe40000000000 */
[----:B------:R-:W0:Y:S01]  /*38d0*/  SHFL.DOWN P3, R15, R34, 0x10, 0x1f ;  /* 0x0a001f00220f7f89 */ /* 0x000e220000060000 */
[----:B----4-:R-:W-:-:S03]  /*38e0*/  @P6 FADD R44, R43, R44 ;  /* 0x0000002c2b2c6221 */ /* 0x010fc60000000000 */
[----:B------:R-:W1:Y:S01]  /*38f0*/  SHFL.DOWN P4, R17, R28, 0x10, 0x1f ;  /* 0x0a001f001c117f89 */ /* 0x000e620000080000 */
[----:B-----5:R-:W-:-:S03]  /*3900*/  @P2 FADD R45, R46, R45 ;  /* 0x0000002d2e2d2221 */ /* 0x020fc60000000000 */
[----:B------:R-:W4:Y:S01]  /*3910*/  SHFL.DOWN P6, R0, R35, 0x4, 0x1f ;  /* 0x08801f0023007f89 */ /* 0x000f2200000c0000 */
[----:B------:R-:W-:-:S03]  /*3920*/  @P1 FADD R11, R30, R11 ;  /* 0x0000000b1e0b1221 */ /* 0x000fc60000000000 */
[----:B------:R-:W5:Y:S01]  /*3930*/  SHFL.DOWN P1, R43, R44, 0x4, 0x1f ;  /* 0x08801f002c2b7f89 */ /* 0x000f620000020000 */
[----:B--2---:R-:W-:-:S03]  /*3940*/  @P0 FADD R18, R25, R18 ;  /* 0x0000001219120221 */ /* 0x004fc60000000000 */
[----:B------:R-:W2:Y:S01]  /*3950*/  SHFL.DOWN P0, R46, R45, 0x4, 0x1f ;  /* 0x08801f002d2e7f89 */ /* 0x000ea20000000000 */
[----:B---3--:R-:W-:-:S03]  /*3960*/  @P5 FADD R20, R27, R20 ;  /* 0x000000141b145221 */ /* 0x008fc60000000000 */
[----:B------:R-:W3:Y:S04]  /*3970*/  SHFL.DOWN P2, R22, R29, 0x10, 0x1f ;  /* 0x0a001f001d167f89 */ /* 0x000ee80000040000 */
        /* <DEDUP_REMOVED lines=8> */
[----:B--2---:R-:W-:-:S03]  /*3a00*/  @P0 FADD R46, R45, R46 ;  /* 0x0000002e2d2e0221 */ /* 0x004fc60000000000 */
[----:B------:R-:W2:Y:S01]  /*3a10*/  SHFL.DOWN P1, R35, R0, 0x8, 0x1f ;  /* 0x09001f0000237f89 */ /* 0x000ea20000020000 */
[----:B---3--:R-:W-:-:S03]  /*3a20*/  @P2 FADD R22, R29, R22 ;  /* 0x000000161d162221 */ /* 0x008fc60000000000 */
[----:B------:R-:W3:Y:S01]  /*3a30*/  SHFL.DOWN P0, R44, R43, 0x8, 0x1f ;  /* 0x09001f002b2c7f89 */ /* 0x000ee20000000000 */
[----:B------:R-:W-:-:S03]  /*3a40*/  @P5 FADD R24, R33, R24 ;  /* 0x0000001821185221 */ /* 0x000fc60000000000 */
[----:B------:R-:W5:Y:S04]  /*3a50*/  SHFL.DOWN P5, R26, R31, 0x10, 0x1f ;  /* 0x0a001f001f1a7f89 */ /* 0x000f6800000a0000 */
[----:B------:R-:W5:Y:S01]  /*3a60*/  SHFL.DOWN P2, R33, R46, 0x8, 0x1f ;  /* 0x09001f002e217f89 */ /* 0x000f620000040000 */
[----:B0-----:R-:W-:Y:S01]  /*3a70*/  @P3 FADD R19, R32, R19 ;  /* 0x0000001320133221 */ /* 0x001fe20000000000 */
[----:B-1----:R-:W-:Y:S02]  /*3a80*/  @P4 FADD R21, R36, R21 ;  /* 0x0000001524154221 */ /* 0x002fe40000000000 */
[----:B------:R-:W0:Y:S01]  /*3a90*/  SHFL.DOWN P4, R23, R38, 0x10, 0x1f ;  /* 0x0a001f0026177f89 */ /* 0x000e220000080000 */
[----:B----4-:R-:W-:-:S03]  /*3aa0*/  @P6 FADD R34, R41, R34 ;  /* 0x0000002229226221 */ /* 0x010fc60000000000 */
[----:B------:R-:W1:Y:S01]  /*3ab0*/  SHFL.DOWN P3, R28, R37, 0x10, 0x1f ;  /* 0x0a001f00251c7f89 */ /* 0x000e620000060000 */
[----:B--2---:R-:W-:-:S03]  /*3ac0*/  @P1 FADD R35, R0, R35 ;  /* 0x0000002300231221 */ /* 0x004fc60000000000 */
[----:B------:R-:W2:Y:S01]  /*3ad0*/  SHFL.DOWN P6, R25, R40, 0x10, 0x1f ;  /* 0x0a001f0028197f89 */ /* 0x000ea200000c0000 */
[----:B---3--:R-:W-:Y:S01]  /*3ae0*/  @P0 FADD R44, R43, R44 ;  /* 0x0000002c2b2c0221 */ /* 0x008fe20000000000 */
[----:B------:R-:W3:Y:S01]  /*3af0*/  S2R R41, SR_TID.X ;  /* 0x0000000000297919 */ /* 0x000ee20000002100 */
[----:B-----5:R-:W-:Y:S01]  /*3b00*/  @P5 FADD R26, R31, R26 ;  /* 0x0000001a1f1a5221 */ /* 0x020fe20000000000 */
        /* <DEDUP_REMOVED lines=10> */
[----:B----4-:R-:W-:-:S03]  /*3bb0*/  @P1 FADD R30, R3, R30 ;  /* 0x0000001e031e1221 */ /* 0x010fc60000000000 */
[----:B------:R-:W4:Y:S01]  /*3bc0*/  SHFL.DOWN P3, R38, R33, 0x10, 0x1f ;  /* 0x0a001f0021267f89 */ /* 0x000f220000060000 */
[C---:B---3--:R-:W-:Y:S01]  /*3bd0*/  LOP3.LUT P1, R0, R41.reuse, 0x1f, RZ, 0xc0, !PT ;  /* 0x0000001f29007812 */ /* 0x048fe2000782c0ff */
[----:B-----5:R-:W-:Y:S01]  /*3be0*/  @P0 FADD R27, R42, R27 ;  /* 0x0000001b2a1b0221 */ /* 0x020fe20000000000 */
[----:B------:R-:W-:Y:S02]  /*3bf0*/  LEA R3, R41, UR4, 0x2 ;  /* 0x0000000429037c11 */ /* 0x000fe4000f8e10ff */
[----:B------:R-:W-:Y:S01]  /*3c00*/  ISETP.NE.AND P0, PT, R0, RZ, PT ;  /* 0x000000ff0000720c */ /* 0x000fe20003f05270 */
[----:B0-----:R-:W-:Y:S01]  /*3c10*/  @P2 FADD R32, R39, R32 ;  /* 0x0000002027202221 */ /* 0x001fe20000000000 */
[----:B-1----:R-:W-:Y:S01]  /*3c20*/  @P5 FADD R36, R35, R36 ;  /* 0x0000002423245221 */ /* 0x002fe20000000000 */
[----:B--2---:R-:W-:-:S06]  /*3c30*/  @P6 FADD R29, R34, R29 ;  /* 0x0000001d221d6221 */ /* 0x004fcc0000000000 */
[----:B------:R0:W-:Y:S01]  /*3c40*/  @!P1 STS [R3], R2 ;  /* 0x0000000203009388 */ /* 0x0001e20000000800 */
[----:B------:R-:W-:Y:S01]  /*3c50*/  ISETP.GT.U32.AND P1, PT, R41, 0x1f, PT ;  /* 0x0000001f2900780c */ /* 0x000fe20003f24070 */
[----:B------:R-:W-:Y:S02]  /*3c60*/  @P4 FADD R31, R44, R31 ;  /* 0x0000001f2c1f4221 */ /* 0x000fe40000000000 */
[----:B------:R0:W-:Y:S01]  /*3c70*/  @!P0 STS [R3+0x4], R5 ;  /* 0x0000040503008388 */ /* 0x0001e20000000800 */
[----:B----4-:R-:W-:-:S03]  /*3c80*/  @P3 FADD R38, R33, R38 ;  /* 0x0000002621263221 */ /* 0x010fc60000000000 */
[----:B------:R0:W-:Y:S04]  /*3c90*/  @!P0 STS [R3+0x8], R6 ;  /* 0x0000080603008388 */ /* 0x0001e80000000800 */
        /* <DEDUP_REMOVED lines=28> */
[----:B------:R0:W-:Y:S01]  /*3e60*/  @!P0 STS [R3+0x7c], R38 ;  /* 0x00007c2603008388 */ /* 0x0001e20000000800 */
[----:B------:R-:W-:Y:S06]  /*3e70*/  BAR.SYNC.DEFER_BLOCKING 0x0 ;  /* 0x0000000000007b1d */ /* 0x000fec0000010000 */
[----:B------:R-:W-:Y:S05]  /*3e80*/  @P1 EXIT ;  /* 0x000000000000194d */ /* 0x000fea0003800000 */
[----:B------:R-:W1:Y:S01]  /*3e90*/  LDS R0, [R3] ;  /* 0x0000000003007984 */ /* 0x000e620000000800 */
[----:B------:R-:W2:Y:S03]  /*3ea0*/  LDCU UR5, c[0x0][0x3a4] ;  /* 0x00007480ff0577ac */ /* 0x000ea60008000800 */
[----:B0-----:R-:W0:Y:S01]  /*3eb0*/  LDS R5, [R3+0x80] ;  /* 0x0000800003057984 */ /* 0x001e220000000800 */
[----:B------:R-:W3:Y:S03]  /*3ec0*/  LDCU UR10, c[0x0][0x390] ;  /* 0x00007200ff0a77ac */ /* 0x000ee60008000800 */
[----:B------:R-:W4:Y:S01]  /*3ed0*/  LDS R7, [R3+0x100] ;  /* 0x0001000003077984 */ /* 0x000f220000000800 */
[----:B------:R-:W5:Y:S03]  /*3ee0*/  LDCU.64 UR12, c[0x0][0x398] ;  /* 0x00007300ff0c77ac */ /* 0x000f660008000a00 */
[----:B------:R-:W3:Y:S01]  /*3ef0*/  LDS R9, [R3+0x180] ;  /* 0x0001800003097984 */ /* 0x000ee20000000800 */
[----:B--2---:R-:W-:-:S04]  /*3f00*/  UIMAD UR4, UR9, UR5, URZ ;  /* 0x00000005090472a4 */ /* 0x004fc8000f8e02ff */
[----:B------:R-:W-:-:S04]  /*3f10*/  ULEA UR4, UR4, UR8, 0x3 ;  /* 0x0000000804047291 */ /* 0x000fc8000f8e18ff */
[----:B------:R-:W-:Y:S01]  /*3f20*/  USHF.L.U32 UR4, UR4, 0x1, URZ ;  /* 0x0000000104047899 */ /* 0x000fe200080006ff */
[----:B-1----:R-:W-:-:S04]  /*3f30*/  FADD R0, RZ, R0 ;  /* 0x00000000ff007221 */ /* 0x002fc80000000000 */
[----:B0-----:R-:W-:Y:S01]  /*3f40*/  FADD R2, R0, R5 ;  /* 0x0000000500027221 */ /* 0x001fe20000000000 */
[----:B------:R-:W-:Y:S02]  /*3f50*/  LOP3.LUT R0, R41, 0x1, RZ, 0xc0, !PT ;  /* 0x0000000129007812 */ /* 0x000fe400078ec0ff */
[----:B------:R-:W-:Y:S01]  /*3f60*/  SHF.R.U32.HI R5, RZ, 0x1, R41 ;  /* 0x00000001ff057819 */ /* 0x000fe20000011629 */
[----:B----4-:R-:W-:-:S04]  /*3f70*/  FADD R2, R2, R7 ;  /* 0x0000000702027221 */ /* 0x010fc80000000000 */
[----:B------:R-:W-:Y:S01]  /*3f80*/  IMAD R5, R5, UR5, R0 ;  /* 0x0000000505057c24 */ /* 0x000fe2000f8e0200 */
[----:B------:R-:W-:Y:S01]  /*3f90*/  USHF.R.S32.HI UR5, URZ, 0x1f, UR4 ;  /* 0x0000001fff057899 */ /* 0x000fe20008011404 */
[----:B---3--:R-:W-:-:S03]  /*3fa0*/  FADD R2, R2, R9 ;  /* 0x0000000902027221 */ /* 0x008fc60000000000 */
[----:B------:R-:W-:Y:S01]  /*3fb0*/  IADD3 R3, P0, PT, R5, UR4, RZ ;  /* 0x0000000405037c10 */ /* 0x000fe2000ff1e0ff */
[----:B------:R-:W-:-:S03]  /*3fc0*/  FMUL R0, R2, UR10 ;  /* 0x0000000a02007c20 */ /* 0x000fc60008400000 */
[----:B------:R-:W-:Y:S02]  /*3fd0*/  LEA.HI.X.SX32 R4, R5, UR5, 0x1, P0 ;  /* 0x0000000505047c11 */ /* 0x000fe400080f0eff */
[C---:B-----5:R-:W-:Y:S02]  /*3fe0*/  LEA R2, P0, R3.reuse, UR12, 0x1 ;  /* 0x0000000c03027c11 */ /* 0x060fe4000f8008ff */
[----:B------:R-:W-:Y:S02]  /*3ff0*/  F2FP.BF16.F32.PACK_AB R0, RZ, R0 ;  /* 0x00000000ff00723e */ /* 0x000fe400000010ff */
[----:B------:R-:W-:-:S05]  /*4000*/  LEA.HI.X R3, R3, UR13, R4, 0x1, P0 ;  /* 0x0000000d03037c11 */ /* 0x000fca00080f0c04 */
[----:B------:R-:W-:Y:S01]  /*4010*/  STG.E.U16 desc[UR6][R2.64], R0 ;  /* 0x0000000002007986 */ /* 0x000fe2000c101506 */
[----:B------:R-:W-:Y:S05]  /*4020*/  EXIT ;  /* 0x000000000000794d */ /* 0x000fea0003800000 */
.L_x_4:
        /* <DEDUP_REMOVED lines=13> */
.L_x_71:


//--------------------- .text._Z12cudaCoreGemmI13__nv_bfloat16S0_Li15ELi2ELi128EEvPKT_S3_fPT0_iii --------------------------
	.section	.text._Z12cudaCoreGemmI13__nv_bfloat16S0_Li15ELi2ELi128EEvPKT_S3_fPT0_iii,"ax",@progbits
	.align	128
        .global         _Z12cudaCoreGemmI13__nv_bfloat16S0_Li15ELi2ELi128EEvPKT_S3_fPT0_iii
        .type           _Z12cudaCoreGemmI13__nv_bfloat16S0_Li15ELi2ELi128EEvPKT_S3_fPT0_iii,@function
        .size           _Z12cudaCoreGemmI13__nv_bfloat16S0_Li15ELi2ELi128EEvPKT_S3_fPT0_iii,(.L_x_72 - _Z12cudaCoreGemmI13__nv_bfloat16S0_Li15ELi2ELi128EEvPKT_S3_fPT0_iii)
        .other          _Z12cudaCoreGemmI13__nv_bfloat16S0_Li15ELi2ELi128EEvPKT_S3_fPT0_iii,@"STO_CUDA_ENTRY STV_DEFAULT"
_Z12cudaCoreGemmI13__nv_bfloat16S0_Li15ELi2ELi128EEvPKT_S3_fPT0_iii:
.text._Z12cudaCoreGemmI13__nv_bfloat16S0_Li15ELi2ELi128EEvPKT_S3_fPT0_iii:
        /* <DEDUP_REMOVED lines=22> */
[----:B0-----:R-:W-:Y:S01]  /*0160*/  SHF.L.U32 R86, R52, 0x3, RZ ;  /* 0x0000000334567819 */ /* 0x001fe200000006ff */
[----:B---3--:R-:W-:-:S03]  /*0170*/  USHF.L.U32 UR4, UR8, 0x1, URZ ;  /* 0x0000000108047899 */ /* 0x008fc600080006ff */
[----:B-1----:R-:W-:-:S13]  /*0180*/  ISETP.GE.AND P0, PT, R86, R45, PT ;  /* 0x0000002d5600720c */ /* 0x002fda0003f06270 */
[----:B--2-4-:R-:W-:Y:S05]  /*0190*/  @P0 BRA `(.L_x_6) ;  /* 0x0000002000ec0947 */ /* 0x014fea0003800000 */
[----:B------:R-:W0:Y:S01]  /*01a0*/  LDCU.128 UR12, c[0x0][0x380] ;  /* 0x00007000ff0c77ac */ /* 0x000e220008000c00 */
[C---:B------:R-:W-:Y:S01]  /*01b0*/  IMAD.WIDE.U32 R2, R45.reuse, 0x2, RZ ;  /* 0x000000022d027825 */ /* 0x040fe200078e00ff */
[----:B------:R-:W-:-:S03]  /*01c0*/  LEA R15, R45, R45, 0x1 ;  /* 0x0000002d2d0f7211 */ /* 0x000fc600078e08ff */
[----:B------:R-:W-:Y:S01]  /*01d0*/  HFMA2 R85, -RZ, RZ, 0, 0 ;  /* 0x00000000ff557431 */ /* 0x000fe200000001ff */
[----:B------:R-:W-:Y:S01]  /*01e0*/  UIMAD UR5, UR9, 0xf, URZ ;  /* 0x0000000f090578a4 */ /* 0x000fe2000f8e02ff */
[C---:B------:R-:W-:Y:S01]  /*01f0*/  IMAD R5, R45.reuse, UR4, RZ ;  /* 0x000000042d057c24 */ /* 0x040fe2000f8e02ff */
[C---:B------:R-:W-:Y:S01]  /*0200*/  SHF.L.U32 R13, R45.reuse, 0x2, RZ ;  /* 0x000000022d0d7819 */ /* 0x040fe200000006ff */
[C---:B------:R-:W-:Y:S01]  /*0210*/  IMAD R9, R45.reuse, 0x6, RZ ;  /* 0x000000062d097824 */ /* 0x040fe200078e02ff */
[-C--:B------:R-:W-:Y:S01]  /*0220*/  LEA R11, R45, R45.reuse, 0x2 ;  /* 0x0000002d2d0b7211 */ /* 0x080fe200078e10ff */
[----:B------:R-:W-:Y:S01]  /*0230*/  IMAD.WIDE R4, R5, 0x2, R2 ;  /* 0x0000000205047825 */ /* 0x000fe200078e0202 */
[C---:B------:R-:W-:Y:S02]  /*0240*/  LEA R29, R45.reuse, -R45, 0x3 ;  /* 0x8000002d2d1d7211 */ /* 0x040fe400078e18ff */
[C---:B------:R-:W-:Y:S01]  /*0250*/  SHF.L.U32 R7, R45.reuse, 0x3, RZ ;  /* 0x000000032d077819 */ /* 0x040fe200000006ff */
[----:B------:R-:W-:-:S02]  /*0260*/  IMAD R16, R45, UR5, RZ ;  /* 0x000000052d107c24 */ /* 0x000fc4000f8e02ff */
[----:B------:R-:W-:Y:S02]  /*0270*/  IMAD R27, R45, 0xb, RZ ;  /* 0x0000000b2d1b7824 */ /* 0x000fe400078e02ff */
[----:B------:R-:W-:Y:S01]  /*0280*/  IMAD.WIDE R16, R16, 0x2, RZ ;  /* 0x0000000210107825 */ /* 0x000fe200078e02ff */
[----:B0-----:R-:W-:-:S03]  /*0290*/  IADD3 R51, P2, PT, R4, UR14, RZ ;  /* 0x0000000e04337c10 */ /* 0x001fc6000ff5e0ff */
[----:B------:R-:W-:Y:S01]  /*02a0*/  IMAD R25, R45, 0xc, RZ ;  /* 0x0000000c2d197824 */ /* 0x000fe200078e02ff */
[C---:B------:R-:W-:Y:S01]  /*02b0*/  IADD3 R44, P0, P1, R16.reuse, UR12, R2 ;  /* 0x0000000c102c7c10 */ /* 0x040fe2000f91e002 */
[----:B------:R-:W-:Y:S01]  /*02c0*/  IMAD.WIDE.U32 R14, R15, 0x2, R16 ;  /* 0x000000020f0e7825 */ /* 0x000fe200078e0010 */
[----:B------:R-:W-:Y:S02]  /*02d0*/  IADD3.X R50, PT, PT, R5, UR15, RZ, P2, !PT ;  /* 0x0000000f05327c10 */ /* 0x000fe400097fe4ff */
[----:B------:R-:W-:Y:S01]  /*02e0*/  IADD3.X R43, PT, PT, R17, UR13, R3, P0, P1 ;  /* 0x0000000d112b7c10 */ /* 0x000fe200087e2403 */
[----:B------:R-:W-:Y:S01]  /*02f0*/  IMAD.WIDE.U32 R10, R11, 0x2, R16 ;  /* 0x000000020b0a7825 */ /* 0x000fe200078e0010 */
[----:B------:R-:W-:Y:S02]  /*0300*/  IADD3 R42, P0, P1, R16, UR12, R13 ;  /* 0x0000000c102a7c10 */ /* 0x000fe4000f91e00d */
[----:B------:R-:W-:Y:S01]  /*0310*/  LEA R5, R45, R45, 0x3 ;  /* 0x0000002d2d057211 */ /* 0x000fe200078e18ff */
[----:B------:R-:W-:Y:S01]  /*0320*/  IMAD.WIDE.U32 R12, R13, 0x2, R16 ;  /* 0x000000020d0c7825 */ /* 0x000fe200078e0010 */
[----:B------:R-:W-:-:S02]  /*0330*/  IADD3.X R41, PT, PT, R17, UR13, RZ, P0, P1 ;  /* 0x0000000d11297c10 */ /* 0x000fc400087e24ff */
[----:B------:R-:W-:Y:S01]  /*0340*/  IADD3 R40, P0, PT, R14, UR12, RZ ;  /* 0x0000000c0e287c10 */ /* 0x000fe2000ff1e0ff */
[C---:B------:R-:W-:Y:S01]  /*0350*/  IMAD R3, R45.reuse, 0xa, RZ ;  /* 0x0000000a2d037824 */ /* 0x040fe200078e02ff */
[----:B------:R-:W-:Y:S01]  /*0360*/  IADD3 R19, P1, PT, R12, UR12, RZ ;  /* 0x0000000c0c137c10 */ /* 0x000fe2000ff3e0ff */
[C---:B------:R-:W-:Y:S01]  /*0370*/  IMAD R23, R45.reuse, 0xd, RZ ;  /* 0x0000000d2d177824 */ /* 0x040fe200078e02ff */
[----:B------:R-:W-:Y:S01]  /*0380*/  IADD3 R18, P2, PT, R10, UR12, RZ ;  /* 0x0000000c0a127c10 */ /* 0x000fe2000ff5e0ff */
[----:B------:R-:W-:Y:S02]  /*0390*/  IMAD R21, R45, 0xe, RZ ;  /* 0x0000000e2d157824 */ /* 0x000fe400078e02ff */
[----:B------:R-:W-:Y:S01]  /*03a0*/  IMAD.WIDE.U32 R8, R9, 0x2, R16 ;  /* 0x0000000209087825 */ /* 0x000fe200078e0010 */
[----:B------:R-:W-:-:S03]  /*03b0*/  IADD3.X R14, PT, PT, R11, UR13, RZ, P2, !PT ;  /* 0x0000000d0b0e7c10 */ /* 0x000fc600097fe4ff */
[----:B------:R-:W-:-:S04]  /*03c0*/  IMAD.WIDE.U32 R28, R29, 0x2, R16 ;  /* 0x000000021d1c7825 */ /* 0x000fc800078e0010 */
[----:B------:R-:W-:-:S04]  /*03d0*/  IMAD.WIDE.U32 R6, R7, 0x2, R16 ;  /* 0x0000000207067825 */ /* 0x000fc800078e0010 */
[----:B------:R-:W-:-:S04]  /*03e0*/  IMAD.WIDE.U32 R4, R5, 0x2, R16 ;  /* 0x0000000205047825 */ /* 0x000fc800078e0010 */
[----:B------:R-:W-:Y:S01]  /*03f0*/  IMAD.WIDE.U32 R2, R3, 0x2, R16 ;  /* 0x0000000203027825 */ /* 0x000fe200078e0010 */
[----:B------:R-:W-:-:S03]  /*0400*/  IADD3 R10, P2, PT, R4, UR12, RZ ;  /* 0x0000000c040a7c10 */ /* 0x000fc6000ff5e0ff */
[----:B------:R-:W-:-:S04]  /*0410*/  IMAD.WIDE.U32 R26, R27, 0x2, R16 ;  /* 0x000000021b1a7825 */ /* 0x000fc800078e0010 */
[----:B------:R-:W-:-:S04]  /*0420*/  IMAD.WIDE.U32 R24, R25, 0x2, R16 ;  /* 0x0000000219187825 */ /* 0x000fc800078e0010 */
[----:B------:R-:W-:-:S04]  /*0430*/  IMAD.WIDE.U32 R22, R23, 0x2, R16 ;  /* 0x0000000217167825 */ /* 0x000fc800078e0010 */
[----:B------:R-:W-:Y:S01]  /*0440*/  IMAD.WIDE.U32 R20, R21, 0x2, R16 ;  /* 0x0000000215147825 */ /* 0x000fe200078e0010 */
[----:B------:R-:W-:Y:S02]  /*0450*/  IADD3 R17, P3, PT, R8, UR12, RZ ;  /* 0x0000000c08117c10 */ /* 0x000fe4000ff7e0ff */
[----:B------:R-:W-:Y:S01]  /*0460*/  IADD3.X R16, PT, PT, R15, UR13, RZ, P0, !PT ;  /* 0x0000000d0f107c10 */ /* 0x000fe200087fe4ff */
[----:B------:R-:W-:Y:S01]  /*0470*/  IMAD.WIDE.U32 R52, R52, 0x10, RZ ;  /* 0x0000001034347825 */ /* 0x000fe200078e00ff */
[----:B------:R-:W-:Y:S02]  /*0480*/  IADD3.X R15, PT, PT, R13, UR13, RZ, P1, !PT ;  /* 0x0000000d0d0f7c10 */ /* 0x000fe40008ffe4ff */
[----:B------:R-:W-:Y:S02]  /*0490*/  IADD3.X R13, PT, PT, R9, UR13, RZ, P3, !PT ;  /* 0x0000000d090d7c10 */ /* 0x000fe40009ffe4ff */
[----:B------:R-:W-:Y:S02]  /*04a0*/  IADD3 R12, P0, PT, R28, UR12, RZ ;  /* 0x0000000c1c0c7c10 */ /* 0x000fe4000ff1e0ff */
[----:B------:R-:W-:-:S02]  /*04b0*/  IADD3 R11, P1, PT, R6, UR12, RZ ;  /* 0x0000000c060b7c10 */ /* 0x000fc4000ff3e0ff */
[----:B------:R-:W-:Y:S02]  /*04c0*/  IADD3 R9, P3, PT, R2, UR12, RZ ;  /* 0x0000000c02097c10 */ /* 0x000fe4000ff7e0ff */
[----:B------:R-:W-:Y:S02]  /*04d0*/  IADD3.X R6, PT, PT, R5, UR13, RZ, P2, !PT ;  /* 0x0000000d05067c10 */ /* 0x000fe400097fe4ff */
[----:B------:R-:W-:Y:S02]  /*04e0*/  IADD3.X R8, PT, PT, R29, UR13, RZ, P0, !PT ;  /* 0x0000000d1d087c10 */ /* 0x000fe400087fe4ff */
[----:B------:R-:W-:Y:S02]  /*04f0*/  IADD3.X R7, PT, PT, R7, UR13, RZ, P1, !PT ;  /* 0x0000000d07077c10 */ /* 0x000fe40008ffe4ff */
[----:B------:R-:W-:Y:S02]  /*0500*/  IADD3.X R5, PT, PT, R3, UR13, RZ, P3, !PT ;  /* 0x0000000d03057c10 */ /* 0x000fe40009ffe4ff */
[----:B------:R-:W-:-:S02]  /*0510*/  IADD3 R4, P0, PT, R26, UR12, RZ ;  /* 0x0000000c1a047c10 */ /* 0x000fc4000ff1e0ff */
[----:B------:R-:W-:Y:S02]  /*0520*/  IADD3 R3, P1, PT, R24, UR12, RZ ;  /* 0x0000000c18037c10 */ /* 0x000fe4000ff3e0ff */
[----:B------:R-:W-:Y:S02]  /*0530*/  IADD3 R47, P2, PT, R22, UR12, RZ ;  /* 0x0000000c162f7c10 */ /* 0x000fe4000ff5e0ff */
[----:B------:R-:W-:Y:S02]  /*0540*/  IADD3 R49, P3, PT, R20, UR12, RZ ;  /* 0x0000000c14317c10 */ /* 0x000fe4000ff7e0ff */
[----:B------:R-:W-:Y:S02]  /*0550*/  IADD3.X R2, PT, PT, R27, UR13, RZ, P0, !PT ;  /* 0x0000000d1b027c10 */ /* 0x000fe400087fe4ff */
[----:B------:R-:W-:Y:S02]  /*0560*/  IADD3.X R0, PT, PT, R25, UR13, RZ, P1, !PT ;  /* 0x0000000d19007c10 */ /* 0x000fe40008ffe4ff */
[----:B------:R-:W-:-:S02]  /*0570*/  IADD3.X R46, PT, PT, R23, UR13, RZ, P2, !PT ;  /* 0x0000000d172e7c10 */ /* 0x000fc400097fe4ff */
[----:B------:R-:W-:-:S07]  /*0580*/  IADD3.X R48, PT, PT, R21, UR13, RZ, P3, !PT ;  /* 0x0000000d15307c10 */ /* 0x000fce0009ffe4ff */
.L_x_7:
[----:B------:R-:W0:Y:S01]  /*0590*/  LDC.64 R20, c[0x0][0x388] ;  /* 0x0000e200ff147b82 */ /* 0x000e220000000a00 */
[C---:B------:R-:W-:Y:S01]  /*05a0*/  IMAD R24, R45.reuse, UR8, RZ ;  /* 0x000000082d187c24 */ /* 0x040fe2000f8e02ff */
[----:B------:R-:W-:Y:S01]  /*05b0*/  IADD3 R28, P1, PT, R52, R51, RZ ;  /* 0x00000033341c7210 */ /* 0x000fe20007f3e0ff */
[----:B------:R-:W-:-:S03]  /*05c0*/  IMAD R26, R45, UR9, RZ ;  /* 0x000000092d1a7c24 */ /* 0x000fc6000f8e02ff */
[----:B------:R-:W-:Y:S02]  /*05d0*/  SHF.L.U32 R25, R24, 0x1, RZ ;  /* 0x0000000118197819 */ /* 0x000fe400000006ff */
[----:B------:R-:W1:Y:S01]  /*05e0*/  LDC.64 R22, c[0x0][0x380] ;  /* 0x0000e000ff167b82 */ /* 0x000e620000000a00 */
[----:B------:R-:W-:Y:S02]  /*05f0*/  LEA R27, R26, -R26, 0x4 ;  /* 0x8000001a1a1b7211 */ /* 0x000fe400078e20ff */
[----:B------:R-:W-:-:S06]  /*0600*/  IADD3.X R29, PT, PT, R53, R50, RZ, P1, !PT ;  /* 0x00000032351d7210 */ /* 0x000fcc0000ffe4ff */
[----:B------:R-:W2:Y:S01]  /*0610*/  LDG.E.128.CONSTANT R28, desc[UR6][R28.64] ;  /* 0x000000061c1c7981 */ /* 0x000ea2000c1e9d00 */
[----:B0-----:R-:W-:-:S03]  /*0620*/  IMAD.WIDE R20, R25, 0x2, R20 ;  /* 0x0000000219147825 */ /* 0x001fc600078e0214 */
[----:B------:R-:W-:Y:S01]  /*0630*/  IADD3 R20, P0, PT, R20, R52, RZ ;  /* 0x0000003414147210 */ /* 0x000fe20007f1e0ff */
[----:B-1----:R-:W-:-:S03]  /*0640*/  IMAD.WIDE R22, R27, 0x2, R22 ;  /* 0x000000021b167825 */ /* 0x002fc600078e0216 */
[----:B------:R-:W-:Y:S02]  /*0650*/  IADD3.X R21, PT, PT, R21, R53, RZ, P0, !PT ;  /* 0x0000003515157210 */ /* 0x000fe400007fe4ff */
[----:B------:R-:W-:-:S04]  /*0660*/  IADD3 R24, P2, PT, R22, R52, RZ ;  /* 0x0000003416187210 */ /* 0x000fc80007f5e0ff */
[----:B------:R-:W-:Y:S02]  /*0670*/  IADD3.X R25, PT, PT, R23, R53, RZ, P2, !PT ;  /* 0x0000003517197210 */ /* 0x000fe400017fe4ff */
[----:B------:R-:W3:Y:S04]  /*0680*/  LDG.E.128.CONSTANT R20, desc[UR6][R20.64] ;  /* 0x0000000614147981 */ /* 0x000ee8000c1e9d00 */
[----:B------:R-:W4:Y:S01]  /*0690*/  LDG.E.128.CONSTANT R24, desc[UR6][R24.64] ;  /* 0x0000000618187981 */ /* 0x000f22000c1e9d00 */
[----:B------:R-:W-:-:S04]  /*06a0*/  IADD3 R32, P0, PT, R52, R44, RZ ;  /* 0x0000002c34207210 */ /* 0x000fc80007f1e0ff */
[----:B------:R-:W-:-:S06]  /*06b0*/  IADD3.X R33, PT, PT, R53, R43, RZ, P0, !PT ;  /* 0x0000002b35217210 */ /* 0x000fcc00007fe4ff */
[----:B------:R-:W5:Y:S01]  /*06c0*/  LDG.E.128.CONSTANT R32, desc[UR6][R32.64] ;  /* 0x0000000620207981 */ /* 0x000f62000c1e9d00 */
[----:B------:R-:W-:-:S04]  /*06d0*/  IADD3 R36, P0, PT, R52, R42, RZ ;  /* 0x0000002a34247210 */ /* 0x000fc80007f1e0ff */
[----:B------:R-:W-:-:S06]  /*06e0*/  IADD3.X R37, PT, PT, R53, R41, RZ, P0, !PT ;  /* 0x0000002935257210 */ /* 0x000fcc00007fe4ff */
[----:B------:R-:W5:Y:S01]  /*06f0*/  LDG.E.128.CONSTANT R36, desc[UR6][R36.64] ;  /* 0x0000000624247981 */ /* 0x000f62000c1e9d00 */
[----:B--2---:R-:W-:Y:S02]  /*0700*/  SHF.L.U32 R54, R28, 0x10, RZ ;  /* 0x000000101c367819 */ /* 0x004fe400000006ff */
[----:B------:R-:W-:-:S04]  /*0710*/  PRMT R92, R29, 0x7632, R92 ;  /* 0x000076321d5c7816 */ /* 0x000fc8000000005c */
[----:B------:R-:W-:Y:S02]  /*0720*/  SHF.L.U32 R92, R92, 0x10, RZ ;  /* 0x000000105c5c7819 */ /* 0x000fe400000006ff */
[----:B---3--:R-:W-:Y:S02]  /*0730*/  SHF.L.U32 R55, R20, 0x10, RZ ;  /* 0x0000001014377819 */ /* 0x008fe400000006ff */
[----:B----4-:R-:W-:Y:S02]  /*0740*/  SHF.L.U32 R88, R24, 0x10, RZ ;  /* 0x0000001018587819 */ /* 0x010fe400000006ff */
[----:B------:R-:W-:Y:S02]  /*0750*/  PRMT R90, R20, 0x7632, R90 ;  /* 0x00007632145a7816 */ /* 0x000fe4000000005a */
[----:B------:R-:W-:Y:S01]  /*0760*/  PRMT R24, R24, 0x7632, R24 ;  /* 0x0000763218187816 */ /* 0x000fe20000000018 */
[-C--:B------:R-:W-:Y:S01]  /*0770*/  FFMA R87, R55, R88.reuse, R64 ;  /* 0x0000005837577223 */ /* 0x080fe20000000040 */
[----:B------:R-:W-:Y:S01]  /*0780*/  FFMA R89, R54, R88, R65 ;  /* 0x0000005836597223 */ /* 0x000fe20000000041 */
[----:B------:R-:W-:-:S02]  /*0790*/  PRMT R88, R28, 0x7632, R88 ;  /* 0x000076321c587816 */ /* 0x000fc40000000058 */
[----:B------:R-:W-:Y:S02]  /*07a0*/  SHF.L.U32 R90, R90, 0x10, RZ ;  /* 0x000000105a5a7819 */ /* 0x000fe400000006ff */
[----:B------:R-:W-:Y:S02]  /*07b0*/  SHF.L.U32 R65, R24, 0x10, RZ ;  /* 0x0000001018417819 */ /* 0x000fe400000006ff */
[----:B------:R-:W-:Y:S02]  /*07c0*/  SHF.L.U32 R88, R88, 0x10, RZ ;  /* 0x0000001058587819 */ /* 0x000fe400000006ff */
[----:B------:R-:W-:Y:S01]  /*07d0*/  SHF.L.U32 R20, R25, 0x10, RZ ;  /* 0x0000001019147819 */ /* 0x000fe200000006ff */
[-C--:B------:R-:W-:Y:S01]  /*07e0*/  FFMA R24, R90, R65.reuse, R87 ;  /* 0x000000415a187223 */ /* 0x080fe20000000057 */
[----:B------:R-:W-:Y:S01]  /*07f0*/  SHF.L.U32 R87, R29, 0x10, RZ ;  /* 0x000000101d577819 */ /* 0x000fe200000006ff */
[----:B------:R-:W-:Y:S01]  /*0800*/  FFMA R28, R88, R65, R89 ;  /* 0x00000041581c7223 */ /* 0x000fe20000000059 */
[----:B------:R-:W-:-:S02]  /*0810*/  PRMT R25, R25, 0x7632, R25 ;  /* 0x0000763219197816 */ /* 0x000fc40000000019 */
[C---:B------:R-:W-:Y:S02]  /*0820*/  SHF.L.U32 R89, R21.reuse, 0x10, RZ ;  /* 0x0000001015597819 */ /* 0x040fe400000006ff */
[----:B------:R-:W-:Y:S01]  /*0830*/  PRMT R94, R21, 0x7632, R94 ;  /* 0x00007632155e7816 */ /* 0x000fe2000000005e */
[-C--:B------:R-:W-:Y:S01]  /*0840*/  FFMA R91, R87, R20.reuse, R28 ;  /* 0x00000014575b7223 */ /* 0x080fe2000000001c */
[----:B------:R-:W-:Y:S01]  /*0850*/  SHF.L.U32 R25, R25, 0x10, RZ ;  /* 0x0000001019197819 */ /* 0x000fe200000006ff */
[----:B------:R-:W-:Y:S01]  /*0860*/  FFMA R65, R89, R20, R24 ;  /* 0x0000001459417223 */ /* 0x000fe20000000018 */
[----:B------:R-:W-:Y:S02]  /*0870*/  SHF.L.U32 R94, R94, 0x10, RZ ;  /* 0x000000105e5e7819 */ /* 0x000fe400000006ff */
[----:B------:R-:W-:Y:S01]  /*0880*/  SHF.L.U32 R20, R26, 0x10, RZ ;  /* 0x000000101a147819 */ /* 0x000fe200000006ff */
[-C--:B------:R-:W-:Y:S01]  /*0890*/  FFMA R28, R92, R25.reuse, R91 ;  /* 0x000000195c1c7223 */ /* 0x080fe2000000005b */
[----:B------:R-:W-:Y:S01]  /*08a0*/  SHF.L.U32 R93, R22, 0x10, RZ ;  /* 0x00000010165d7819 */ /* 0x000fe200000006ff */
[----:B------:R-:W-:Y:S01]  /*08b0*/  FFMA R24, R94, R25, R65 ;  /* 0x000000195e187223 */ /* 0x000fe20000000041 */
[----:B------:R-:W-:-:S02]  /*08c0*/  PRMT R98, R22, 0x7632, R98 ;  /* 0x0000763216627816 */ /* 0x000fc40000000062 */
[----:B------:R-:W-:Y:S02]  /*08d0*/  PRMT R26, R26, 0x7632, R26 ;  /* 0x000076321a1a7816 */ /* 0x000fe4000000001a */
[C---:B------:R-:W-:Y:S02]  /*08e0*/  SHF.L.U32 R91, R30.reuse, 0x10, RZ ;  /* 0x000000101e5b7819 */ /* 0x040fe400000006ff */
[----:B------:R-:W-:Y:S01]  /*08f0*/  PRMT R96, R30, 0x7632, R96 ;  /* 0x000076321e607816 */ /* 0x000fe20000000060 */
[-C--:B------:R-:W-:Y:S01]  /*0900*/  FFMA R21, R93, R20.reuse, R24 ;  /* 0x000000145d157223 */ /* 0x080fe20000000018 */
[----:B------:R-:W-:Y:S02]  /*0910*/  SHF.L.U32 R98, R98, 0x10, RZ ;  /* 0x0000001062627819 */ /* 0x000fe400000006ff */
[----:B------:R-:W-:Y:S01]  /*0920*/  SHF.L.U32 R26, R26, 0x10, RZ ;  /* 0x000000101a1a7819 */ /* 0x000fe200000006ff */
[----:B------:R-:W-:Y:S01]  /*0930*/  FFMA R25, R91, R20, R28 ;  /* 0x000000145b197223 */ /* 0x000fe2000000001c */
[----:B------:R-:W-:-:S02]  /*0940*/  SHF.L.U32 R96, R96, 0x10, RZ ;  /* 0x0000001060607819 */ /* 0x000fc400000006ff */
[----:B------:R-:W-:Y:S01]  /*0950*/  SHF.L.U32 R97, R23, 0x10, RZ ;  /* 0x0000001017617819 */ /* 0x000fe200000006ff */
[-C--:B------:R-:W-:Y:S01]  /*0960*/  FFMA R22, R98, R26.reuse, R21 ;  /* 0x0000001a62167223 */ /* 0x080fe20000000015 */
[----:B------:R-:W-:Y:S01]  /*0970*/  SHF.L.U32 R20, R27, 0x10, RZ ;  /* 0x000000101b147819 */ /* 0x000fe200000006ff */
[----:B------:R-:W-:Y:S01]  /*0980*/  FFMA R26, R96, R26, R25 ;  /* 0x0000001a601a7223 */ /* 0x000fe20000000019 */
[----:B------:R-:W-:Y:S02]  /*0990*/  SHF.L.U32 R95, R31, 0x10, RZ ;  /* 0x000000101f5f7819 */ /* 0x000fe400000006ff */
[----:B------:R-:W-:Y:S02]  /*09a0*/  PRMT R27, R27, 0x7632, R27 ;  /* 0x000076321b1b7816 */ /* 0x000fe4000000001b */
[----:B------:R-:W-:Y:S01]  /*09b0*/  PRMT R99, R31, 0x7632, R99 ;  /* 0x000076321f637816 */ /* 0x000fe20000000063 */
[-C--:B------:R-:W-:Y:S01]  /*09c0*/  FFMA R21, R97, R20.reuse, R22 ;  /* 0x0000001461157223 */ /* 0x080fe20000000016 */
[----:B------:R-:W-:Y:S01]  /*09d0*/  PRMT R100, R23, 0x7632, R100 ;  /* 0x0000763217647816 */ /* 0x000fe20000000064 */
[----:B------:R-:W-:Y:S01]  /*09e0*/  FFMA R20, R95, R20, R26 ;  /* 0x000000145f147223 */ /* 0x000fe2000000001a */
[----:B------:R-:W-:-:S02]  /*09f0*/  SHF.L.U32 R27, R27, 0x10, RZ ;  /* 0x000000101b1b7819 */ /* 0x000fc400000006ff */
[----:B------:R-:W-:Y:S02]  /*0a00*/  SHF.L.U32 R99, R99, 0x10, RZ ;  /* 0x0000001063637819 */ /* 0x000fe400000006ff */
[----:B------:R-:W-:-:S03]  /*0a10*/  SHF.L.U32 R100, R100, 0x10, RZ ;  /* 0x0000001064647819 */ /* 0x000fc600000006ff */
[-C--:B------:R-:W-:Y:S01]  /*0a20*/  FFMA R65, R99, R27.reuse, R20 ;  /* 0x0000001b63417223 */ /* 0x080fe20000000014 */
[----:B------:R-:W-:Y:S01]  /*0a30*/  IADD3 R20, P0, PT, R52, R40, RZ ;  /* 0x0000002834147210 */ /* 0x000fe20007f1e0ff */
[----:B------:R-:W-:-:S03]  /*0a40*/  FFMA R64, R100, R27, R21 ;  /* 0x0000001b64407223 */ /* 0x000fc60000000015 */
[----:B------:R-:W-:-:S06]  /*0a50*/  IADD3.X R21, PT, PT, R53, R16, RZ, P0, !PT ;  /* 0x0000001035157210 */ /* 0x000fcc00007fe4ff */
[----:B------:R-:W2:Y:S01]  /*0a60*/  LDG.E.128.CONSTANT R20, desc[UR6][R20.64] ;  /* 0x0000000614147981 */ /* 0x000ea2000c1e9d00 */
[C---:B-----5:R-:W-:Y:S02]  /*0a70*/  SHF.L.U32 R25, R32.reuse, 0x10, RZ ;  /* 0x0000001020197819 */ /* 0x060fe400000006ff */
[----:B------:R-:W-:-:S03]  /*0a80*/  PRMT R32, R32, 0x7632, R32 ;  /* 0x0000763220207816 */ /* 0x000fc60000000020 */
[-C--:B------:R-:W-:Y:S01]  /*0a90*/  FFMA R67, R54, R25.reuse, R67 ;  /* 0x0000001936437223 */ /* 0x080fe20000000043 */
[----:B------:R-:W-:Y:S01]  /*0aa0*/  SHF.L.U32 R32, R32, 0x10, RZ ;  /* 0x0000001020207819 */ /* 0x000fe200000006ff */
[----:B------:R-:W-:Y:S01]  /*0ab0*/  FFMA R25, R55, R25, R66 ;  /* 0x0000001937197223 */ /* 0x000fe20000000042 */
[C---:B------:R-:W-:Y:S02]  /*0ac0*/  SHF.L.U32 R26, R33.reuse, 0x10, RZ ;  /* 0x00000010211a7819 */ /* 0x040fe400000006ff */
[----:B------:R-:W-:Y:S01]  /*0ad0*/  PRMT R33, R33, 0x7632, R33 ;  /* 0x0000763221217816 */ /* 0x000fe20000000021 */
[-C--:B------:R-:W-:Y:S01]  /*0ae0*/  FFMA R24, R88, R32.reuse, R67 ;  /* 0x0000002058187223 */ /* 0x080fe20000000043 */
[----:B------:R-:W-:Y:S02]  /*0af0*/  FFMA R32, R90, R32, R25 ;  /* 0x000000205a207223 */ /* 0x000fe40000000019 */
[----:B------:R-:W-:Y:S01]  /*0b00*/  SHF.L.U32 R33, R33, 0x10, RZ ;  /* 0x0000001021217819 */ /* 0x000fe200000006ff */
[-C--:B------:R-:W-:Y:S01]  /*0b10*/  FFMA R25, R87, R26.reuse, R24 ;  /* 0x0000001a57197223 */ /* 0x080fe20000000018 */
[----:B------:R-:W-:Y:S01]  /*0b20*/  FFMA R27, R89, R26, R32 ;  /* 0x0000001a591b7223 */ /* 0x000fe20000000020 */
[----:B------:R-:W-:-:S02]  /*0b30*/  SHF.L.U32 R24, R34, 0x10, RZ ;  /* 0x0000001022187819 */ /* 0x000fc400000006ff */
[----:B------:R-:W-:Y:S01]  /*0b40*/  PRMT R34, R34, 0x7632, R34 ;  /* 0x0000763222227816 */ /* 0x000fe20000000022 */
[-C--:B------:R-:W-:Y:S01]  /*0b50*/  FFMA R28, R92, R33.reuse, R25 ;  /* 0x000000215c1c7223 */ /* 0x080fe20000000019 */
[----:B------:R-:W-:Y:S02]  /*0b60*/  FFMA R26, R94, R33, R27 ;  /* 0x000000215e1a7223 */ /* 0x000fe4000000001b */
[----:B------:R-:W-:Y:S01]  /*0b70*/  SHF.L.U32 R27, R34, 0x10, RZ ;  /* 0x00000010221b7819 */ /* 0x000fe200000006ff */
[-C--:B------:R-:W-:Y:S01]  /*0b80*/  FFMA R25, R91, R24.reuse, R28 ;  /* 0x000000185b197223 */ /* 0x080fe2000000001c */
[----:B------:R-:W-:Y:S01]  /*0b90*/  FFMA R29, R93, R24, R26 ;  /* 0x000000185d1d7223 */ /* 0x000fe2000000001a */
[C---:B------:R-:W-:Y:S02]  /*0ba0*/  SHF.L.U32 R24, R35.reuse, 0x10, RZ ;  /* 0x0000001023187819 */ /* 0x040fe400000006ff */
[----:B------:R-:W-:Y:S01]  /*0bb0*/  PRMT R35, R35, 0x7632, R35 ;  /* 0x0000763223237816 */ /* 0x000fe20000000023 */
[-C--:B------:R-:W-:Y:S01]  /*0bc0*/  FFMA R28, R96, R27.reuse, R25 ;  /* 0x0000001b601c7223 */ /* 0x080fe20000000019 */
[----:B------:R-:W-:-:S02]  /*0bd0*/  FFMA R26, R98, R27, R29 ;  /* 0x0000001b621a7223 */ /* 0x000fc4000000001d */
[----:B------:R-:W-:Y:S01]  /*0be0*/  SHF.L.U32 R35, R35, 0x10, RZ ;  /* 0x0000001023237819 */ /* 0x000fe200000006ff */
[-C--:B------:R-:W-:Y:S01]  /*0bf0*/  FFMA R28, R95, R24.reuse, R28 ;  /* 0x000000185f1c7223 */ /* 0x080fe2000000001c */
[----:B------:R-:W-:Y:S01]  /*0c00*/  FFMA R25, R97, R24, R26 ;  /* 0x0000001861197223 */ /* 0x000fe2000000001a */
[----:B------:R-:W-:Y:S02]  /*0c10*/  IADD3 R24, P0, PT, R52, R19, RZ ;  /* 0x0000001334187210 */ /* 0x000fe40007f1e0ff */
[----:B------:R-:W-:Y:S01]  /*0c20*/  SHF.L.U32 R29, R36, 0x10, RZ ;  /* 0x00000010241d7819 */ /* 0x000fe200000006ff */
[----:B------:R-:W-:Y:S01]  /*0c30*/  FFMA R66, R100, R35, R25 ;  /* 0x0000002364427223 */ /* 0x000fe20000000019 */
[----:B------:R-:W-:Y:S02]  /*0c40*/  PRMT R36, R36, 0x7632, R36 ;  /* 0x0000763224247816 */ /* 0x000fe40000000024 */
[----:B------:R-:W-:Y:S01]  /*0c50*/  IADD3.X R25, PT, PT, R53, R15, RZ, P0, !PT ;  /* 0x0000000f35197210 */ /* 0x000fe200007fe4ff */
[-C--:B------:R-:W-:Y:S01]  /*0c60*/  FFMA R69, R54, R29.reuse, R69 ;  /* 0x0000001d36457223 */ /* 0x080fe20000000045 */
[----:B------:R-:W-:Y:S01]  /*0c70*/  SHF.L.U32 R36, R36, 0x10, RZ ;  /* 0x0000001024247819 */ /* 0x000fe200000006ff */
[----:B------:R-:W-:Y:S01]  /*0c80*/  FFMA R29, R55, R29, R68 ;  /* 0x0000001d371d7223 */ /* 0x000fe20000000044 */
[----:B------:R-:W-:Y:S01]  /*0c90*/  FFMA R67, R99, R35, R28 ;  /* 0x0000002363437223 */ /* 0x000fe2000000001c */
[C---:B------:R-:W-:Y:S01]  /*0ca0*/  SHF.L.U32 R30, R37.reuse, 0x10, RZ ;  /* 0x00000010251e7819 */ /* 0x040fe200000006ff */
[----:B------:R-:W3:Y:S01]  /*0cb0*/  LDG.E.128.CONSTANT R24, desc[UR6][R24.64] ;  /* 0x0000000618187981 */ /* 0x000ee2000c1e9d00 */
[-C--:B------:R-:W-:Y:S01]  /*0cc0*/  FFMA R28, R88, R36.reuse, R69 ;  /* 0x00000024581c7223 */ /* 0x080fe20000000045 */
[----:B------:R-:W-:Y:S01]  /*0cd0*/  PRMT R37, R37, 0x7632, R37 ;  /* 0x0000763225257816 */ /* 0x000fe20000000025 */
[----:B------:R-:W-:-:S02]  /*0ce0*/  FFMA R36, R90, R36, R29 ;  /* 0x000000245a247223 */ /* 0x000fc4000000001d */
        /* <DEDUP_REMOVED lines=17> */
[----:B------:R-:W-:Y:S02]  /*0e00*/  IADD3 R28, P0, PT, R52, R18, RZ ;  /* 0x00000012341c7210 */ /* 0x000fe40007f1e0ff */
[-C--:B------:R-:W-:Y:S01]  /*0e10*/  FFMA R69, R99, R39.reuse, R32 ;  /* 0x0000002763457223 */ /* 0x080fe20000000020 */
[----:B------:R-:W-:Y:S01]  /*0e20*/  FFMA R68, R100, R39, R29 ;  /* 0x0000002764447223 */ /* 0x000fe2000000001d */
[----:B------:R-:W-:-:S06]  /*0e30*/  IADD3.X R29, PT, PT, R53, R14, RZ, P0, !PT ;  /* 0x0000000e351d7210 */ /* 0x000fcc00007fe4ff */
[----:B------:R-:W4:Y:S01]  /*0e40*/  LDG.E.128.CONSTANT R28, desc[UR6][R28.64] ;  /* 0x000000061c1c7981 */ /* 0x000f22000c1e9d00 */
[C---:B--2---:R-:W-:Y:S02]  /*0e50*/  SHF.L.U32 R33, R20.reuse, 0x10, RZ ;  /* 0x0000001014217819 */ /* 0x044fe400000006ff */
[----:B------:R-:W-:-:S03]  /*0e60*/  PRMT R20, R20, 0x7632, R20 ;  /* 0x0000763214147816 */ /* 0x000fc60000000014 */
[-C--:B------:R-:W-:Y:S01]  /*0e70*/  FFMA R71, R54, R33.reuse, R71 ;  /* 0x0000002136477223 */ /* 0x080fe20000000047 */
[----:B------:R-:W-:Y:S01]  /*0e80*/  SHF.L.U32 R32, R20, 0x10, RZ ;  /* 0x0000001014207819 */ /* 0x000fe200000006ff */
[----:B------:R-:W-:-:S04]  /*0e90*/  FFMA R33, R55, R33, R70 ;  /* 0x0000002137217223 */ /* 0x000fc80000000046 */
[-C--:B------:R-:W-:Y:S01]  /*0ea0*/  FFMA R20, R88, R32.reuse, R71 ;  /* 0x0000002058147223 */ /* 0x080fe20000000047 */
[----:B------:R-:W-:Y:S01]  /*0eb0*/  FFMA R34, R90, R32, R33 ;  /* 0x000000205a227223 */ /* 0x000fe20000000021 */
[C---:B------:R-:W-:Y:S02]  /*0ec0*/  SHF.L.U32 R32, R21.reuse, 0x10, RZ ;  /* 0x0000001015207819 */ /* 0x040fe400000006ff */
        /* <DEDUP_REMOVED lines=18> */
[----:B------:R-:W-:-:S03]  /*0ff0*/  IADD3 R20, P0, PT, R52, R17, RZ ;  /* 0x0000001134147210 */ /* 0x000fc60007f1e0ff */
[----:B------:R-:W-:Y:S01]  /*1000*/  FFMA R70, R100, R23, R21 ;  /* 0x0000001764467223 */ /* 0x000fe20000000015 */
[----:B------:R-:W-:Y:S01]  /*1010*/  IADD3.X R21, PT, PT, R53, R13, RZ, P0, !PT ;  /* 0x0000000d35157210 */ /* 0x000fe200007fe4ff */
[----:B------:R-:W-:-:S05]  /*1020*/  FFMA R71, R99, R23, R32 ;  /* 0x0000001763477223 */ /* 0x000fca0000000020 */
[----:B------:R-:W2:Y:S01]  /*1030*/  LDG.E.128.CONSTANT R20, desc[UR6][R20.64] ;  /* 0x0000000614147981 */ /* 0x000ea2000c1e9d00 */
[C---:B---3--:R-:W-:Y:S02]  /*1040*/  SHF.L.U32 R33, R24.reuse, 0x10, RZ ;  /* 0x0000001018217819 */ /* 0x048fe400000006ff */
        /* <DEDUP_REMOVED lines=21> */
[----:B------:R-:W-:Y:S01]  /*11a0*/  FFMA R26, R98, R33, R35 ;  /* 0x00000021621a7223 */ /* 0x000fe20000000023 */
[C---:B----4-:R-:W-:Y:S02]  /*11b0*/  SHF.L.U32 R33, R28.reuse, 0x10, RZ ;  /* 0x000000101c217819 */ /* 0x050fe400000006ff */
[----:B------:R-:W-:Y:S01]  /*11c0*/  SHF.L.U32 R27, R27, 0x10, RZ ;  /* 0x000000101b1b7819 */ /* 0x000fe200000006ff */
[-C--:B------:R-:W-:Y:S01]  /*11d0*/  FFMA R32, R95, R24.reuse, R32 ;  /* 0x000000185f207223 */ /* 0x080fe20000000020 */
[----:B------:R-:W-:Y:S01]  /*11e0*/  PRMT R28, R28, 0x7632, R28 ;  /* 0x000076321c1c7816 */ /* 0x000fe2000000001c */
[----:B------:R-:W-:Y:S01]  /*11f0*/  FFMA R25, R97, R24, R26 ;  /* 0x0000001861197223 */ /* 0x000fe2000000001a */
[----:B------:R-:W-:Y:S01]  /*1200*/  IADD3 R24, P0, PT, R52, R12, RZ ;  /* 0x0000000c34187210 */ /* 0x000fe20007f1e0ff */
[----:B------:R-:W-:Y:S01]  /*1210*/  FFMA R73, R99, R27, R32 ;  /* 0x0000001b63497223 */ /* 0x000fe20000000020 */
[-C--:B------:R-:W-:Y:S01]  /*1220*/  FFMA R75, R54, R33.reuse, R75 ;  /* 0x00000021364b7223 */ /* 0x080fe2000000004b */
[----:B------:R-:W-:Y:S01]  /*1230*/  SHF.L.U32 R32, R28, 0x10, RZ ;  /* 0x000000101c207819 */ /* 0x000fe200000006ff */
[----:B------:R-:W-:Y:S01]  /*1240*/  FFMA R33, R55, R33, R74 ;  /* 0x0000002137217223 */ /* 0x000fe2000000004a */
[----:B------:R-:W-:Y:S01]  /*1250*/  FFMA R72, R100, R27, R25 ;  /* 0x0000001b64487223 */ /* 0x000fe20000000019 */
[----:B------:R-:W-:-:S02]  /*1260*/  IADD3.X R25, PT, PT, R53, R8, RZ, P0, !PT ;  /* 0x0000000835197210 */ /* 0x000fc400007fe4ff */
[-C--:B------:R-:W-:Y:S01]  /*1270*/  FFMA R28, R88, R32.reuse, R75 ;  /* 0x00000020581c7223 */ /* 0x080fe2000000004b */
[----:B------:R-:W-:Y:S01]  /*1280*/  FFMA R34, R90, R32, R33 ;  /* 0x000000205a227223 */ /* 0x000fe20000000021 */
[C---:B------:R-:W-:Y:S02]  /*1290*/  SHF.L.U32 R32, R29.reuse, 0x10, RZ ;  /* 0x000000101d207819 */ /* 0x040fe400000006ff */
[----:B------:R-:W-:Y:S01]  /*12a0*/  PRMT R29, R29, 0x7632, R29 ;  /* 0x000076321d1d7816 */ /* 0x000fe2000000001d */
[----:B------:R-:W3:Y:S02]  /*12b0*/  LDG.E.128.CONSTANT R24, desc[UR6][R24.64] ;  /* 0x0000000618187981 */ /* 0x000ee4000c1e9d00 */
[-C--:B------:R-:W-:Y:S01]  /*12c0*/  FFMA R33, R87, R32.reuse, R28 ;  /* 0x0000002057217223 */ /* 0x080fe2000000001c */
[----:B------:R-:W-:Y:S01]  /*12d0*/  SHF.L.U32 R29, R29, 0x10, RZ ;  /* 0x000000101d1d7819 */ /* 0x000fe200000006ff */
        /* <DEDUP_REMOVED lines=47> */
[-C--:B------:R-:W-:Y:S01]  /*15d0*/  FFMA R76, R100, R23.reuse, R21 ;  /* 0x00000017644c7223 */ /* 0x080fe20000000015 */
        /* <DEDUP_REMOVED lines=28> */
[----:B------:R-:W-:Y:S01]  /*17a0*/  FFMA R32, R95, R24, R32 ;  /* 0x000000185f207223 */ /* 0x000fe20000000020 */
[----:B------:R-:W-:Y:S01]  /*17b0*/  PRMT R28, R28, 0x7632, R28 ;  /* 0x000076321c1c7816 */ /* 0x000fe2000000001c */
[----:B------:R-:W-:Y:S02]  /*17c0*/  FFMA R81, R54, R33, R81 ;  /* 0x0000002136517223 */ /* 0x000fe40000000051 */
[----:B------:R-:W-:Y:S01]  /*17d0*/  FFMA R79, R99, R27, R32 ;  /* 0x0000001b634f7223 */ /* 0x000fe20000000020 */
        /* <DEDUP_REMOVED lines=15> */
[----:B------:R-:W-:-:S03]  /*18d0*/  FFMA R35, R93, R28, R32 ;  /* 0x0000001c5d237223 */ /* 0x000fc60000000020 */
[-C--:B------:R-:W-:Y:S01]  /*18e0*/  FFMA R28, R96, R33.reuse, R29 ;  /* 0x00000021601c7223 */ /* 0x080fe2000000001d */
[----:B------:R-:W-:Y:S01]  /*18f0*/  FFMA R30, R98, R33, R35 ;  /* 0x00000021621e7223 */ /* 0x000fe20000000023 */
[----:B------:R-:W-:Y:S01]  /*1900*/  FFMA R25, R97, R24, R26 ;  /* 0x0000001861197223 */ /* 0x000fe2000000001a */
[----:B------:R-:W-:-:S03]  /*1910*/  IADD3 R24, P0, PT, R52, R9, RZ ;  /* 0x0000000934187210 */ /* 0x000fc60007f1e0ff */
[----:B------:R-:W-:Y:S01]  /*1920*/  FFMA R78, R100, R27, R25 ;  /* 0x0000001b644e7223 */ /* 0x000fe20000000019 */
[----:B------:R-:W-:-:S06]  /*1930*/  IADD3.X R25, PT, PT, R53, R5, RZ, P0, !PT ;  /* 0x0000000535197210 */ /* 0x000fcc00007fe4ff */
[----:B------:R-:W3:Y:S01]  /*1940*/  LDG.E.128.CONSTANT R24, desc[UR6][R24.64] ;  /* 0x0000000618187981 */ /* 0x000ee2000c1e9d00 */
[C---:B--2---:R-:W-:Y:S02]  /*1950*/  SHF.L.U32 R29, R20.reuse, 0x10, RZ ;  /* 0x00000010141d7819 */ /* 0x044fe400000006ff */
[----:B------:R-:W-:-:S03]  /*1960*/  PRMT R20, R20, 0x7632, R20 ;  /* 0x0000763214147816 */ /* 0x000fc60000000014 */
[-C--:B------:R-:W-:Y:S01]  /*1970*/  FFMA R83, R54, R29.reuse, R83 ;  /* 0x0000001d36537223 */ /* 0x080fe20000000053 */
[----:B------:R-:W-:Y:S01]  /*1980*/  FFMA R33, R55, R29, R82 ;  /* 0x0000001d37217223 */ /* 0x000fe20000000052 */
[----:B------:R-:W-:Y:S02]  /*1990*/  SHF.L.U32 R29, R20, 0x10, RZ ;  /* 0x00000010141d7819 */ /* 0x000fe400000006ff */
[----:B------:R-:W-:-:S03]  /*19a0*/  SHF.L.U32 R20, R21, 0x10, RZ ;  /* 0x0000001015147819 */ /* 0x000fc600000006ff */
[-C--:B------:R-:W-:Y:S01]  /*19b0*/  FFMA R34, R88, R29.reuse, R83 ;  /* 0x0000001d58227223 */ /* 0x080fe20000000053 */
[----:B------:R-:W-:-:S03]  /*19c0*/  FFMA R32, R90, R29, R33 ;  /* 0x0000001d5a207223 */ /* 0x000fc60000000021 */
[-C--:B------:R-:W-:Y:S01]  /*19d0*/  FFMA R29, R87, R20.reuse, R34 ;  /* 0x00000014571d7223 */ /* 0x080fe20000000022 */
[----:B------:R-:W-:Y:S01]  /*19e0*/  FFMA R33, R89, R20, R32 ;  /* 0x0000001459217223 */ /* 0x000fe20000000020 */
[----:B------:R-:W-:Y:S02]  /*19f0*/  PRMT R20, R21, 0x7632, R20 ;  /* 0x0000763215147816 */ /* 0x000fe40000000014 */
[----:B------:R-:W-:Y:S02]  /*1a00*/  SHF.L.U32 R21, R31, 0x10, RZ ;  /* 0x000000101f157819 */ /* 0x000fe400000006ff */
[----:B------:R-:W-:-:S03]  /*1a10*/  SHF.L.U32 R20, R20, 0x10, RZ ;  /* 0x0000001014147819 */ /* 0x000fc600000006ff */
[-C--:B------:R-:W-:Y:S01]  /*1a20*/  FFMA R28, R95, R21.reuse, R28 ;  /* 0x000000155f1c7223 */ /* 0x080fe2000000001c */
[----:B------:R-:W-:Y:S01]  /*1a30*/  FFMA R21, R97, R21, R30 ;  /* 0x0000001561157223 */ /* 0x000fe2000000001e */
[-C--:B------:R-:W-:Y:S01]  /*1a40*/  FFMA R32, R92, R20.reuse, R29 ;  /* 0x000000145c207223 */ /* 0x080fe2000000001d */
[----:B------:R-:W-:Y:S01]  /*1a50*/  FFMA R30, R94, R20, R33 ;  /* 0x000000145e1e7223 */ /* 0x000fe20000000021 */
[C---:B------:R-:W-:Y:S02]  /*1a60*/  SHF.L.U32 R20, R22.reuse, 0x10, RZ ;  /* 0x0000001016147819 */ /* 0x040fe400000006ff */
[----:B------:R-:W-:Y:S02]  /*1a70*/  PRMT R31, R31, 0x7632, R31 ;  /* 0x000076321f1f7816 */ /* 0x000fe4000000001f */
[----:B------:R-:W-:Y:S02]  /*1a80*/  PRMT R22, R22, 0x7632, R22 ;  /* 0x0000763216167816 */ /* 0x000fe40000000016 */
[----:B------:R-:W-:Y:S01]  /*1a90*/  SHF.L.U32 R31, R31, 0x10, RZ ;  /* 0x000000101f1f7819 */ /* 0x000fe200000006ff */
[-C--:B------:R-:W-:Y:S01]  /*1aa0*/  FFMA R29, R91, R20.reuse, R32 ;  /* 0x000000145b1d7223 */ /* 0x080fe20000000020 */
[----:B------:R-:W-:Y:S01]  /*1ab0*/  SHF.L.U32 R22, R22, 0x10, RZ ;  /* 0x0000001016167819 */ /* 0x000fe200000006ff */
[----:B------:R-:W-:-:S02]  /*1ac0*/  FFMA R33, R93, R20, R30 ;  /* 0x000000145d217223 */ /* 0x000fc4000000001e */
[-C--:B------:R-:W-:Y:S02]  /*1ad0*/  FFMA R81, R99, R31.reuse, R28 ;  /* 0x0000001f63517223 */ /* 0x080fe4000000001c */
[-C--:B------:R-:W-:Y:S01]  /*1ae0*/  FFMA R20, R96, R22.reuse, R29 ;  /* 0x0000001660147223 */ /* 0x080fe2000000001d */
[----:B------:R-:W-:Y:S01]  /*1af0*/  FFMA R28, R98, R22, R33 ;  /* 0x00000016621c7223 */ /* 0x000fe20000000021 */
[----:B------:R-:W-:Y:S01]  /*1b00*/  SHF.L.U32 R22, R23, 0x10, RZ ;  /* 0x0000001017167819 */ /* 0x000fe200000006ff */
[----:B------:R-:W-:-:S04]  /*1b10*/  FFMA R80, R100, R31, R21 ;  /* 0x0000001f64507223 */ /* 0x000fc80000000015 */
[----:B------:R-:W-:Y:S01]  /*1b20*/  FFMA R21, R97, R22, R28 ;  /* 0x0000001661157223 */ /* 0x000fe2000000001c */
[----:B------:R-:W-:-:S04]  /*1b30*/  IADD3 R28, P0, PT, R52, R4, RZ ;  /* 0x00000004341c7210 */ /* 0x000fc80007f1e0ff */
[----:B------:R-:W-:-:S06]  /*1b40*/  IADD3.X R29, PT, PT, R53, R2, RZ, P0, !PT ;  /* 0x00000002351d7210 */ /* 0x000fcc00007fe4ff */
[----:B------:R-:W2:Y:S01]  /*1b50*/  LDG.E.128.CONSTANT R28, desc[UR6][R28.64] ;  /* 0x000000061c1c7981 */ /* 0x000ea2000c1e9d00 */
[----:B------:R-:W-:Y:S01]  /*1b60*/  PRMT R23, R23, 0x7632, R23 ;  /* 0x0000763217177816 */ /* 0x000fe20000000017 */
[----:B------:R-:W-:-:S03]  /*1b70*/  FFMA R20, R95, R22, R20 ;  /* 0x000000165f147223 */ /* 0x000fc60000000014 */
[----:B------:R-:W-:Y:S02]  /*1b80*/  SHF.L.U32 R23, R23, 0x10, RZ ;  /* 0x0000001017177819 */ /* 0x000fe400000006ff */
        /* <DEDUP_REMOVED lines=12> */
[----:B------:R-:W-:Y:S01]  /*1c50*/  FFMA R83, R99, R23, R20 ;  /* 0x0000001763537223 */ /* 0x000fe20000000014 */
[----:B------:R-:W-:Y:S02]  /*1c60*/  SHF.L.U32 R24, R26, 0x10, RZ ;  /* 0x000000101a187819 */ /* 0x000fe400000006ff */
[----:B------:R-:W-:Y:S01]  /*1c70*/  IADD3 R20, P0, PT, R52, R3, RZ ;  /* 0x0000000334147210 */ /* 0x000fe20007f1e0ff */
[-C--:B------:R-:W-:Y:S01]  /*1c80*/  FFMA R34, R92, R25.reuse, R33 ;  /* 0x000000195c227223 */ /* 0x080fe20000000021 */
[----:B------:R-:W-:Y:S01]  /*1c90*/  FFMA R32, R94, R25, R35 ;  /* 0x000000195e207223 */ /* 0x000fe20000000023 */
[----:B------:R-:W-:Y:S01]  /*1ca0*/  FFMA R82, R100, R23, R21 ;  /* 0x0000001764527223 */ /* 0x000fe20000000015 */
[----:B------:R-:W-:Y:S01]  /*1cb0*/  IADD3.X R21, PT, PT, R53, R0, RZ, P0, !PT ;  /* 0x0000000035157210 */ /* 0x000fe200007fe4ff */
[-C--:B------:R-:W-:Y:S01]  /*1cc0*/  FFMA R33, R91, R24.reuse, R34 ;  /* 0x000000185b217223 */ /* 0x080fe20000000022 */
[----:B------:R-:W-:-:S04]  /*1cd0*/  FFMA R25, R93, R24, R32 ;  /* 0x000000185d197223 */ /* 0x000fc80000000020 */
[----:B------:R-:W3:Y:S01]  /*1ce0*/  LDG.E.128.CONSTANT R20, desc[UR6][R20.64] ;  /* 0x0000000614147981 */ /* 0x000ee2000c1e9d00 */
[----:B------:R-:W-:-:S04]  /*1cf0*/  PRMT R26, R26, 0x7632, R26 ;  /* 0x000076321a1a7816 */ /* 0x000fc8000000001a */
[----:B------:R-:W-:Y:S02]  /*1d00*/  SHF.L.U32 R26, R26, 0x10, RZ ;  /* 0x000000101a1a7819 */ /* 0x000fe400000006ff */
[C---:B--2---:R-:W-:Y:S02]  /*1d10*/  SHF.L.U32 R24, R28.reuse, 0x10, RZ ;  /* 0x000000101c187819 */ /* 0x044fe400000006ff */
        /* <DEDUP_REMOVED lines=12> */
[-C--:B------:R-:W-:Y:S01]  /*1de0*/  FFMA R34, R92, R29.reuse, R37 ;  /* 0x0000001d5c227223 */ /* 0x080fe20000000025 */
[----:B------:R-:W-:Y:S01]  /*1df0*/  FFMA R32, R94, R29, R35 ;  /* 0x0000001d5e207223 */ /* 0x000fe20000000023 */
[C---:B------:R-:W-:Y:S01]  /*1e00*/  SHF.L.U32 R29, R27.reuse, 0x10, RZ ;  /* 0x000000101b1d7819 */ /* 0x040fe200000006ff */
[-C--:B------:R-:W-:Y:S01]  /*1e10*/  FFMA R24, R96, R26.reuse, R33 ;  /* 0x0000001a60187223 */ /* 0x080fe20000000021 */
[----:B------:R-:W-:Y:S02]  /*1e20*/  PRMT R27, R27, 0x7632, R27 ;  /* 0x000076321b1b7816 */ /* 0x000fe4000000001b */
[----:B------:R-:W-:Y:S01]  /*1e30*/  PRMT R30, R30, 0x7632, R30 ;  /* 0x000076321e1e7816 */ /* 0x000fe2000000001e */
[----:B------:R-:W-:Y:S01]  /*1e40*/  FFMA R26, R98, R26, R25 ;  /* 0x0000001a621a7223 */ /* 0x000fe20000000019 */
[----:B------:R-:W-:Y:S01]  /*1e50*/  SHF.L.U32 R27, R27, 0x10, RZ ;  /* 0x000000101b1b7819 */ /* 0x000fe200000006ff */
[-C--:B------:R-:W-:Y:S01]  /*1e60*/  FFMA R24, R95, R29.reuse, R24 ;  /* 0x0000001d5f187223 */ /* 0x080fe20000000018 */
[----:B------:R-:W-:Y:S01]  /*1e70*/  SHF.L.U32 R33, R30, 0x10, RZ ;  /* 0x000000101e217819 */ /* 0x000fe200000006ff */
[-C--:B------:R-:W-:Y:S01]  /*1e80*/  FFMA R25, R91, R28.reuse, R34 ;  /* 0x0000001c5b197223 */ /* 0x080fe20000000022 */
[----:B------:R-:W-:Y:S01]  /*1e90*/  FFMA R35, R93, R28, R32 ;  /* 0x0000001c5d237223 */ /* 0x000fe20000000020 */
[----:B------:R-:W-:Y:S01]  /*1ea0*/  FFMA R29, R97, R29, R26 ;  /* 0x0000001d611d7223 */ /* 0x000fe2000000001a */
[----:B------:R-:W-:Y:S01]  /*1eb0*/  SHF.L.U32 R28, R31, 0x10, RZ ;  /* 0x000000101f1c7819 */ /* 0x000fe200000006ff */
[----:B------:R-:W-:Y:S01]  /*1ec0*/  FFMA R85, R99, R27, R24 ;  /* 0x0000001b63557223 */ /* 0x000fe20000000018 */
[-C--:B------:R-:W-:Y:S01]  /*1ed0*/  FFMA R26, R96, R33.reuse, R25 ;  /* 0x00000021601a7223 */ /* 0x080fe20000000019 */
[----:B------:R-:W-:Y:S01]  /*1ee0*/  FFMA R30, R98, R33, R35 ;  /* 0x00000021621e7223 */ /* 0x000fe20000000023 */
[----:B------:R-:W-:-:S02]  /*1ef0*/  IADD3 R24, P0, PT, R52, R47, RZ ;  /* 0x0000002f34187210 */ /* 0x000fc40007f1e0ff */
[----:B------:R-:W-:Y:S01]  /*1f00*/  PRMT R31, R31, 0x7632, R31 ;  /* 0x000076321f1f7816 */ /* 0x000fe2000000001f */
[-C--:B------:R-:W-:Y:S01]  /*1f10*/  FFMA R26, R95, R28.reuse, R26 ;  /* 0x0000001c5f1a7223 */ /* 0x080fe2000000001a */
[----:B------:R-:W-:Y:S01]  /*1f20*/  FFMA R30, R97, R28, R30 ;  /* 0x0000001c611e7223 */ /* 0x000fe2000000001e */
[----:B------:R-:W-:Y:S02]  /*1f30*/  IADD3.X R25, PT, PT, R53, R46, RZ, P0, !PT ;  /* 0x0000002e35197210 */ /* 0x000fe400007fe4ff */
[----:B------:R-:W-:Y:S01]  /*1f40*/  IADD3 R28, P0, PT, R52, R49, RZ ;  /* 0x00000031341c7210 */ /* 0x000fe20007f1e0ff */
[----:B------:R-:W-:Y:S01]  /*1f50*/  FFMA R84, R100, R27, R29 ;  /* 0x0000001b64547223 */ /* 0x000fe2000000001d */
[----:B------:R-:W-:Y:S02]  /*1f60*/  SHF.L.U32 R31, R31, 0x10, RZ ;  /* 0x000000101f1f7819 */ /* 0x000fe400000006ff */
[----:B------:R-:W-:-:S03]  /*1f70*/  IADD3.X R29, PT, PT, R53, R48, RZ, P0, !PT ;  /* 0x00000030351d7210 */ /* 0x000fc600007fe4ff */
[-C--:B------:R-:W-:Y:S01]  /*1f80*/  FFMA R63, R99, R31.reuse, R26 ;  /* 0x0000001f633f7223 */ /* 0x080fe2000000001a */
[----:B------:R-:W-:Y:S01]  /*1f90*/  FFMA R62, R100, R31, R30 ;  /* 0x0000001f643e7223 */ /* 0x000fe2000000001e */
[----:B------:R-:W2:Y:S04]  /*1fa0*/  LDG.E.128.CONSTANT R24, desc[UR6][R24.64] ;  /* 0x0000000618187981 */ /* 0x000ea8000c1e9d00 */
[----:B------:R-:W4:Y:S01]  /*1fb0*/  LDG.E.128.CONSTANT R28, desc[UR6][R28.64] ;  /* 0x000000061c1c7981 */ /* 0x000f22000c1e9d00 */
        /* <DEDUP_REMOVED lines=28> */
[----:B------:R-:W-:-:S04]  /*2180*/  IADD3 R86, PT, PT, R86, 0x400, RZ ;  /* 0x0000040056567810 */ /* 0x000fc80007ffe0ff */
[----:B------:R-:W-:Y:S02]  /*2190*/  ISETP.GE.AND P0, PT, R86, R45, PT ;  /* 0x0000002d5600720c */ /* 0x000fe40003f06270 */
[----:B------:R-:W-:-:S04]  /*21a0*/  IADD3 R52, P1, PT, R52, 0x800, RZ ;  /* 0x0000080034347810 */ /* 0x000fc80007f3e0ff */
[----:B------:R-:W-:Y:S02]  /*21b0*/  IADD3.X R53, PT, PT, RZ, R53, RZ, P1, !PT ;  /* 0x00000035ff357210 */ /* 0x000fe40000ffe4ff */
[C---:B--2---:R-:W-:Y:S02]  /*21c0*/  SHF.L.U32 R21, R24.reuse, 0x10, RZ ;  /* 0x0000001018157819 */ /* 0x044fe400000006ff */
[----:B------:R-:W-:Y:S02]  /*21d0*/  PRMT R24, R24, 0x7632, R24 ;  /* 0x0000763218187816 */ /* 0x000fe40000000018 */
[----:B----4-:R-:W-:Y:S01]  /*21e0*/  SHF.L.U32 R20, R28, 0x10, RZ ;  /* 0x000000101c147819 */ /* 0x010fe200000006ff */
[-C--:B------:R-:W-:Y:S01]  /*21f0*/  FFMA R59, R54, R21.reuse, R59 ;  /* 0x00000015363b7223 */ /* 0x080fe2000000003b */
[----:B------:R-:W-:Y:S01]  /*2200*/  SHF.L.U32 R24, R24, 0x10, RZ ;  /* 0x0000001018187819 */ /* 0x000fe200000006ff */
[C---:B------:R-:W-:Y:S02]  /*2210*/  FFMA R21, R55.reuse, R21, R58 ;  /* 0x0000001537157223 */ /* 0x040fe4000000003a */
[-C--:B------:R-:W-:Y:S01]  /*2220*/  FFMA R57, R54, R20.reuse, R57 ;  /* 0x0000001436397223 */ /* 0x080fe20000000039 */
[----:B------:R-:W-:Y:S01]  /*2230*/  FFMA R55, R55, R20, R56 ;  /* 0x0000001437377223 */ /* 0x000fe20000000038 */
[----:B------:R-:W-:Y:S01]  /*2240*/  SHF.L.U32 R20, R25, 0x10, RZ ;  /* 0x0000001019147819 */ /* 0x000fe200000006ff */
[----:B------:R-:W-:Y:S01]  /*2250*/  FFMA R22, R88, R24, R59 ;  /* 0x0000001858167223 */ /* 0x000fe2000000003b */
[----:B------:R-:W-:-:S02]  /*2260*/  PRMT R28, R28, 0x7632, R28 ;  /* 0x000076321c1c7816 */ /* 0x000fc4000000001c */
[----:B------:R-:W-:Y:S01]  /*2270*/  PRMT R25, R25, 0x7632, R25 ;  /* 0x0000763219197816 */ /* 0x000fe20000000019 */
[----:B------:R-:W-:Y:S01]  /*2280*/  FFMA R24, R90, R24, R21 ;  /* 0x000000185a187223 */ /* 0x000fe20000000015 */
[----:B------:R-:W-:Y:S01]  /*2290*/  SHF.L.U32 R28, R28, 0x10, RZ ;  /* 0x000000101c1c7819 */ /* 0x000fe200000006ff */
[-C--:B------:R-:W-:Y:S01]  /*22a0*/  FFMA R23, R87, R20.reuse, R22 ;  /* 0x0000001457177223 */ /* 0x080fe20000000016 */
[----:B------:R-:W-:Y:S01]  /*22b0*/  SHF.L.U32 R25, R25, 0x10, RZ ;  /* 0x0000001019197819 */ /* 0x000fe200000006ff */
[----:B------:R-:W-:Y:S01]  /*22c0*/  FFMA R21, R89, R20, R24 ;  /* 0x0000001459157223 */ /* 0x000fe20000000018 */
[C---:B------:R-:W-:Y:S01]  /*22d0*/  SHF.L.U32 R20, R29.reuse, 0x10, RZ ;  /* 0x000000101d147819 */ /* 0x040fe200000006ff */
[-C--:B------:R-:W-:Y:S01]  /*22e0*/  FFMA R88, R88, R28.reuse, R57 ;  /* 0x0000001c58587223 */ /* 0x080fe20000000039 */
[----:B------:R-:W-:Y:S01]  /*22f0*/  FFMA R90, R90, R28, R55 ;  /* 0x0000001c5a5a7223 */ /* 0x000fe20000000037 */
[--C-:B------:R-:W-:Y:S01]  /*2300*/  FFMA R22, R92, R25, R23.reuse ;  /* 0x000000195c167223 */ /* 0x100fe20000000017 */
[----:B------:R-:W-:-:S02]  /*2310*/  PRMT R23, R29, 0x7632, R23 ;  /* 0x000076321d177816 */ /* 0x000fc40000000017 */
[----:B------:R-:W-:Y:S01]  /*2320*/  SHF.L.U32 R28, R26, 0x10, RZ ;  /* 0x000000101a1c7819 */ /* 0x000fe200000006ff */
[--C-:B------:R-:W-:Y:S01]  /*2330*/  FFMA R32, R94, R25, R21.reuse ;  /* 0x000000195e207223 */ /* 0x100fe20000000015 */
[----:B------:R-:W-:Y:S01]  /*2340*/  PRMT R26, R26, 0x7632, R26 ;  /* 0x000076321a1a7816 */ /* 0x000fe2000000001a */
[-C--:B------:R-:W-:Y:S01]  /*2350*/  FFMA R87, R87, R20.reuse, R88 ;  /* 0x0000001457577223 */ /* 0x080fe20000000058 */
[----:B------:R-:W-:Y:S01]  /*2360*/  SHF.L.U32 R23, R23, 0x10, RZ ;  /* 0x0000001017177819 */ /* 0x000fe200000006ff */
[----:B------:R-:W-:Y:S01]  /*2370*/  FFMA R89, R89, R20, R90 ;  /* 0x0000001459597223 */ /* 0x000fe2000000005a */
[C---:B------:R-:W-:Y:S02]  /*2380*/  PRMT R21, R27.reuse, 0x7632, R21 ;  /* 0x000076321b157816 */ /* 0x040fe40000000015 */
[----:B------:R-:W-:Y:S01]  /*2390*/  SHF.L.U32 R24, R27, 0x10, RZ ;  /* 0x000000101b187819 */ /* 0x000fe200000006ff */
[-C--:B------:R-:W-:Y:S01]  /*23a0*/  FFMA R27, R93, R28.reuse, R32 ;  /* 0x0000001c5d1b7223 */ /* 0x080fe20000000020 */
[----:B------:R-:W-:Y:S01]  /*23b0*/  SHF.L.U32 R25, R26, 0x10, RZ ;  /* 0x000000101a197819 */ /* 0x000fe200000006ff */
[C---:B------:R-:W-:Y:S01]  /*23c0*/  FFMA R29, R91.reuse, R28, R22 ;  /* 0x0000001c5b1d7223 */ /* 0x040fe20000000016 */
[----:B------:R-:W-:Y:S01]  /*23d0*/  SHF.L.U32 R26, R30, 0x10, RZ ;  /* 0x000000101e1a7819 */ /* 0x000fe200000006ff */
        /* <DEDUP_REMOVED lines=8> */
[-C--:B------:R-:W-:Y:S01]  /*2460*/  FFMA R23, R97, R24.reuse, R20 ;  /* 0x0000001861177223 */ /* 0x080fe20000000014 */
[C---:B------:R-:W-:Y:S01]  /*2470*/  SHF.L.U32 R20, R31.reuse, 0x10, RZ ;  /* 0x000000101f147819 */ /* 0x040fe200000006ff */
[-C--:B------:R-:W-:Y:S01]  /*2480*/  FFMA R96, R96, R25.reuse, R91 ;  /* 0x0000001960607223 */ /* 0x080fe2000000005b */
[----:B------:R-:W-:Y:S01]  /*2490*/  PRMT R31, R31, 0x7632, R31 ;  /* 0x000076321f1f7816 */ /* 0x000fe2000000001f */
[----:B------:R-:W-:Y:S01]  /*24a0*/  FFMA R98, R98, R25, R93 ;  /* 0x0000001962627223 */ /* 0x000fe2000000005d */
[----:B------:R-:W-:Y:S01]  /*24b0*/  SHF.L.U32 R21, R21, 0x10, RZ ;  /* 0x0000001015157819 */ /* 0x000fe200000006ff */
[----:B------:R-:W-:Y:S01]  /*24c0*/  FFMA R22, R95, R24, R22 ;  /* 0x000000185f167223 */ /* 0x000fe20000000016 */
[----:B------:R-:W-:Y:S01]  /*24d0*/  SHF.L.U32 R31, R31, 0x10, RZ ;  /* 0x000000101f1f7819 */ /* 0x000fe200000006ff */
[-C--:B------:R-:W-:Y:S01]  /*24e0*/  FFMA R96, R95, R20.reuse, R96 ;  /* 0x000000145f607223 */ /* 0x080fe20000000060 */
[----:B------:R-:W-:Y:S01]  /*24f0*/  FFMA R98, R97, R20, R98 ;  /* 0x0000001461627223 */ /* 0x000fe20000000062 */
[CC--:B------:R-:W-:Y:S01]  /*2500*/  FFMA R59, R99.reuse, R21.reuse, R22 ;  /* 0x00000015633b7223 */ /* 0x0c0fe20000000016 */
[C---:B------:R-:W-:Y:S01]  /*2510*/  FFMA R58, R100.reuse, R21, R23 ;  /* 0x00000015643a7223 */ /* 0x040fe20000000017 */
[-C--:B------:R-:W-:Y:S01]  /*2520*/  FFMA R57, R99, R31.reuse, R96 ;  /* 0x0000001f63397223 */ /* 0x080fe20000000060 */
[----:B------:R-:W-:Y:S01]  /*2530*/  FFMA R56, R100, R31, R98 ;  /* 0x0000001f64387223 */ /* 0x000fe20000000062 */
[----:B------:R-:W-:Y:S06]  /*2540*/  @!P0 BRA `(.L_x_7) ;  /* 0xffffffe000108947 */ /* 0x000fec000383ffff */
.L_x_6:
[----:B------:R-:W-:Y:S05]  /*2550*/  BSYNC.RECONVERGENT B0 ;  /* 0x0000000000007941 */ /* 0x000fea0003800200 */
.L_x_5:
[----:B------:R-:W0:Y:S04]  /*2560*/  SHFL.DOWN P1, R3, R64, 0x1, 0x1f ;  /* 0x08201f0040037f89 */ /* 0x000e280000020000 */
[----:B------:R-:W1:Y:S04]  /*2570*/  SHFL.DOWN P4, R2, R65, 0x1, 0x1f ;  /* 0x08201f0041027f89 */ /* 0x000e680000080000 */
[----:B------:R-:W2:Y:S04]  /*2580*/  SHFL.DOWN P5, R6, R67, 0x1, 0x1f ;  /* 0x08201f0043067f89 */ /* 0x000ea800000a0000 */
[----:B------:R-:W3:Y:S04]  /*2590*/  SHFL.DOWN P2, R11, R68, 0x1, 0x1f ;  /* 0x08201f00440b7f89 */ /* 0x000ee80000040000 */
        /* <DEDUP_REMOVED lines=95> */
[----:B0-----:R-:W-:-:S03]  /*2b90*/  @P1 FADD R23, R6, R23 ;  /* 0x0000001706171221 */ /* 0x001fc60000000000 */
[----:B------:R-:W0:Y:S01]  /*2ba0*/  SHFL.DOWN P1, R26, R9, 0x4, 0x1f ;  /* 0x08801f00091a7f89 */ /* 0x000e220000020000 */
[----:B-1----:R-:W-:-:S03]  /*2bb0*/  @P3 FADD R12, R33, R12 ;  /* 0x0000000c210c3221 */ /* 0x002fc60000000000 */
        /* <DEDUP_REMOVED lines=67> */
[----:B--2---:R-:W-:Y:S01]  /*2ff0*/  @P1 FADD R16, R23, R16 ;  /* 0x0000001017101221 */ /* 0x004fe20000000000 */
[----:B---3--:R-:W-:Y:S02]  /*3000*/  @P4 FADD R25, R24, R25 ;  /* 0x0000001918194221 */ /* 0x008fe40000000000 */
[----:B------:R-:W2:Y:S01]  /*3010*/  SHFL.DOWN P4, R33, R28, 0x8, 0x1f ;  /* 0x09001f001c217f89 */ /* 0x000ea20000080000 */
[----:B0-----:R-:W-:-:S03]  /*3020*/  @P2 FADD R19, R20, R19 ;  /* 0x0000001314132221 */ /* 0x001fc60000000000 */
[----:B------:R-:W0:Y:S01]  /*3030*/  SHFL.DOWN P2, R32, R15, 0x2, 0x1f ;  /* 0x08401f000f207f89 */ /* 0x000e220000040000 */
[----:B-1----:R-:W-:-:S03]  /*3040*/  @P5 FADD R34, R34, R61 ;  /* 0x0000003d22225221 */ /* 0x002fc60000000000 */
[----:B------:R-:W1:Y:S01]  /*3050*/  SHFL.DOWN P5, R24, R35, 0x8, 0x1f ;  /* 0x09001f0023187f89 */ /* 0x000e6200000a0000 */
[----:B----4-:R-:W-:-:S03]  /*3060*/  @P6 FADD R18, R29, R18 ;  /* 0x000000121d126221 */ /* 0x010fc60000000000 */
[----:B------:R-:W3:Y:S01]  /*3070*/  SHFL.DOWN P6, R23, R34, 0x2, 0x1f ;  /* 0x08401f0022177f89 */ /* 0x000ee200000c0000 */
[----:B-----5:R-:W-:-:S03]  /*3080*/  @P3 FADD R22, R27, R22 ;  /* 0x000000161b163221 */ /* 0x020fc60000000000 */
[----:B------:R-:W4:Y:S01]  /*3090*/  SHFL.DOWN P3, R20, R31, 0x8, 0x1f ;  /* 0x09001f001f147f89 */ /* 0x000f220000060000 */
[----:B------:R-:W-:-:S03]  /*30a0*/  @P0 FADD R3, R8, R3 ;  /* 0x0000000308030221 */ /* 0x000fc60000000000 */
[----:B------:R-:W5:Y:S04]  /*30b0*/  SHFL.DOWN P1, R27, R26, 0x8, 0x1f ;  /* 0x09001f001a1b7f89 */ /* 0x000f680000020000 */
[----:B------:R-:W5:Y:S01]  /*30c0*/  SHFL.DOWN P0, R37, R58, 0x1, 0x1f ;  /* 0x08201f003a257f89 */ /* 0x000f620000000000 */
[----:B--2---:R-:W-:Y:S01]  /*30d0*/  @P4 FADD R33, R28, R33 ;  /* 0x000000211c214221 */ /* 0x004fe20000000000 */
[----:B0-----:R-:W-:Y:S02]  /*30e0*/  @P2 FADD R32, R15, R32 ;  /* 0x000000200f202221 */ /* 0x001fe40000000000 */
[----:B------:R-:W0:Y:S01]  /*30f0*/  SHFL.DOWN P2, R10, R3, 0x4, 0x1f ;  /* 0x08801f00030a7f89 */ /* 0x000e220000040000 */
[----:B-1----:R-:W-:-:S03]  /*3100*/  @P5 FADD R24, R35, R24 ;  /* 0x0000001823185221 */ /* 0x002fc60000000000 */
[----:B------:R-:W1:Y:S01]  /*3110*/  SHFL.DOWN P4, R15, R32, 0x4, 0x1f ;  /* 0x08801f00200f7f89 */ /* 0x000e620000080000 */
[----:B---3--:R-:W-:Y:S01]  /*3120*/  @P6 FADD R23, R34, R23 ;  /* 0x0000001722176221 */ /* 0x008fe20000000000 */
[----:B------:R-:W2:Y:S01]  /*3130*/  S2R R38, SR_TID.X ;  /* 0x0000000000267919 */ /* 0x000ea20000002100 */
[----:B----4-:R-:W-:-:S03]  /*3140*/  @P3 FADD R20, R31, R20 ;  /* 0x000000141f143221 */ /* 0x010fc60000000000 */
[----:B------:R-:W3:Y:S01]  /*3150*/  SHFL.DOWN P6, R34, R23, 0x4, 0x1f ;  /* 0x08801f0017227f89 */ /* 0x000ee200000c0000 */
[----:B-----5:R-:W-:-:S03]  /*3160*/  @P1 FADD R27, R26, R27 ;  /* 0x0000001b1a1b1221 */ /* 0x020fc60000000000 */
[----:B------:R-:W4:Y:S01]  /*3170*/  SHFL.DOWN P1, R29, R30, 0x8, 0x1f ;  /* 0x09001f001e1d7f89 */ /* 0x000f220000020000 */
[----:B------:R-:W-:-:S03]  /*3180*/  @P0 FADD R37, R37, R58 ;  /* 0x0000003a25250221 */ /* 0x000fc60000000000 */
[----:B------:R-:W5:Y:S04]  /*3190*/  SHFL.DOWN P3, R26, R7, 0x8, 0x1f ;  /* 0x09001f00071a7f89 */ /* 0x000f680000060000 */
[----:B------:R-:W2:Y:S01]  /*31a0*/  SHFL.DOWN P5, R31, R4, 0x8, 0x1f ;  /* 0x09001f00041f7f89 */ /* 0x000ea200000a0000 */
[----:B0-----:R-:W-:-:S03]  /*31b0*/  @P2 FADD R10, R3, R10 ;  /* 0x0000000a030a2221 */ /* 0x001fc60000000000 */
[----:B------:R-:W0:Y:S01]  /*31c0*/  SHFL.DOWN P0, R36, R37, 0x2, 0x1f ;  /* 0x08401f0025247f89 */ /* 0x000e220000000000 */
[----:B-1----:R-:W-:-:S03]  /*31d0*/  @P4 FADD R15, R32, R15 ;  /* 0x0000000f200f4221 */ /* 0x002fc60000000000 */
[----:B------:R-:W1:Y:S01]  /*31e0*/  SHFL.DOWN P2, R3, R0, 0x10, 0x1f ;  /* 0x0a001f0000037f89 */ /* 0x000e620000040000 */
[----:B---3--:R-:W-:Y:S01]  /*31f0*/  @P6 FADD R34, R23, R34 ;  /* 0x0000002217226221 */ /* 0x008fe20000000000 */
[----:B----4-:R-:W-:Y:S02]  /*3200*/  @P1 FADD R29, R30, R29 ;  /* 0x0000001d1e1d1221 */ /* 0x010fe40000000000 */
[----:B------:R-:W3:Y:S01]  /*3210*/  SHFL.DOWN P1, R28, R11, 0x8, 0x1f ;  /* 0x09001f000b1c7f89 */ /* 0x000ee20000020000 */
[----:B-----5:R-:W-:-:S03]  /*3220*/  @P3 FADD R26, R7, R26 ;  /* 0x0000001a071a3221 */ /* 0x020fc60000000000 */
[----:B------:R-:W4:Y:S01]  /*3230*/  SHFL.DOWN P3, R35, R10, 0x8, 0x1f ;  /* 0x09001f000a237f89 */ /* 0x000f220000060000 */
[----:B--2---:R-:W-:-:S03]  /*3240*/  @P5 FADD R31, R4, R31 ;  /* 0x0000001f041f5221 */ /* 0x004fc60000000000 */
[----:B------:R-:W2:Y:S01]  /*3250*/  SHFL.DOWN P4, R30, R15, 0x8, 0x1f ;  /* 0x09001f000f1e7f89 */ /* 0x000ea20000080000 */
[----:B0-----:R-:W-:-:S03]  /*3260*/  @P0 FADD R36, R37, R36 ;  /* 0x0000002425240221 */ /* 0x001fc60000000000 */
[----:B------:R-:W0:Y:S01]  /*3270*/  SHFL.DOWN P5, R4, R5, 0x10, 0x1f ;  /* 0x0a001f0005047f89 */ /* 0x000e2200000a0000 */
[----:B-1----:R-:W-:-:S03]  /*3280*/  @P2 FADD R3, R0, R3 ;  /* 0x0000000300032221 */ /* 0x002fc60000000000 */
[----:B------:R-:W1:Y:S04]  /*3290*/  SHFL.DOWN P6, R39, R34, 0x8, 0x1f ;  /* 0x09001f0022277f89 */ /* 0x000e6800000c0000 */
[----:B------:R-:W5:Y:S01]  /*32a0*/  SHFL.DOWN P0, R37, R36, 0x4, 0x1f ;  /* 0x08801f0024257f89 */ /* 0x000f620000000000 */
[----:B---3--:R-:W-:-:S03]  /*32b0*/  @P1 FADD R28, R11, R28 ;  /* 0x0000001c0b1c1221 */ /* 0x008fc60000000000 */
[----:B------:R-:W3:Y:S01]  /*32c0*/  SHFL.DOWN P1, R7, R6, 0x10, 0x1f ;  /* 0x0a001f0006077f89 */ /* 0x000ee20000020000 */
[----:B----4-:R-:W-:-:S03]  /*32d0*/  @P3 FADD R35, R10, R35 ;  /* 0x000000230a233221 */ /* 0x010fc60000000000 */
[----:B------:R-:W4:Y:S01]  /*32e0*/  SHFL.DOWN P2, R8, R9, 0x10, 0x1f ;  /* 0x0a001f0009087f89 */ /* 0x000f220000040000 */
[----:B--2---:R-:W-:-:S03]  /*32f0*/  @P4 FADD R30, R15, R30 ;  /* 0x0000001e0f1e4221 */ /* 0x004fc60000000000 */
[----:B------:R-:W2:Y:S01]  /*3300*/  SHFL.DOWN P3, R11, R2, 0x10, 0x1f ;  /* 0x0a001f00020b7f89 */ /* 0x000ea20000060000 */
[----:B0-----:R-:W-:-:S03]  /*3310*/  @P5 FADD R4, R5, R4 ;  /* 0x0000000405045221 */ /* 0x001fc60000000000 */
[----:B------:R-:W0:Y:S01]  /*3320*/  SHFL.DOWN P5, R0, R59, 0x1, 0x1f ;  /* 0x08201f003b007f89 */ /* 0x000e2200000a0000 */
[----:B-1----:R-:W-:-:S03]  /*3330*/  @P6 FADD R39, R34, R39 ;  /* 0x0000002722276221 */ /* 0x002fc60000000000 */
[----:B------:R-:W1:Y:S01]  /*3340*/  SHFL.DOWN P4, R10, R13, 0x10, 0x1f ;  /* 0x0a001f000d0a7f89 */ /* 0x000e620000080000 */
[----:B-----5:R-:W-:-:S03]  /*3350*/  @P0 FADD R37, R36, R37 ;  /* 0x0000002524250221 */ /* 0x020fc60000000000 */
[----:B------:R-:W5:Y:S04]  /*3360*/  SHFL.DOWN P6, R41, R56, 0x1, 0x1f ;  /* 0x08201f0038297f89 */ /* 0x000f6800000c0000 */
[----:B------:R-:W5:Y:S01]  /*3370*/  SHFL.DOWN P0, R32, R57, 0x1, 0x1f ;  /* 0x08201f0039207f89 */ /* 0x000f620000000000 */
[----:B---3--:R-:W-:Y:S01]  /*3380*/  @P1 FADD R7, R6, R7 ;  /* 0x0000000706071221 */ /* 0x008fe20000000000 */
[----:B----4-:R-:W-:Y:S02]  /*3390*/  @P2 FADD R8, R9, R8 ;  /* 0x0000000809082221 */ /* 0x010fe40000000000 */
[----:B------:R-:W3:Y:S01]  /*33a0*/  SHFL.DOWN P1, R15, R14, 0x10, 0x1f ;  /* 0x0a001f000e0f7f89 */ /* 0x000ee20000020000 */
[----:B--2---:R-:W-:-:S03]  /*33b0*/  @P3 FADD R11, R2, R11 ;  /* 0x0000000b020b3221 */ /* 0x004fc60000000000 */
[----:B------:R-:W2:Y:S01]  /*33c0*/  SHFL.DOWN P3, R9, R12, 0x10, 0x1f ;  /* 0x0a001f000c097f89 */ /* 0x000ea20000060000 */
        /* <DEDUP_REMOVED lines=9> */
[----:B---3--:R-:W-:Y:S01]  /*3460*/  @P1 FADD R15, R14, R15 ;  /* 0x0000000f0e0f1221 */ /* 0x008fe20000000000 */
[----:B--2---:R-:W-:Y:S02]  /*3470*/  @P3 FADD R9, R12, R9 ;  /* 0x000000090c093221 */ /* 0x004fe40000000000 */
        /* <DEDUP_REMOVED lines=12> */
[----:B--2---:R-:W-:-:S03]  /*3540*/  @P1 FADD R12, R19, R12 ;  /* 0x0000000c130c1221 */ /* 0x004fc60000000000 */
[----:B------:R-:W2:Y:S01]  /*3550*/  SHFL.DOWN P1, R36, R45, 0x4, 0x1f ;  /* 0x08801f002d247f89 */ /* 0x000ea20000020000 */
[----:B0-----:R-:W-:-:S03]  /*3560*/  @P2 FADD R17, R16, R17 ;  /* 0x0000001110112221 */ /* 0x001fc60000000000 */
[----:B------:R-:W0:Y:S01]  /*3570*/  SHFL.DOWN P2, R16, R27, 0x10, 0x1f ;  /* 0x0a001f001b107f89 */ /* 0x000e220000040000 */
[----:B-1----:R-:W-:Y:S01]  /*3580*/  @P4 FADD R23, R18, R23 ;  /* 0x0000001712174221 */ /* 0x002fe20000000000 */
[----:B---3--:R-:W-:Y:S02]  /*3590*/  @P3 FADD R21, R22, R21 ;  /* 0x0000001516153221 */ /* 0x008fe40000000000 */
[----:B------:R-:W1:Y:S01]  /*35a0*/  SHFL.DOWN P3, R19, R20, 0x10, 0x1f ;  /* 0x0a001f0014137f89 */ /* 0x000e620000060000 */
[----:B----4-:R-:W-:-:S03]  /*35b0*/  @P5 FADD R14, R25, R14 ;  /* 0x0000000e190e5221 */ /* 0x010fc60000000000 */
[----:B------:R-:W3:Y:S01]  /*35c0*/  SHFL.DOWN P5, R18, R33, 0x10, 0x1f ;  /* 0x0a001f0021127f89 */ /* 0x000ee200000a0000 */
[----:B-----5:R-:W-:-:S03]  /*35d0*/  @P6 FADD R0, R5, R0 ;  /* 0x0000000005006221 */ /* 0x020fc60000000000 */
[----:B------:R-:W4:Y:S01]  /*35e0*/  SHFL.DOWN P4, R25, R24, 0x10, 0x1f ;  /* 0x0a001f0018197f89 */ /* 0x000f220000080000 */
[----:B------:R-:W-:-:S03]  /*35f0*/  @P0 FADD R43, R2, R43 ;  /* 0x0000002b022b0221 */ /* 0x000fc60000000000 */
[----:B------:R-:W5:Y:S01]  /*3600*/  SHFL.DOWN P6, R32, R37, 0x8, 0x1f ;  /* 0x09001f0025207f89 */ /* 0x000f6200000c0000 */
[----:B------:R-:W-:Y:S01]  /*3610*/  MOV R2, 0x400 ;  /* 0x0000040000027802 */ /* 0x000fe20000000f00 */
[----:B--2---:R-:W-:Y:S02]  /*3620*/  @P1 FADD R36, R45, R36 ;  /* 0x000000242d241221 */ /* 0x004fe40000000000 */
[----:B------:R-:W2:Y:S01]  /*3630*/  SHFL.DOWN P0, R41, R0, 0x8, 0x1f ;  /* 0x09001f0000297f89 */ /* 0x000ea20000000000 */
[----:B0-----:R-:W-:-:S03]  /*3640*/  @P2 FADD R16, R27, R16 ;  /* 0x000000101b102221 */ /* 0x001fc60000000000 */
[----:B------:R-:W0:Y:S04]  /*3650*/  SHFL.DOWN P1, R34, R43, 0x8, 0x1f ;  /* 0x09001f002b227f89 */ /* 0x000e280000020000 */
        /* <DEDUP_REMOVED lines=8> */
[----:B--2---:R-:W-:-:S03]  /*36e0*/  @P0 FADD R41, R0, R41 ;  /* 0x0000002900290221 */ /* 0x004fc60000000000 */
[----:B------:R-:W2:Y:S01]  /*36f0*/  SHFL.DOWN P6, R33, R28, 0x10, 0x1f ;  /* 0x0a001f001c217f89 */ /* 0x000ea200000c0000 */
[----:B0-----:R-:W-:Y:S01]  /*3700*/  @P1 FADD R34, R43, R34 ;  /* 0x000000222b221221 */ /* 0x001fe20000000000 */
[----:B------:R-:W0:Y:S01]  /*3710*/  S2R R5, SR_CgaCtaId ;  /* 0x0000000000057919 */ /* 0x000e220000008800 */
[----:B------:R-:W-:Y:S01]  /*3720*/  @P2 FADD R45, R36, R45 ;  /* 0x0000002d242d2221 */ /* 0x000fe20000000000 */
[----:B------:R-:W5:Y:S04]  /*3730*/  SHFL.DOWN P0, R24, R35, 0x10, 0x1f ;  /* 0x0a001f0023187f89 */ /* 0x000f680000000000 */
[----:B------:R-:W0:Y:S01]  /*3740*/  SHFL.DOWN P1, R37, R30, 0x10, 0x1f ;  /* 0x0a001f001e257f89 */ /* 0x000e220000020000 */
[----:B-1----:R-:W-:Y:S01]  /*3750*/  @P5 FADD R20, R29, R20 ;  /* 0x000000141d145221 */ /* 0x002fe20000000000 */
[----:B---3--:R-:W-:-:S02]  /*3760*/  @P4 FADD R27, R26, R27 ;  /* 0x0000001b1a1b4221 */ /* 0x008fc40000000000 */
[----:B------:R-:W1:Y:S01]  /*3770*/  SHFL.DOWN P2, R26, R39, 0x10, 0x1f ;  /* 0x0a001f00271a7f89 */ /* 0x000e620000040000 */
[----:B----4-:R-:W-:-:S03]  /*3780*/  @P3 FADD R22, R31, R22 ;  /* 0x000000161f163221 */ /* 0x010fc60000000000 */
[----:B------:R-:W3:Y:S01]  /*3790*/  SHFL.DOWN P4, R31, R34, 0x10, 0x1f ;  /* 0x0a001f00221f7f89 */ /* 0x000ee20000080000 */
[----:B--2---:R-:W-:-:S03]  /*37a0*/  @P6 FADD R33, R28, R33 ;  /* 0x000000211c216221 */ /* 0x004fc60000000000 */
[----:B------:R-:W2:Y:S04]  /*37b0*/  SHFL.DOWN P6, R29, R32, 0x10, 0x1f ;  /* 0x0a001f00201d7f89 */ /* 0x000ea800000c0000 */
[----:B------:R-:W4:Y:S01]  /*37c0*/  SHFL.DOWN P5, R28, R41, 0x10, 0x1f ;  /* 0x0a001f00291c7f89 */ /* 0x000f2200000a0000 */
[----:B-----5:R-:W-:Y:S01]  /*37d0*/  @P0 FADD R24, R35, R24 ;  /* 0x0000001823180221 */ /* 0x020fe20000000000 */
[----:B------:R-:W-:Y:S02]  /*37e0*/  LOP3.LUT P0, R0, R38, 0x1f, RZ, 0xc0, !PT ;  /* 0x0000001f26007812 */ /* 0x000fe4000780c0ff */
[----:B------:R-:W5:Y:S01]  /*37f0*/  SHFL.DOWN P3, R36, R45, 0x10, 0x1f ;  /* 0x0a001f002d247f89 */ /* 0x000f620000060000 */
[----:B0-----:R-:W-:Y:S01]  /*3800*/  @P1 FADD R37, R30, R37 ;  /* 0x000000251e251221 */ /* 0x001fe20000000000 */
[----:B------:R-:W-:-:S02]  /*3810*/  ISETP.NE.AND P1, PT, R0, RZ, PT ;  /* 0x000000ff0000720c */ /* 0x000fc40003f25270 */
[----:B------:R-:W-:Y:S02]  /*3820*/  LEA R5, R5, R2, 0x18 ;  /* 0x0000000205057211 */ /* 0x000fe400078ec0ff */
[----:B------:R-:W-:Y:S01]  /*3830*/  SHF.R.U32.HI R0, RZ, 0x5, R38 ;  /* 0x00000005ff007819 */ /* 0x000fe20000011626 */
[----:B-1----:R-:W-:-:S04]  /*3840*/  @P2 FADD R26, R39, R26 ;  /* 0x0000001a271a2221 */ /* 0x002fc80000000000 */
[----:B------:R-:W-:Y:S02]  /*3850*/  IMAD R0, R0, 0x78, R5 ;  /* 0x0000007800007824 */ /* 0x000fe400078e0205 */
[----:B---3--:R-:W-:Y:S01]  /*3860*/  @P4 FADD R31, R34, R31 ;  /* 0x0000001f221f4221 */ /* 0x008fe20000000000 */
[----:B--2---:R-:W-:Y:S02]  /*3870*/  @P6 FADD R29, R32, R29 ;  /* 0x0000001d201d6221 */ /* 0x004fe40000000000 */
[----:B------:R0:W-:Y:S01]  /*3880*/  @!P0 STS [R0], R3 ;  /* 0x0000000300008388 */ /* 0x0001e20000000800 */
[----:B------:R-:W-:Y:S01]  /*3890*/  ISETP.GT.U32.AND P0, PT, R38, 0x1d, PT ;  /* 0x0000001d2600780c */ /* 0x000fe20003f04070 */
[----:B----4-:R-:W-:Y:S02]  /*38a0*/  @P5 FADD R28, R41, R28 ;  /* 0x0000001c291c5221 */ /* 0x010fe40000000000 */
[----:B------:R0:W-:Y:S01]  /*38b0*/  @!P1 STS [R0+0x4], R4 ;  /* 0x0000040400009388 */ /* 0x0001e20000000800 */
[----:B-----5:R-:W-:-:S03]  /*38c0*/  @P3 FADD R36, R45, R36 ;  /* 0x000000242d243221 */ /* 0x020fc60000000000 */
        /* <DEDUP_REMOVED lines=30> */
[----:B------:R-:W-:Y:S01]  /*3ab0*/  LEA R5, R38, R5, 0x2 ;  /* 0x0000000526057211 */ /* 0x000fe200078e10ff */
[----:B------:R-:W1:Y:S04]  /*3ac0*/  LDCU UR11, c[0x0][0x3a4] ;  /* 0x00007480ff0b77ac */ /* 0x000e680008000800 */
[----:B0-----:R-:W0:Y:S01]  /*3ad0*/  LDS R0, [R5] ;  /* 0x0000000005007984 */ /* 0x001e220000000800 */
[----:B------:R-:W2:Y:S03]  /*3ae0*/  LDCU UR10, c[0x0][0x390] ;  /* 0x00007200ff0a77ac */ /* 0x000ea60008000800 */
[----:B------:R-:W3:Y:S01]  /*3af0*/  LDS R3, [R5+0x78] ;  /* 0x0000780005037984 */ /* 0x000ee20000000800 */
[----:B------:R-:W4:Y:S03]  /*3b00*/  LDCU.64 UR12, c[0x0][0x398] ;  /* 0x00007300ff0c77ac */ /* 0x000f260008000a00 */
[----:B------:R-:W5:Y:S01]  /*3b10*/  LDS R7, [R5+0xf0] ;  /* 0x0000f00005077984 */ /* 0x000f620000000800 */
[----:B------:R-:W-:-:S03]  /*3b20*/  USHF.L.U32 UR5, UR8, 0x1, URZ ;  /* 0x0000000108057899 */ /* 0x000fc600080006ff */
[----:B------:R-:W2:Y:S01]  /*3b30*/  LDS R9, [R5+0x168] ;  /* 0x0001680005097984 */ /* 0x000ea20000000800 */
[----:B-1----:R-:W-:-:S04]  /*3b40*/  UIMAD UR4, UR9, UR11, URZ ;  /* 0x0000000b090472a4 */ /* 0x002fc8000f8e02ff */
[----:B------:R-:W-:-:S04]  /*3b50*/  UIMAD UR4, UR4, 0xf, UR5 ;  /* 0x0000000f040478a4 */ /* 0x000fc8000f8e0205 */
[----:B------:R-:W-:Y:S01]  /*3b60*/  USHF.R.S32.HI UR5, URZ, 0x1f, UR4 ;  /* 0x0000001fff057899 */ /* 0x000fe20008011404 */
[----:B0-----:R-:W-:-:S04]  /*3b70*/  FADD R0, RZ, R0 ;  /* 0x00000000ff007221 */ /* 0x001fc80000000000 */
[----:B---3--:R-:W-:Y:S01]  /*3b80*/  FADD R2, R0, R3 ;  /* 0x0000000300027221 */ /* 0x008fe20000000000 */
[----:B------:R-:W-:Y:S02]  /*3b90*/  LOP3.LUT R0, R38, 0x1, RZ, 0xc0, !PT ;  /* 0x0000000126007812 */ /* 0x000fe400078ec0ff */
[----:B------:R-:W-:Y:S01]  /*3ba0*/  SHF.R.U32.HI R3, RZ, 0x1, R38 ;  /* 0x00000001ff037819 */ /* 0x000fe20000011626 */
[----:B-----5:R-:W-:-:S04]  /*3bb0*/  FADD R2, R2, R7 ;  /* 0x0000000702027221 */ /* 0x020fc80000000000 */
[----:B------:R-:W-:Y:S02]  /*3bc0*/  IMAD R3, R3, UR11, R0 ;  /* 0x0000000b03037c24 */ /* 0x000fe4000f8e0200 */
[----:B--2---:R-:W-:-:S03]  /*3bd0*/  FADD R2, R2, R9 ;  /* 0x0000000902027221 */ /* 0x004fc60000000000 */
[----:B------:R-:W-:Y:S01]  /*3be0*/  IADD3 R4, P0, PT, R3, UR4, RZ ;  /* 0x0000000403047c10 */ /* 0x000fe2000ff1e0ff */
[----:B------:R-:W-:-:S03]  /*3bf0*/  FMUL R0, R2, UR10 ;  /* 0x0000000a02007c20 */ /* 0x000fc60008400000 */
[----:B------:R-:W-:Y:S02]  /*3c00*/  LEA.HI.X.SX32 R3, R3, UR5, 0x1, P0 ;  /* 0x0000000503037c11 */ /* 0x000fe400080f0eff */
[C---:B----4-:R-:W-:Y:S02]  /*3c10*/  LEA R2, P0, R4.reuse, UR12, 0x1 ;  /* 0x0000000c04027c11 */ /* 0x050fe4000f8008ff */
[----:B------:R-:W-:Y:S02]  /*3c20*/  F2FP.BF16.F32.PACK_AB R0, RZ, R0 ;  /* 0x00000000ff00723e */ /* 0x000fe400000010ff */
[----:B------:R-:W-:-:S05]  /*3c30*/  LEA.HI.X R3, R4, UR13, R3, 0x1, P0 ;  /* 0x0000000d04037c11 */ /* 0x000fca00080f0c03 */
[----:B------:R-:W-:Y:S01]  /*3c40*/  STG.E.U16 desc[UR6][R2.64], R0 ;  /* 0x0000000002007986 */ /* 0x000fe2000c101506 */
[----:B------:R-:W-:Y:S05]  /*3c50*/  EXIT ;  /* 0x000000000000794d */ /* 0x000fea0003800000 */
.L_x_8:
        /* <DEDUP_REMOVED lines=10> */
.L_x_72:


//--------------------- .text._Z12cudaCoreGemmI13__nv_bfloat16S0_Li14ELi2ELi128EEvPKT_S3_fPT0_iii --------------------------
	.section	.text._Z12cudaCoreGemmI13__nv_bfloat16S0_Li14ELi2ELi128EEvPKT_S3_fPT0_iii,"ax",@progbits
	.align	128
        .global         _Z12cudaCoreGemmI13__nv_bfloat16S0_Li14ELi2ELi128EEvPKT_S3_fPT0_iii
        .type           _Z12cudaCoreGemmI13__nv_bfloat16S0_Li14ELi2ELi128EEvPKT_S3_fPT0_iii,@function
        .size           _Z12cudaCoreGemmI13__nv_bfloat16S0_Li14ELi2ELi128EEvPKT_S3_fPT0_iii,(.L_x_73 - _Z12cudaCoreGemmI13__nv_bfloat16S0_Li14ELi2ELi128EEvPKT_S3_fPT0_iii)
        .other          _Z12cudaCoreGemmI13__nv_bfloat16S0_Li14ELi2ELi128EEvPKT_S3_fPT0_iii,@"STO_CUDA_ENTRY STV_DEFAULT"
_Z12cudaCoreGemmI13__nv_bfloat16S0_Li14ELi2ELi128EEvPKT_S3_fPT0_iii:
.text._Z12cudaCoreGemmI13__nv_bfloat16S0_Li14ELi2ELi128EEvPKT_S3_fPT0_iii:
        /* <DEDUP_REMOVED lines=21> */
[----:B0-----:R-:W-:-:S04]  /*0150*/  SHF.L.U32 R87, R8, 0x3, RZ ;  /* 0x0000000308577819 */ /* 0x001fc800000006ff */
[----:B-1----:R-:W-:-:S13]  /*0160*/  ISETP.GE.AND P0, PT, R87, R2, PT ;  /* 0x000000025700720c */ /* 0x002fda0003f06270 */
[----:B--234-:R-:W-:Y:S05]  /*0170*/  @P0 BRA `(.L_x_10) ;  /* 0x00000020006c0947 */ /* 0x01cfea0003800000 */
[----:B------:R-:W0:Y:S01]  /*0180*/  LDCU.128 UR12, c[0x0][0x380] ;  /* 0x00007000ff0c77ac */ /* 0x000e220008000c00 */
[C---:B------:R-:W-:Y:S01]  /*0190*/  IMAD.WIDE.U32 R4, R2.reuse, 0x2, RZ ;  /* 0x0000000202047825 */ /* 0x040fe200078e00ff */
[----:B------:R-:W-:-:S03]  /*01a0*/  LEA R11, R2, R2, 0x1 ;  /* 0x00000002020b7211 */ /* 0x000fc600078e08ff */
[----:B------:R-:W-:Y:S01]  /*01b0*/  HFMA2 R85, -RZ, RZ, 0, 0 ;  /* 0x00000000ff557431 */ /* 0x000fe200000001ff */
[----:B------:R-:W-:Y:S01]  /*01c0*/  UIMAD UR4, UR8, 0xe, URZ ;  /* 0x0000000e080478a4 */ /* 0x000fe2000f8e02ff */
[-C--:B------:R-:W-:Y:S01]  /*01d0*/  LEA R13, R2, R2.reuse, 0x2 ;  /* 0x00000002020d7211 */ /* 0x080fe200078e10ff */
[----:B------:R-:W-:Y:S01]  /*01e0*/  IMAD.WIDE.U32 R8, R8, 0x10, RZ ;  /* 0x0000001008087825 */ /* 0x000fe200078e00ff */
[C---:B------:R-:W-:Y:S02]  /*01f0*/  SHF.L.U32 R15, R2.reuse, 0x2, RZ ;  /* 0x00000002020f7819 */ /* 0x040fe400000006ff */
[CC--:B------:R-:W-:Y:S01]  /*0200*/  LEA R19, R2.reuse, -R2.reuse, 0x3 ;  /* 0x8000000202137211 */ /* 0x0c0fe200078e18ff */
[C---:B------:R-:W-:Y:S01]  /*0210*/  IMAD R6, R2.reuse, UR4, RZ ;  /* 0x0000000402067c24 */ /* 0x040fe2000f8e02ff */
[----:B------:R-:W-:Y:S01]  /*0220*/  USHF.L.U32 UR4, UR5, 0x1, URZ ;  /* 0x0000000105047899 */ /* 0x000fe200080006ff */
[C---:B------:R-:W-:Y:S01]  /*0230*/  SHF.L.U32 R45, R2.reuse, 0x3, RZ ;  /* 0x00000003022d7819 */ /* 0x040fe200000006ff */
[C---:B------:R-:W-:Y:S01]  /*0240*/  IMAD R27, R2.reuse, 0x6, RZ ;  /* 0x00000006021b7824 */ /* 0x040fe200078e02ff */
[----:B------:R-:W-:Y:S01]  /*0250*/  LEA R25, R2, R2, 0x3 ;  /* 0x0000000202197211 */ /* 0x000fe200078e18ff */
[----:B------:R-:W-:Y:S01]  /*0260*/  IMAD.WIDE R6, R6, 0x2, RZ ;  /* 0x0000000206067825 */ /* 0x000fe200078e02ff */
[----:B------:R-:W-:-:S02]  /*0270*/  MOV R54, R9 ;  /* 0x0000000900367202 */ /* 0x000fc40000000f00 */
[----:B------:R-:W-:Y:S01]  /*0280*/  MOV R55, R8 ;  /* 0x0000000800377202 */ /* 0x000fe20000000f00 */
[----:B------:R-:W-:Y:S01]  /*0290*/  IMAD R17, R2, UR4, RZ ;  /* 0x0000000402117c24 */ /* 0x000fe2000f8e02ff */
[--C-:B0-----:R-:W-:Y:S01]  /*02a0*/  IADD3 R0, P0, P1, R6, UR12, R4.reuse ;  /* 0x0000000c06007c10 */ /* 0x101fe2000f91e004 */
[----:B------:R-:W-:Y:S02]  /*02b0*/  IMAD R51, R2, 0xa, RZ ;  /* 0x0000000a02337824 */ /* 0x000fe400078e02ff */
[----:B------:R-:W-:Y:S01]  /*02c0*/  IMAD.WIDE R16, R17, 0x2, R4 ;  /* 0x0000000211107825 */ /* 0x000fe200078e0204 */
[C---:B------:R-:W-:Y:S02]  /*02d0*/  IADD3.X R3, PT, PT, R7.reuse, UR13, R5, P0, P1 ;  /* 0x0000000d07037c10 */ /* 0x040fe400087e2405 */
[----:B------:R-:W-:Y:S01]  /*02e0*/  IADD3 R4, P0, P1, R6, UR12, R15 ;  /* 0x0000000c06047c10 */ /* 0x000fe2000f91e00f */
[C---:B------:R-:W-:Y:S02]  /*02f0*/  IMAD R23, R2.reuse, 0xb, RZ ;  /* 0x0000000b02177824 */ /* 0x040fe400078e02ff */
[C---:B------:R-:W-:Y:S01]  /*0300*/  IMAD R53, R2.reuse, 0xc, RZ ;  /* 0x0000000c02357824 */ /* 0x040fe200078e02ff */
[----:B------:R-:W-:Y:S01]  /*0310*/  IADD3.X R5, PT, PT, R7, UR13, RZ, P0, P1 ;  /* 0x0000000d07057c10 */ /* 0x000fe200087e24ff */
[----:B------:R-:W-:-:S02]  /*0320*/  IMAD R21, R2, 0xd, RZ ;  /* 0x0000000d02157824 */ /* 0x000fc400078e02ff */
[----:B------:R-:W-:-:S04]  /*0330*/  IMAD.WIDE.U32 R10, R11, 0x2, R6 ;  /* 0x000000020b0a7825 */ /* 0x000fc800078e0006 */
[----:B------:R-:W-:-:S04]  /*0340*/  IMAD.WIDE.U32 R12, R13, 0x2, R6 ;  /* 0x000000020d0c7825 */ /* 0x000fc800078e0006 */
[----:B------:R-:W-:Y:S01]  /*0350*/  IMAD.WIDE.U32 R14, R15, 0x2, R6 ;  /* 0x000000020f0e7825 */ /* 0x000fe200078e0006 */
[----:B------:R-:W-:-:S03]  /*0360*/  IADD3 R9, P2, PT, R12, UR12, RZ ;  /* 0x0000000c0c097c10 */ /* 0x000fc6000ff5e0ff */
[--C-:B------:R-:W-:Y:S01]  /*0370*/  IMAD.WIDE.U32 R26, R27, 0x2, R6.reuse ;  /* 0x000000021b1a7825 */ /* 0x100fe200078e0006 */
[----:B------:R-:W-:Y:S02]  /*0380*/  IADD3 R8, P1, PT, R14, UR12, RZ ;  /* 0x0000000c0e087c10 */ /* 0x000fe4000ff3e0ff */
[----:B------:R-:W-:Y:S01]  /*0390*/  IADD3.X R13, PT, PT, R13, UR13, RZ, P2, !PT ;  /* 0x0000000d0d0d7c10 */ /* 0x000fe200097fe4ff */
[----:B------:R-:W-:Y:S01]  /*03a0*/  IMAD.WIDE.U32 R18, R19, 0x2, R6 ;  /* 0x0000000213127825 */ /* 0x000fe200078e0006 */
[----:B------:R-:W-:-:S03]  /*03b0*/  IADD3.X R12, PT, PT, R15, UR13, RZ, P1, !PT ;  /* 0x0000000d0f0c7c10 */ /* 0x000fc60008ffe4ff */
[----:B------:R-:W-:Y:S01]  /*03c0*/  IMAD.WIDE.U32 R44, R45, 0x2, R6 ;  /* 0x000000022d2c7825 */ /* 0x000fe200078e0006 */
[----:B------:R-:W-:-:S03]  /*03d0*/  IADD3 R15, P1, PT, R18, UR12, RZ ;  /* 0x0000000c120f7c10 */ /* 0x000fc6000ff3e0ff */
[----:B------:R-:W-:Y:S01]  /*03e0*/  IMAD.WIDE.U32 R24, R25, 0x2, R6 ;  /* 0x0000000219187825 */ /* 0x000fe200078e0006 */
[----:B------:R-:W-:-:S03]  /*03f0*/  IADD3.X R19, PT, PT, R19, UR13, RZ, P1, !PT ;  /* 0x0000000d13137c10 */ /* 0x000fc60008ffe4ff */
[----:B------:R-:W-:-:S04]  /*0400*/  IMAD.WIDE.U32 R50, R51, 0x2, R6 ;  /* 0x0000000233327825 */ /* 0x000fc800078e0006 */
[----:B------:R-:W-:-:S04]  /*0410*/  IMAD.WIDE.U32 R22, R23, 0x2, R6 ;  /* 0x0000000217167825 */ /* 0x000fc800078e0006 */
[----:B------:R-:W-:Y:S01]  /*0420*/  IMAD.WIDE.U32 R52, R53, 0x2, R6 ;  /* 0x0000000235347825 */ /* 0x000fe200078e0006 */
[----:B------:R-:W-:-:S03]  /*0430*/  IADD3 R47, P1, PT, R22, UR12, RZ ;  /* 0x0000000c162f7c10 */ /* 0x000fc6000ff3e0ff */
[----:B------:R-:W-:Y:S01]  /*0440*/  IMAD.WIDE.U32 R20, R21, 0x2, R6 ;  /* 0x0000000215147825 */ /* 0x000fe200078e0006 */
[----:B------:R-:W-:Y:S02]  /*0450*/  IADD3 R7, P0, PT, R10, UR12, RZ ;  /* 0x0000000c0a077c10 */ /* 0x000fe4000ff1e0ff */
[----:B------:R-:W-:Y:S02]  /*0460*/  IADD3 R6, P3, PT, R16, UR14, RZ ;  /* 0x0000000e10067c10 */ /* 0x000fe4000ff7e0ff */
        /* <DEDUP_REMOVED lines=14> */
[----:B------:R-:W-:-:S07]  /*0550*/  IADD3.X R53, PT, PT, R21, UR13, RZ, P3, !PT ;  /* 0x0000000d15357c10 */ /* 0x000fce0009ffe4ff */
.L_x_11:
[----:B------:R-:W0:Y:S01]  /*0560*/  LDC.64 R22, c[0x0][0x380] ;  /* 0x0000e000ff167b82 */ /* 0x000e220000000a00 */
[C---:B------:R-:W-:Y:S01]  /*0570*/  IMAD R24, R2.reuse, UR5, RZ ;  /* 0x0000000502187c24 */ /* 0x040fe2000f8e02ff */
[----:B------:R-:W-:Y:S01]  /*0580*/  IADD3 R28, P1, PT, R55, R6, RZ ;  /* 0x00000006371c7210 */ /* 0x000fe20007f3e0ff */
[----:B------:R-:W-:-:S03]  /*0590*/  IMAD R26, R2, UR8, RZ ;  /* 0x00000008021a7c24 */ /* 0x000fc6000f8e02ff */
[----:B------:R-:W-:Y:S01]  /*05a0*/  SHF.L.U32 R25, R24, 0x1, RZ ;  /* 0x0000000118197819 */ /* 0x000fe200000006ff */
[----:B------:R-:W-:Y:S01]  /*05b0*/  IMAD R27, R26, 0xe, RZ ;  /* 0x0000000e1a1b7824 */ /* 0x000fe200078e02ff */
[----:B------:R-:W1:Y:S01]  /*05c0*/  LDC.64 R20, c[0x0][0x388] ;  /* 0x0000e200ff147b82 */ /* 0x000e620000000a00 */
        /* <DEDUP_REMOVED lines=8> */
[----:B------:R-:W-:Y:S02]  /*0650*/  IADD3.X R21, PT, PT, R21, R54, RZ, P0, !PT ;  /* 0x0000003615157210 */ /* 0x000fe400007fe4ff */
[----:B------:R-:W-:-:S04]  /*0660*/  IADD3 R32, P0, PT, R55, R0, RZ ;  /* 0x0000000037207210 */ /* 0x000fc80007f1e0ff */
[----:B------:R-:W4:Y:S01]  /*0670*/  LDG.E.128.CONSTANT R20, desc[UR6][R20.64] ;  /* 0x0000000614147981 */ /* 0x000f22000c1e9d00 */
        /* <DEDUP_REMOVED lines=8> */
[C---:B--2---:R-:W-:Y:S02]  /*0700*/  SHF.L.U32 R56, R28.reuse, 0x10, RZ ;  /* 0x000000101c387819 */ /* 0x044fe400000006ff */
[----:B------:R-:W-:-:S04]  /*0710*/  PRMT R88, R28, 0x7632, R88 ;  /* 0x000076321c587816 */ /* 0x000fc80000000058 */
[----:B------:R-:W-:Y:S02]  /*0720*/  SHF.L.U32 R88, R88, 0x10, RZ ;  /* 0x0000001058587819 */ /* 0x000fe400000006ff */
[----:B------:R-:W-:Y:S02]  /*0730*/  PRMT R92, R29, 0x7632, R92 ;  /* 0x000076321d5c7816 */ /* 0x000fe4000000005c */
[C---:B---3--:R-:W-:Y:S02]  /*0740*/  SHF.L.U32 R86, R24.reuse, 0x10, RZ ;  /* 0x0000001018567819 */ /* 0x048fe400000006ff */
[----:B------:R-:W-:-:S03]  /*0750*/  PRMT R24, R24, 0x7632, R24 ;  /* 0x0000763218187816 */ /* 0x000fc60000000018 */
[-C--:B------:R-:W-:Y:S01]  /*0760*/  FFMA R91, R56, R86.reuse, R67 ;  /* 0x00000056385b7223 */ /* 0x080fe20000000043 */
[C---:B----4-:R-:W-:Y:S02]  /*0770*/  SHF.L.U32 R57, R20.reuse, 0x10, RZ ;  /* 0x0000001014397819 */ /* 0x050fe400000006ff */
[----:B------:R-:W-:Y:S02]  /*0780*/  PRMT R90, R20, 0x7632, R90 ;  /* 0x00007632145a7816 */ /* 0x000fe4000000005a */
[----:B------:R-:W-:Y:S01]  /*0790*/  SHF.L.U32 R67, R24, 0x10, RZ ;  /* 0x0000001018437819 */ /* 0x000fe200000006ff */
[----:B------:R-:W-:Y:S01]  /*07a0*/  FFMA R89, R57, R86, R66 ;  /* 0x0000005639597223 */ /* 0x000fe20000000042 */
[----:B------:R-:W-:-:S03]  /*07b0*/  SHF.L.U32 R90, R90, 0x10, RZ ;  /* 0x000000105a5a7819 */ /* 0x000fc600000006ff */
[-C--:B------:R-:W-:Y:S02]  /*07c0*/  FFMA R95, R88, R67.reuse, R91 ;  /* 0x00000043585f7223 */ /* 0x080fe4000000005b */
[----:B------:R-:W-:Y:S01]  /*07d0*/  FFMA R20, R90, R67, R89 ;  /* 0x000000435a147223 */ /* 0x000fe20000000059 */
[C---:B-----5:R-:W-:Y:S02]  /*07e0*/  SHF.L.U32 R67, R32.reuse, 0x10, RZ ;  /* 0x0000001020437819 */ /* 0x060fe400000006ff */
[----:B------:R-:W-:Y:S02]  /*07f0*/  SHF.L.U32 R91, R25, 0x10, RZ ;  /* 0x00000010195b7819 */ /* 0x000fe400000006ff */
[----:B------:R-:W-:Y:S02]  /*0800*/  PRMT R32, R32, 0x7632, R32 ;  /* 0x0000763220207816 */ /* 0x000fe40000000020 */
[C---:B------:R-:W-:Y:S02]  /*0810*/  SHF.L.U32 R89, R21.reuse, 0x10, RZ ;  /* 0x0000001015597819 */ /* 0x040fe400000006ff */
[----:B------:R-:W-:-:S02]  /*0820*/  PRMT R94, R21, 0x7632, R94 ;  /* 0x00007632155e7816 */ /* 0x000fc4000000005e */
[----:B------:R-:W-:Y:S02]  /*0830*/  PRMT R25, R25, 0x7632, R25 ;  /* 0x0000763219197816 */ /* 0x000fe40000000019 */
[----:B------:R-:W-:Y:S01]  /*0840*/  SHF.L.U32 R86, R29, 0x10, RZ ;  /* 0x000000101d567819 */ /* 0x000fe200000006ff */
[-C--:B------:R-:W-:Y:S01]  /*0850*/  FFMA R69, R56, R67.reuse, R69 ;  /* 0x0000004338457223 */ /* 0x080fe20000000045 */
[----:B------:R-:W-:Y:S01]  /*0860*/  SHF.L.U32 R32, R32, 0x10, RZ ;  /* 0x0000001020207819 */ /* 0x000fe200000006ff */
[----:B------:R-:W-:Y:S01]  /*0870*/  FFMA R67, R57, R67, R68 ;  /* 0x0000004339437223 */ /* 0x000fe20000000044 */
[----:B------:R-:W-:Y:S01]  /*0880*/  SHF.L.U32 R94, R94, 0x10, RZ ;  /* 0x000000105e5e7819 */ /* 0x000fe200000006ff */
[-C--:B------:R-:W-:Y:S01]  /*0890*/  FFMA R93, R89, R91.reuse, R20 ;  /* 0x0000005b595d7223 */ /* 0x080fe20000000014 */
[----:B------:R-:W-:Y:S01]  /*08a0*/  SHF.L.U32 R25, R25, 0x10, RZ ;  /* 0x0000001019197819 */ /* 0x000fe200000006ff */
[----:B------:R-:W-:Y:S01]  /*08b0*/  FFMA R91, R86, R91, R95 ;  /* 0x0000005b565b7223 */ /* 0x000fe2000000005f */
[----:B------:R-:W-:Y:S01]  /*08c0*/  SHF.L.U32 R92, R92, 0x10, RZ ;  /* 0x000000105c5c7819 */ /* 0x000fe200000006ff */
[-C--:B------:R-:W-:Y:S01]  /*08d0*/  FFMA R21, R88, R32.reuse, R69 ;  /* 0x0000002058157223 */ /* 0x080fe20000000045 */
[----:B------:R-:W-:Y:S01]  /*08e0*/  FFMA R32, R90, R32, R67 ;  /* 0x000000205a207223 */ /* 0x000fe20000000043 */
[-C--:B------:R-:W-:Y:S01]  /*08f0*/  FFMA R20, R94, R25.reuse, R93 ;  /* 0x000000195e147223 */ /* 0x080fe2000000005d */
[----:B------:R-:W-:Y:S01]  /*0900*/  SHF.L.U32 R93, R22, 0x10, RZ ;  /* 0x00000010165d7819 */ /* 0x000fe200000006ff */
[----:B------:R-:W-:Y:S01]  /*0910*/  FFMA R24, R92, R25, R91 ;  /* 0x000000195c187223 */ /* 0x000fe2000000005b */
[----:B------:R-:W-:-:S02]  /*0920*/  SHF.L.U32 R67, R26, 0x10, RZ ;  /* 0x000000101a437819 */ /* 0x000fc400000006ff */
[C---:B------:R-:W-:Y:S02]  /*0930*/  SHF.L.U32 R25, R33.reuse, 0x10, RZ ;  /* 0x0000001021197819 */ /* 0x040fe400000006ff */
[----:B------:R-:W-:Y:S02]  /*0940*/  SHF.L.U32 R91, R30, 0x10, RZ ;  /* 0x000000101e5b7819 */ /* 0x000fe400000006ff */
[----:B------:R-:W-:Y:S02]  /*0950*/  PRMT R98, R22, 0x7632, R98 ;  /* 0x0000763216627816 */ /* 0x000fe40000000062 */
[----:B------:R-:W-:Y:S02]  /*0960*/  PRMT R26, R26, 0x7632, R26 ;  /* 0x000076321a1a7816 */ /* 0x000fe4000000001a */
[----:B------:R-:W-:Y:S02]  /*0970*/  PRMT R96, R30, 0x7632, R96 ;  /* 0x000076321e607816 */ /* 0x000fe40000000060 */
[----:B------:R-:W-:Y:S01]  /*0980*/  PRMT R33, R33, 0x7632, R33 ;  /* 0x0000763221217816 */ /* 0x000fe20000000021 */
[----:B------:R-:W-:Y:S01]  /*0990*/  FFMA R29, R93, R67, R20 ;  /* 0x000000435d1d7223 */ /* 0x000fe20000000014 */
[----:B------:R-:W-:Y:S01]  /*09a0*/  SHF.L.U32 R98, R98, 0x10, RZ ;  /* 0x0000001062627819 */ /* 0x000fe200000006ff */
[----:B------:R-:W-:Y:S01]  /*09b0*/  FFMA R21, R86, R25, R21 ;  /* 0x0000001956157223 */ /* 0x000fe20000000015 */
[----:B------:R-:W-:Y:S01]  /*09c0*/  SHF.L.U32 R26, R26, 0x10, RZ ;  /* 0x000000101a1a7819 */ /* 0x000fe200000006ff */
[----:B------:R-:W-:Y:S01]  /*09d0*/  FFMA R67, R91, R67, R24 ;  /* 0x000000435b437223 */ /* 0x000fe20000000018 */
[----:B------:R-:W-:Y:S01]  /*09e0*/  SHF.L.U32 R96, R96, 0x10, RZ ;  /* 0x0000001060607819 */ /* 0x000fe200000006ff */
[----:B------:R-:W-:Y:S01]  /*09f0*/  FFMA R25, R89, R25, R32 ;  /* 0x0000001959197223 */ /* 0x000fe20000000020 */
[----:B------:R-:W-:Y:S01]  /*0a00*/  SHF.L.U32 R33, R33, 0x10, RZ ;  /* 0x0000001021217819 */ /* 0x000fe200000006ff */
[-C--:B------:R-:W-:Y:S01]  /*0a10*/  FFMA R20, R98, R26.reuse, R29 ;  /* 0x0000001a62147223 */ /* 0x080fe2000000001d */
[----:B------:R-:W-:Y:S01]  /*0a20*/  SHF.L.U32 R24, R34, 0x10, RZ ;  /* 0x0000001022187819 */ /* 0x000fe200000006ff */
[----:B------:R-:W-:-:S02]  /*0a30*/  FFMA R22, R96, R26, R67 ;  /* 0x0000001a60167223 */ /* 0x000fc40000000043 */
[-C--:B------:R-:W-:Y:S01]  /*0a40*/  FFMA R28, R92, R33.reuse, R21 ;  /* 0x000000215c1c7223 */ /* 0x080fe20000000015 */
[----:B------:R-:W-:Y:S01]  /*0a50*/  FFMA R26, R94, R33, R25 ;  /* 0x000000215e1a7223 */ /* 0x000fe20000000019 */
[----:B------:R-:W-:Y:S02]  /*0a60*/  PRMT R34, R34, 0x7632, R34 ;  /* 0x0000763222227816 */ /* 0x000fe40000000022 */
[-C--:B------:R-:W-:Y:S01]  /*0a70*/  FFMA R25, R91, R24.reuse, R28 ;  /* 0x000000185b197223 */ /* 0x080fe2000000001c */
[----:B------:R-:W-:Y:S01]  /*0a80*/  FFMA R21, R93, R24, R26 ;  /* 0x000000185d157223 */ /* 0x000fe2000000001a */
[----:B------:R-:W-:Y:S02]  /*0a90*/  SHF.L.U32 R97, R23, 0x10, RZ ;  /* 0x0000001017617819 */ /* 0x000fe400000006ff */
[----:B------:R-:W-:Y:S02]  /*0aa0*/  SHF.L.U32 R24, R27, 0x10, RZ ;  /* 0x000000101b187819 */ /* 0x000fe400000006ff */
[----:B------:R-:W-:-:S02]  /*0ab0*/  SHF.L.U32 R95, R31, 0x10, RZ ;  /* 0x000000101f5f7819 */ /* 0x000fc400000006ff */
[----:B------:R-:W-:Y:S02]  /*0ac0*/  SHF.L.U32 R34, R34, 0x10, RZ ;  /* 0x0000001022227819 */ /* 0x000fe400000006ff */
[----:B------:R-:W-:Y:S02]  /*0ad0*/  PRMT R27, R27, 0x7632, R27 ;  /* 0x000076321b1b7816 */ /* 0x000fe4000000001b */
[----:B------:R-:W-:Y:S01]  /*0ae0*/  PRMT R99, R31, 0x7632, R99 ;  /* 0x000076321f637816 */ /* 0x000fe20000000063 */
[-C--:B------:R-:W-:Y:S01]  /*0af0*/  FFMA R29, R97, R24.reuse, R20 ;  /* 0x00000018611d7223 */ /* 0x080fe20000000014 */
[----:B------:R-:W-:Y:S01]  /*0b00*/  FFMA R20, R95, R24, R22 ;  /* 0x000000185f147223 */ /* 0x000fe20000000016 */
[----:B------:R-:W-:Y:S01]  /*0b10*/  PRMT R100, R23, 0x7632, R100 ;  /* 0x0000763217647816 */ /* 0x000fe20000000064 */
[----:B------:R-:W-:Y:S01]  /*0b20*/  FFMA R24, R96, R34, R25 ;  /* 0x0000002260187223 */ /* 0x000fe20000000019 */
[----:B------:R-:W-:Y:S02]  /*0b30*/  SHF.L.U32 R27, R27, 0x10, RZ ;  /* 0x000000101b1b7819 */ /* 0x000fe400000006ff */
[----:B------:R-:W-:-:S02]  /*0b40*/  SHF.L.U32 R99, R99, 0x10, RZ ;  /* 0x0000001063637819 */ /* 0x000fc400000006ff */
[C---:B------:R-:W-:Y:S02]  /*0b50*/  SHF.L.U32 R25, R36.reuse, 0x10, RZ ;  /* 0x0000001024197819 */ /* 0x040fe400000006ff */
[----:B------:R-:W-:Y:S02]  /*0b60*/  PRMT R36, R36, 0x7632, R36 ;  /* 0x0000763224247816 */ /* 0x000fe40000000024 */
[----:B------:R-:W-:Y:S01]  /*0b70*/  SHF.L.U32 R100, R100, 0x10, RZ ;  /* 0x0000001064647819 */ /* 0x000fe200000006ff */
[----:B------:R-:W-:Y:S01]  /*0b80*/  FFMA R67, R99, R27, R20 ;  /* 0x0000001b63437223 */ /* 0x000fe20000000014 */
[----:B------:R-:W-:Y:S01]  /*0b90*/  IADD3 R20, P0, PT, R55, R8, RZ ;  /* 0x0000000837147210 */ /* 0x000fe20007f1e0ff */
[----:B------:R-:W-:Y:S01]  /*0ba0*/  FFMA R71, R56, R25, R71 ;  /* 0x0000001938477223 */ /* 0x000fe20000000047 */
[----:B------:R-:W-:Y:S01]  /*0bb0*/  SHF.L.U32 R36, R36, 0x10, RZ ;  /* 0x0000001024247819 */ /* 0x000fe200000006ff */
[----:B------:R-:W-:Y:S01]  /*0bc0*/  FFMA R66, R100, R27, R29 ;  /* 0x0000001b64427223 */ /* 0x000fe2000000001d */
[----:B------:R-:W-:Y:S01]  /*0bd0*/  FFMA R25, R57, R25, R70 ;  /* 0x0000001939197223 */ /* 0x000fe20000000046 */
[----:B------:R-:W-:Y:S01]  /*0be0*/  FFMA R26, R98, R34, R21 ;  /* 0x00000022621a7223 */ /* 0x000fe20000000015 */
[----:B------:R-:W-:Y:S01]  /*0bf0*/  SHF.L.U32 R29, R37, 0x10, RZ ;  /* 0x00000010251d7819 */ /* 0x000fe200000006ff */
[----:B------:R-:W-:Y:S01]  /*0c00*/  FFMA R71, R88, R36, R71 ;  /* 0x0000002458477223 */ /* 0x000fe20000000047 */
[----:B------:R-:W-:-:S02]  /*0c10*/  IADD3.X R21, PT, PT, R54, R12, RZ, P0, !PT ;  /* 0x0000000c36157210 */ /* 0x000fc400007fe4ff */
[----:B------:R-:W-:Y:S02]  /*0c20*/  PRMT R37, R37, 0x7632, R37 ;  /* 0x0000763225257816 */ /* 0x000fe40000000025 */
[----:B------:R-:W-:Y:S01]  /*0c30*/  SHF.L.U32 R27, R35, 0x10, RZ ;  /* 0x00000010231b7819 */ /* 0x000fe200000006ff */
[----:B------:R-:W-:Y:S01]  /*0c40*/  FFMA R36, R90, R36, R25 ;  /* 0x000000245a247223 */ /* 0x000fe20000000019 */
[----:B------:R-:W-:Y:S01]  /*0c50*/  SHF.L.U32 R37, R37, 0x10, RZ ;  /* 0x0000001025257819 */ /* 0x000fe200000006ff */
[----:B------:R-:W-:Y:S01]  /*0c60*/  FFMA R25, R86, R29, R71 ;  /* 0x0000001d56197223 */ /* 0x000fe20000000047 */
[----:B------:R-:W2:Y:S01]  /*0c70*/  LDG.E.128.CONSTANT R20, desc[UR6][R20.64] ;  /* 0x0000000614147981 */ /* 0x000ea2000c1e9d00 */
[----:B------:R-:W-:Y:S01]  /*0c80*/  FFMA R24, R95, R27, R24 ;  /* 0x0000001b5f187223 */ /* 0x000fe20000000018 */
[----:B------:R-:W-:Y:S01]  /*0c90*/  FFMA R29, R89, R29, R36 ;  /* 0x0000001d591d7223 */ /* 0x000fe20000000024 */
[----:B------:R-:W-:Y:S01]  /*0ca0*/  FFMA R27, R97, R27, R26 ;  /* 0x0000001b611b7223 */ /* 0x000fe2000000001a */
[----:B------:R-:W-:-:S02]  /*0cb0*/  SHF.L.U32 R26, R38, 0x10, RZ ;  /* 0x00000010261a7819 */ /* 0x000fc400000006ff */
[----:B------:R-:W-:Y:S01]  /*0cc0*/  PRMT R35, R35, 0x7632, R35 ;  /* 0x0000763223237816 */ /* 0x000fe20000000023 */
[-C--:B------:R-:W-:Y:S01]  /*0cd0*/  FFMA R30, R92, R37.reuse, R25 ;  /* 0x000000255c1e7223 */ /* 0x080fe20000000019 */
[----:B------:R-:W-:Y:S01]  /*0ce0*/  PRMT R38, R38, 0x7632, R38 ;  /* 0x0000763226267816 */ /* 0x000fe20000000026 */
[----:B------:R-:W-:Y:S01]  /*0cf0*/  FFMA R28, R94, R37, R29 ;  /* 0x000000255e1c7223 */ /* 0x000fe2000000001d */
[----:B------:R-:W-:Y:S01]  /*0d00*/  SHF.L.U32 R35, R35, 0x10, RZ ;  /* 0x0000001023237819 */ /* 0x000fe200000006ff */
[-C--:B------:R-:W-:Y:S01]  /*0d10*/  FFMA R25, R91, R26.reuse, R30 ;  /* 0x0000001a5b197223 */ /* 0x080fe2000000001e */
[----:B------:R-:W-:Y:S01]  /*0d20*/  SHF.L.U32 R38, R38, 0x10, RZ ;  /* 0x0000001026267819 */ /* 0x000fe200000006ff */
[----:B------:R-:W-:Y:S02]  /*0d30*/  FFMA R29, R93, R26, R28 ;  /* 0x0000001a5d1d7223 */ /* 0x000fe4000000001c */
[----:B------:R-:W-:Y:S01]  /*0d40*/  FFMA R69, R99, R35, R24 ;  /* 0x0000002363457223 */ /* 0x000fe20000000018 */
[----:B------:R-:W-:Y:S01]  /*0d50*/  SHF.L.U32 R24, R39, 0x10, RZ ;  /* 0x0000001027187819 */ /* 0x000fe200000006ff */
[-C--:B------:R-:W-:Y:S01]  /*0d60*/  FFMA R28, R96, R38.reuse, R25 ;  /* 0x00000026601c7223 */ /* 0x080fe20000000019 */
[----:B------:R-:W-:-:S03]  /*0d70*/  FFMA R38, R98, R38, R29 ;  /* 0x0000002662267223 */ /* 0x000fc6000000001d */
[-C--:B------:R-:W-:Y:S01]  /*0d80*/  FFMA R28, R95, R24.reuse, R28 ;  /* 0x000000185f1c7223 */ /* 0x080fe2000000001c */
[----:B------:R-:W-:Y:S01]  /*0d90*/  FFMA R29, R97, R24, R38 ;  /* 0x00000018611d7223 */ /* 0x000fe20000000026 */
[----:B------:R-:W-:-:S04]  /*0da0*/  IADD3 R24, P0, PT, R55, R9, RZ ;  /* 0x0000000937187210 */ /* 0x000fc80007f1e0ff */
[----:B------:R-:W-:Y:S01]  /*0db0*/  IADD3.X R25, PT, PT, R54, R13, RZ, P0, !PT ;  /* 0x0000000d36197210 */ /* 0x000fe200007fe4ff */
[----:B------:R-:W-:-:S05]  /*0dc0*/  FFMA R68, R100, R35, R27 ;  /* 0x0000002364447223 */ /* 0x000fca000000001b */
[----:B------:R-:W3:Y:S01]  /*0dd0*/  LDG.E.128.CONSTANT R24, desc[UR6][R24.64] ;  /* 0x0000000618187981 */ /* 0x000ee2000c1e9d00 */
[----:B------:R-:W-:-:S04]  /*0de0*/  PRMT R39, R39, 0x7632, R39 ;  /* 0x0000763227277816 */ /* 0x000fc80000000027 */
[----:B------:R-:W-:-:S05]  /*0df0*/  SHF.L.U32 R39, R39, 0x10, RZ ;  /* 0x0000001027277819 */ /* 0x000fca00000006ff */
[-C--:B------:R-:W-:Y:S01]  /*0e00*/  FFMA R71, R99, R39.reuse, R28 ;  /* 0x0000002763477223 */ /* 0x080fe2000000001c */
[----:B------:R-:W-:Y:S01]  /*0e10*/  IADD3 R28, P0, PT, R55, R14, RZ ;  /* 0x0000000e371c7210 */ /* 0x000fe20007f1e0ff */
[----:B------:R-:W-:-:S03]  /*0e20*/  FFMA R70, R100, R39, R29 ;  /* 0x0000002764467223 */ /* 0x000fc6000000001d */
[----:B------:R-:W-:-:S06]  /*0e30*/  IADD3.X R29, PT, PT, R54, R18, RZ, P0, !PT ;  /* 0x00000012361d7210 */ /* 0x000fcc00007fe4ff */
[----:B------:R-:W4:Y:S01]  /*0e40*/  LDG.E.128.CONSTANT R28, desc[UR6][R28.64] ;  /* 0x000000061c1c7981 */ /* 0x000f22000c1e9d00 */
        /* <DEDUP_REMOVED lines=21> */
[----:B------:R-:W-:-:S05]  /*0fa0*/  SHF.L.U32 R34, R43, 0x10, RZ ;  /* 0x000000102b227819 */ /* 0x000fca00000006ff */
[-C--:B------:R-:W-:Y:S01]  /*0fb0*/  FFMA R33, R97, R34.reuse, R36 ;  /* 0x0000002261217223 */ /* 0x080fe20000000024 */
[----:B------:R-:W-:Y:S01]  /*0fc0*/  PRMT R43, R43, 0x7632, R43 ;  /* 0x000076322b2b7816 */ /* 0x000fe2000000002b */
[----:B------:R-:W-:-:S03]  /*0fd0*/  FFMA R32, R95, R34, R32 ;  /* 0x000000225f207223 */ /* 0x000fc60000000020 */
[----:B------:R-:W-:-:S05]  /*0fe0*/  SHF.L.U32 R43, R43, 0x10, RZ ;  /* 0x000000102b2b7819 */ /* 0x000fca00000006ff */
[----:B------:R-:W-:Y:S01]  /*0ff0*/  FFMA R73, R99, R43, R32 ;  /* 0x0000002b63497223 */ /* 0x000fe20000000020 */
[----:B------:R-:W-:Y:S01]  /*1000*/  IADD3 R32, P0, PT, R55, R15, RZ ;  /* 0x0000000f37207210 */ /* 0x000fe20007f1e0ff */
[----:B------:R-:W-:-:S03]  /*1010*/  FFMA R72, R100, R43, R33 ;  /* 0x0000002b64487223 */ /* 0x000fc60000000021 */
[----:B------:R-:W-:Y:S02]  /*1020*/  IADD3.X R33, PT, PT, R54, R19, RZ, P0, !PT ;  /* 0x0000001336217210 */ /* 0x000fe400007fe4ff */
        /* <DEDUP_REMOVED lines=12> */
[C---:B------:R-:W-:Y:S01]  /*10f0*/  SHF.L.U32 R20, R22.reuse, 0x10, RZ ;  /* 0x0000001016147819 */ /* 0x040fe200000006ff */
[----:B------:R-:W2:Y:S01]  /*1100*/  LDG.E.128.CONSTANT R32, desc[UR6][R32.64] ;  /* 0x0000000620207981 */ /* 0x000ea2000c1e9d00 */
[----:B------:R-:W-:Y:S01]  /*1110*/  PRMT R22, R22, 0x7632, R22 ;  /* 0x0000763216167816 */ /* 0x000fe20000000016 */
[-C--:B------:R-:W-:Y:S01]  /*1120*/  FFMA R38, R92, R21.reuse, R37 ;  /* 0x000000155c267223 */ /* 0x080fe20000000025 */
[----:B------:R-:W-:-:S02]  /*1130*/  FFMA R36, R94, R21, R39 ;  /* 0x000000155e247223 */ /* 0x000fc40000000027 */
[----:B------:R-:W-:Y:S01]  /*1140*/  SHF.L.U32 R37, R22, 0x10, RZ ;  /* 0x0000001016257819 */ /* 0x000fe200000006ff */
[-C--:B------:R-:W-:Y:S01]  /*1150*/  FFMA R21, R91, R20.reuse, R38 ;  /* 0x000000145b157223 */ /* 0x080fe20000000026 */
[----:B------:R-:W-:-:S03]  /*1160*/  FFMA R39, R93, R20, R36 ;  /* 0x000000145d277223 */ /* 0x000fc60000000024 */
[-C--:B------:R-:W-:Y:S01]  /*1170*/  FFMA R20, R96, R37.reuse, R21 ;  /* 0x0000002560147223 */ /* 0x080fe20000000015 */
[----:B------:R-:W-:Y:S01]  /*1180*/  FFMA R22, R98, R37, R39 ;  /* 0x0000002562167223 */ /* 0x000fe20000000027 */
[C---:B---3--:R-:W-:Y:S02]  /*1190*/  SHF.L.U32 R21, R24.reuse, 0x10, RZ ;  /* 0x0000001018157819 */ /* 0x048fe400000006ff */
[----:B------:R-:W-:-:S03]  /*11a0*/  PRMT R24, R24, 0x7632, R24 ;  /* 0x0000763218187816 */ /* 0x000fc60000000018 */
[-C--:B------:R-:W-:Y:S01]  /*11b0*/  FFMA R77, R56, R21.reuse, R77 ;  /* 0x00000015384d7223 */ /* 0x080fe2000000004d */
[----:B------:R-:W-:Y:S01]  /*11c0*/  FFMA R37, R57, R21, R76 ;  /* 0x0000001539257223 */ /* 0x000fe2000000004c */
[----:B------:R-:W-:-:S05]  /*11d0*/  SHF.L.U32 R21, R24, 0x10, RZ ;  /* 0x0000001018157819 */ /* 0x000fca00000006ff */
[-C--:B------:R-:W-:Y:S01]  /*11e0*/  FFMA R24, R90, R21.reuse, R37 ;  /* 0x000000155a187223 */ /* 0x080fe20000000025 */
[----:B------:R-:W-:Y:S01]  /*11f0*/  SHF.L.U32 R37, R25, 0x10, RZ ;  /* 0x0000001019257819 */ /* 0x000fe200000006ff */
[----:B------:R-:W-:-:S04]  /*1200*/  FFMA R77, R88, R21, R77 ;  /* 0x00000015584d7223 */ /* 0x000fc8000000004d */
[-C--:B------:R-:W-:Y:S01]  /*1210*/  FFMA R21, R86, R37.reuse, R77 ;  /* 0x0000002556157223 */ /* 0x080fe2000000004d */
[--C-:B------:R-:W-:Y:S01]  /*1220*/  FFMA R37, R89, R37, R24.reuse ;  /* 0x0000002559257223 */ /* 0x100fe20000000018 */
[----:B------:R-:W-:Y:S02]  /*1230*/  PRMT R24, R25, 0x7632, R24 ;  /* 0x0000763219187816 */ /* 0x000fe40000000018 */
[C---:B------:R-:W-:Y:S02]  /*1240*/  SHF.L.U32 R25, R23.reuse, 0x10, RZ ;  /* 0x0000001017197819 */ /* 0x040fe400000006ff */
[----:B------:R-:W-:Y:S02]  /*1250*/  PRMT R23, R23, 0x7632, R23 ;  /* 0x0000763217177816 */ /* 0x000fe40000000017 */
[----:B------:R-:W-:Y:S01]  /*1260*/  SHF.L.U32 R24, R24, 0x10, RZ ;  /* 0x0000001018187819 */ /* 0x000fe200000006ff */
[-C--:B------:R-:W-:Y:S01]  /*1270*/  FFMA R20, R95, R25.reuse, R20 ;  /* 0x000000195f147223 */ /* 0x080fe20000000014 */
[----:B------:R-:W-:Y:S01]  /*1280*/  SHF.L.U32 R23, R23, 0x10, RZ ;  /* 0x0000001017177819 */ /* 0x000fe200000006ff */
[----:B------:R-:W-:Y:S01]  /*1290*/  FFMA R25, R97, R25, R22 ;  /* 0x0000001961197223 */ /* 0x000fe20000000016 */
[----:B------:R-:W-:Y:S01]  /*12a0*/  SHF.L.U32 R22, R26, 0x10, RZ ;  /* 0x000000101a167819 */ /* 0x000fe200000006ff */
[-C--:B------:R-:W-:Y:S01]  /*12b0*/  FFMA R36, R92, R24.reuse, R21 ;  /* 0x000000185c247223 */ /* 0x080fe20000000015 */
[----:B------:R-:W-:Y:S01]  /*12c0*/  PRMT R26, R26, 0x7632, R26 ;  /* 0x000076321a1a7816 */ /* 0x000fe2000000001a */
[----:B------:R-:W-:Y:S01]  /*12d0*/  FFMA R24, R94, R24, R37 ;  /* 0x000000185e187223 */ /* 0x000fe20000000025 */
[-C--:B------:R-:W-:Y:S01]  /*12e0*/  FFMA R75, R99, R23.reuse, R20 ;  /* 0x00000017634b7223 */ /* 0x080fe20000000014 */
[----:B----4-:R-:W-:Y:S01]  /*12f0*/  SHF.L.U32 R20, R28, 0x10, RZ ;  /* 0x000000101c147819 */ /* 0x010fe200000006ff */
[-C--:B------:R-:W-:Y:S01]  /*1300*/  FFMA R21, R91, R22.reuse, R36 ;  /* 0x000000165b157223 */ /* 0x080fe20000000024 */
[----:B------:R-:W-:Y:S01]  /*1310*/  SHF.L.U32 R26, R26, 0x10, RZ ;  /* 0x000000101a1a7819 */ /* 0x000fe200000006ff */
[----:B------:R-:W-:Y:S01]  /*1320*/  FFMA R37, R93, R22, R24 ;  /* 0x000000165d257223 */ /* 0x000fe20000000018 */
[----:B------:R-:W-:Y:S01]  /*1330*/  FFMA R74, R100, R23, R25 ;  /* 0x00000017644a7223 */ /* 0x000fe20000000019 */
[-C--:B------:R-:W-:Y:S01]  /*1340*/  FFMA R79, R56, R20.reuse, R79 ;  /* 0x00000014384f7223 */ /* 0x080fe2000000004f */
[----:B------:R-:W-:Y:S01]  /*1350*/  FFMA R23, R57, R20, R78 ;  /* 0x0000001439177223 */ /* 0x000fe2000000004e */
[-C--:B------:R-:W-:Y:S01]  /*1360*/  FFMA R24, R96, R26.reuse, R21 ;  /* 0x0000001a60187223 */ /* 0x080fe20000000015 */
[----:B------:R-:W-:Y:S01]  /*1370*/  PRMT R28, R28, 0x7632, R28 ;  /* 0x000076321c1c7816 */ /* 0x000fe2000000001c */
[----:B------:R-:W-:Y:S01]  /*1380*/  FFMA R26, R98, R26, R37 ;  /* 0x0000001a621a7223 */ /* 0x000fe20000000025 */
[----:B------:R-:W-:-:S02]  /*1390*/  SHF.L.U32 R20, R27, 0x10, RZ ;  /* 0x000000101b147819 */ /* 0x000fc400000006ff */
[----:B------:R-:W-:-:S03]  /*13a0*/  SHF.L.U32 R21, R28, 0x10, RZ ;  /* 0x000000101c157819 */ /* 0x000fc600000006ff */
[-C--:B------:R-:W-:Y:S01]  /*13b0*/  FFMA R24, R95, R20.reuse, R24 ;  /* 0x000000145f187223 */ /* 0x080fe20000000018 */
[----:B------:R-:W-:Y:S01]  /*13c0*/  FFMA R25, R97, R20, R26 ;  /* 0x0000001461197223 */ /* 0x000fe2000000001a */
[----:B------:R-:W-:Y:S01]  /*13d0*/  IADD3 R20, P0, PT, R55, R16, RZ ;  /* 0x0000001037147210 */ /* 0x000fe20007f1e0ff */
[-C--:B------:R-:W-:Y:S01]  /*13e0*/  FFMA R37, R88, R21.reuse, R79 ;  /* 0x0000001558257223 */ /* 0x080fe2000000004f */
[----:B------:R-:W-:Y:S02]  /*13f0*/  FFMA R26, R90, R21, R23 ;  /* 0x000000155a1a7223 */ /* 0x000fe40000000017 */
[----:B------:R-:W-:Y:S02]  /*1400*/  IADD3.X R21, PT, PT, R54, R44, RZ, P0, !PT ;  /* 0x0000002c36157210 */ /* 0x000fe400007fe4ff */
[----:B------:R-:W-:Y:S02]  /*1410*/  PRMT R27, R27, 0x7632, R27 ;  /* 0x000076321b1b7816 */ /* 0x000fe4000000001b */
[----:B------:R-:W-:-:S02]  /*1420*/  SHF.L.U32 R39, R29, 0x10, RZ ;  /* 0x000000101d277819 */ /* 0x000fc400000006ff */
[----:B------:R-:W-:Y:S01]  /*1430*/  PRMT R29, R29, 0x7632, R29 ;  /* 0x000076321d1d7816 */ /* 0x000fe2000000001d */
[----:B------:R-:W3:Y:S01]  /*1440*/  LDG.E.128.CONSTANT R20, desc[UR6][R20.64] ;  /* 0x0000000614147981 */ /* 0x000ee2000c1e9d00 */
        /* <DEDUP_REMOVED lines=12> */
[----:B------:R-:W-:-:S06]  /*1510*/  IADD3.X R25, PT, PT, R54, R45, RZ, P0, !PT ;  /* 0x0000002d36197210 */ /* 0x000fcc00007fe4ff */
[----:B------:R-:W4:Y:S01]  /*1520*/  LDG.E.128.CONSTANT R24, desc[UR6][R24.64] ;  /* 0x0000000618187981 */ /* 0x000f22000c1e9d00 */
[----:B------:R-:W-:-:S04]  /*1530*/  PRMT R30, R30, 0x7632, R30 ;  /* 0x000076321e1e7816 */ /* 0x000fc8000000001e */
[----:B------:R-:W-:Y:S02]  /*1540*/  SHF.L.U32 R30, R30, 0x10, RZ ;  /* 0x000000101e1e7819 */ /* 0x000fe400000006ff */
[----:B------:R-:W-:-:S03]  /*1550*/  SHF.L.U32 R28, R31, 0x10, RZ ;  /* 0x000000101f1c7819 */ /* 0x000fc600000006ff */
[-C--:B------:R-:W-:Y:S01]  /*1560*/  FFMA R36, R96, R30.reuse, R29 ;  /* 0x0000001e60247223 */ /* 0x080fe2000000001d */
[----:B------:R-:W-:Y:S01]  /*1570*/  FFMA R30, R98, R30, R37 ;  /* 0x0000001e621e7223 */ /* 0x000fe20000000025 */
[----:B------:R-:W-:Y:S02]  /*1580*/  PRMT R31, R31, 0x7632, R31 ;  /* 0x000076321f1f7816 */ /* 0x000fe4000000001f */
[----:B------:R-:W-:Y:S02]  /*1590*/  FFMA R36, R95, R28, R36 ;  /* 0x0000001c5f247223 */ /* 0x000fe40000000024 */
[----:B------:R-:W-:-:S05]  /*15a0*/  SHF.L.U32 R31, R31, 0x10, RZ ;  /* 0x000000101f1f7819 */ /* 0x000fca00000006ff */
[----:B------:R-:W-:Y:S01]  /*15b0*/  FFMA R79, R99, R31, R36 ;  /* 0x0000001f634f7223 */ /* 0x000fe20000000024 */
[----:B------:R-:W-:Y:S01]  /*15c0*/  FFMA R29, R97, R28, R30 ;  /* 0x0000001c611d7223 */ /* 0x000fe2000000001e */
[----:B------:R-:W-:-:S03]  /*15d0*/  IADD3 R28, P0, PT, R55, R46, RZ ;  /* 0x0000002e371c7210 */ /* 0x000fc60007f1e0ff */
[----:B------:R-:W-:Y:S01]  /*15e0*/  FFMA R78, R100, R31, R29 ;  /* 0x0000001f644e7223 */ /* 0x000fe2000000001d */
[----:B------:R-:W-:-:S06]  /*15f0*/  IADD3.X R29, PT, PT, R54, R50, RZ, P0, !PT ;  /* 0x00000032361d7210 */ /* 0x000fcc00007fe4ff */
[----:B------:R-:W5:Y:S01]  /*1600*/  LDG.E.128.CONSTANT R28, desc[UR6][R28.64] ;  /* 0x000000061c1c7981 */ /* 0x000f62000c1e9d00 */
        /* <DEDUP_REMOVED lines=21> */
[----:B------:R-:W-:-:S03]  /*1760*/  FFMA R36, R98, R37, R39 ;  /* 0x0000002562247223 */ /* 0x000fc60000000027 */
[-C--:B------:R-:W-:Y:S01]  /*1770*/  FFMA R32, R95, R34.reuse, R32 ;  /* 0x000000225f207223 */ /* 0x080fe20000000020 */
[----:B------:R-:W-:Y:S01]  /*1780*/  FFMA R33, R97, R34, R36 ;  /* 0x0000002261217223 */ /* 0x000fe20000000024 */
[----:B------:R-:W-:-:S04]  /*1790*/  PRMT R35, R35, 0x7632, R35 ;  /* 0x0000763223237816 */ /* 0x000fc80000000023 */
[----:B------:R-:W-:-:S05]  /*17a0*/  SHF.L.U32 R35, R35, 0x10, RZ ;  /* 0x0000001023237819 */ /* 0x000fca00000006ff */
[----:B------:R-:W-:Y:S01]  /*17b0*/  FFMA R81, R99, R35, R32 ;  /* 0x0000002363517223 */ /* 0x000fe20000000020 */
        /* <DEDUP_REMOVED lines=11> */
[----:B------:R-:W-:-:S04]  /*1870*/  FFMA R37, R89, R37, R20 ;  /* 0x0000002559257223 */ /* 0x000fc80000000014 */
[-C--:B------:R-:W-:Y:S01]  /*1880*/  FFMA R20, R92, R21.reuse, R39 ;  /* 0x000000155c147223 */ /* 0x080fe20000000027 */
[----:B------:R-:W-:Y:S01]  /*1890*/  FFMA R32, R94, R21, R37 ;  /* 0x000000155e207223 */ /* 0x000fe20000000025 */
[----:B----4-:R-:W-:Y:S01]  /*18a0*/  SHF.L.U32 R21, R24, 0x10, RZ ;  /* 0x0000001018157819 */ /* 0x010fe200000006ff */
[----:B------:R-:W-:-:S04]  /*18b0*/  FFMA R80, R100, R35, R33 ;  /* 0x0000002364507223 */ /* 0x000fc80000000021 */
[-C--:B------:R-:W-:Y:S01]  /*18c0*/  FFMA R85, R56, R21.reuse, R85 ;  /* 0x0000001538557223 */ /* 0x080fe20000000055 */
[----:B------:R-:W-:Y:S01]  /*18d0*/  FFMA R37, R57, R21, R84 ;  /* 0x0000001539257223 */ /* 0x000fe20000000054 */
[----:B------:R-:W-:Y:S02]  /*18e0*/  PRMT R21, R24, 0x7632, R21 ;  /* 0x0000763218157816 */ /* 0x000fe40000000015 */
[C---:B------:R-:W-:Y:S02]  /*18f0*/  SHF.L.U32 R24, R22.reuse, 0x10, RZ ;  /* 0x0000001016187819 */ /* 0x040fe400000006ff */
[----:B------:R-:W-:Y:S02]  /*1900*/  SHF.L.U32 R35, R21, 0x10, RZ ;  /* 0x0000001015237819 */ /* 0x000fe400000006ff */
[----:B------:R-:W-:Y:S01]  /*1910*/  PRMT R22, R22, 0x7632, R22 ;  /* 0x0000763216167816 */ /* 0x000fe20000000016 */
[-C--:B------:R-:W-:Y:S01]  /*1920*/  FFMA R21, R91, R24.reuse, R20 ;  /* 0x000000185b157223 */ /* 0x080fe20000000014 */
[----:B------:R-:W-:Y:S01]  /*1930*/  FFMA R33, R93, R24, R32 ;  /* 0x000000185d217223 */ /* 0x000fe20000000020 */
[----:B------:R-:W-:Y:S01]  /*1940*/  SHF.L.U32 R20, R25, 0x10, RZ ;  /* 0x0000001019147819 */ /* 0x000fe200000006ff */
[-C--:B------:R-:W-:Y:S01]  /*1950*/  FFMA R85, R88, R35.reuse, R85 ;  /* 0x0000002358557223 */ /* 0x080fe20000000055 */
[----:B------:R-:W-:Y:S01]  /*1960*/  FFMA R24, R90, R35, R37 ;  /* 0x000000235a187223 */ /* 0x000fe20000000025 */
[----:B------:R-:W-:-:S02]  /*1970*/  SHF.L.U32 R22, R22, 0x10, RZ ;  /* 0x0000001016167819 */ /* 0x000fc400000006ff */
[----:B------:R-:W-:Y:S01]  /*1980*/  PRMT R25, R25, 0x7632, R25 ;  /* 0x0000763219197816 */ /* 0x000fe20000000019 */
[-C--:B------:R-:W-:Y:S01]  /*1990*/  FFMA R85, R86, R20.reuse, R85 ;  /* 0x0000001456557223 */ /* 0x080fe20000000055 */
[----:B------:R-:W-:Y:S01]  /*19a0*/  IADD3 R32, P0, PT, R55, R47, RZ ;  /* 0x0000002f37207210 */ /* 0x000fe20007f1e0ff */
[----:B------:R-:W-:Y:S01]  /*19b0*/  FFMA R35, R89, R20, R24 ;  /* 0x0000001459237223 */ /* 0x000fe20000000018 */
[-C--:B------:R-:W-:Y:S01]  /*19c0*/  FFMA R20, R96, R22.reuse, R21 ;  /* 0x0000001660147223 */ /* 0x080fe20000000015 */
[----:B------:R-:W-:Y:S01]  /*19d0*/  FFMA R22, R98, R22, R33 ;  /* 0x0000001662167223 */ /* 0x000fe20000000021 */
[----:B------:R-:W-:Y:S02]  /*19e0*/  SHF.L.U32 R25, R25, 0x10, RZ ;  /* 0x0000001019197819 */ /* 0x000fe400000006ff */
[----:B------:R-:W-:-:S03]  /*19f0*/  IADD3.X R33, PT, PT, R54, R51, RZ, P0, !PT ;  /* 0x0000003336217210 */ /* 0x000fc600007fe4ff */
[----:B------:R-:W-:-:S03]  /*1a00*/  FFMA R36, R94, R25, R35 ;  /* 0x000000195e247223 */ /* 0x000fc60000000023 */
[----:B------:R-:W2:Y:S01]  /*1a10*/  LDG.E.128.CONSTANT R32, desc[UR6][R32.64] ;  /* 0x0000000620207981 */ /* 0x000ea2000c1e9d00 */
[----:B------:R-:W-:Y:S01]  /*1a20*/  FFMA R38, R92, R25, R85 ;  /* 0x000000195c267223 */ /* 0x000fe20000000055 */
[C---:B------:R-:W-:Y:S02]  /*1a30*/  SHF.L.U32 R25, R23.reuse, 0x10, RZ ;  /* 0x0000001017197819 */ /* 0x040fe400000006ff */
[C---:B------:R-:W-:Y:S02]  /*1a40*/  SHF.L.U32 R24, R26.reuse, 0x10, RZ ;  /* 0x000000101a187819 */ /* 0x040fe400000006ff */
[----:B------:R-:W-:Y:S02]  /*1a50*/  PRMT R23, R23, 0x7632, R23 ;  /* 0x0000763217177816 */ /* 0x000fe40000000017 */
[----:B------:R-:W-:Y:S01]  /*1a60*/  PRMT R26, R26, 0x7632, R26 ;  /* 0x000076321a1a7816 */ /* 0x000fe2000000001a */
[-C--:B------:R-:W-:Y:S01]  /*1a70*/  FFMA R20, R95, R25.reuse, R20 ;  /* 0x000000195f147223 */ /* 0x080fe20000000014 */
[----:B------:R-:W-:Y:S01]  /*1a80*/  SHF.L.U32 R23, R23, 0x10, RZ ;  /* 0x0000001017177819 */ /* 0x000fe200000006ff */
[-C--:B------:R-:W-:Y:S01]  /*1a90*/  FFMA R21, R91, R24.reuse, R38 ;  /* 0x000000185b157223 */ /* 0x080fe20000000026 */
[----:B------:R-:W-:Y:S01]  /*1aa0*/  SHF.L.U32 R37, R26, 0x10, RZ ;  /* 0x000000101a257819 */ /* 0x000fe200000006ff */
[----:B------:R-:W-:Y:S01]  /*1ab0*/  FFMA R39, R93, R24, R36 ;  /* 0x000000185d277223 */ /* 0x000fe20000000024 */
[----:B------:R-:W-:Y:S01]  /*1ac0*/  FFMA R25, R97, R25, R22 ;  /* 0x0000001961197223 */ /* 0x000fe20000000016 */
[----:B------:R-:W-:Y:S01]  /*1ad0*/  SHF.L.U32 R24, R27, 0x10, RZ ;  /* 0x000000101b187819 */ /* 0x000fe200000006ff */
[----:B------:R-:W-:Y:S01]  /*1ae0*/  FFMA R83, R99, R23, R20 ;  /* 0x0000001763537223 */ /* 0x000fe20000000014 */
[----:B------:R-:W-:Y:S01]  /*1af0*/  FFMA R22, R96, R37, R21 ;  /* 0x0000002560167223 */ /* 0x000fe20000000015 */
[----:B------:R-:W-:-:S02]  /*1b00*/  PRMT R27, R27, 0x7632, R27 ;  /* 0x000076321b1b7816 */ /* 0x000fc4000000001b */
[----:B------:R-:W-:Y:S01]  /*1b10*/  IADD3 R20, P0, PT, R55, R48, RZ ;  /* 0x0000003037147210 */ /* 0x000fe20007f1e0ff */
[----:B------:R-:W-:Y:S01]  /*1b20*/  FFMA R22, R95, R24, R22 ;  /* 0x000000185f167223 */ /* 0x000fe20000000016 */
[----:B------:R-:W-:Y:S02]  /*1b30*/  SHF.L.U32 R27, R27, 0x10, RZ ;  /* 0x000000101b1b7819 */ /* 0x000fe400000006ff */
[----:B------:R-:W-:Y:S01]  /*1b40*/  IADD3.X R21, PT, PT, R54, R52, RZ, P0, !PT ;  /* 0x0000003436157210 */ /* 0x000fe200007fe4ff */
[----:B------:R-:W-:Y:S02]  /*1b50*/  FFMA R82, R100, R23, R25 ;  /* 0x0000001764527223 */ /* 0x000fe40000000019 */
[----:B------:R-:W-:Y:S01]  /*1b60*/  FFMA R85, R99, R27, R22 ;  /* 0x0000001b63557223 */ /* 0x000fe20000000016 */
[----:B------:R-:W-:Y:S02]  /*1b70*/  FFMA R26, R98, R37, R39 ;  /* 0x00000025621a7223 */ /* 0x000fe40000000027 */
[----:B------:R-:W3:Y:S02]  /*1b80*/  LDG.E.128.CONSTANT R20, desc[UR6][R20.64] ;  /* 0x0000000614147981 */ /* 0x000ee4000c1e9d00 */
[----:B------:R-:W-:Y:S01]  /*1b90*/  FFMA R26, R97, R24, R26 ;  /* 0x00000018611a7223 */ /* 0x000fe2000000001a */
[----:B------:R-:W-:-:S04]  /*1ba0*/  IADD3 R24, P0, PT, R55, R49, RZ ;  /* 0x0000003137187210 */ /* 0x000fc80007f1e0ff */
[----:B------:R-:W-:Y:S01]  /*1bb0*/  IADD3.X R25, PT, PT, R54, R53, RZ, P0, !PT ;  /* 0x0000003536197210 */ /* 0x000fe200007fe4ff */
[----:B------:R-:W-:-:S05]  /*1bc0*/  FFMA R84, R100, R27, R26 ;  /* 0x0000001b64547223 */ /* 0x000fca000000001a */
[----:B------:R-:W4:Y:S01]  /*1bd0*/  LDG.E.128.CONSTANT R24, desc[UR6][R24.64] ;  /* 0x0000000618187981 */ /* 0x000f22000c1e9d00 */
[C---:B-----5:R-:W-:Y:S02]  /*1be0*/  SHF.L.U32 R37, R28.reuse, 0x10, RZ ;  /* 0x000000101c257819 */ /* 0x060fe400000006ff */
        /* <DEDUP_REMOVED lines=35> */
[----:B------:R-:W-:Y:S02]  /*1e20*/  SHF.L.U32 R33, R31, 0x10, RZ ;  /* 0x000000101f217819 */ /* 0x000fe400000006ff */
[----:B------:R-:W-:-:S03]  /*1e30*/  SHF.L.U32 R32, R32, 0x10, RZ ;  /* 0x0000001020207819 */ /* 0x000fc600000006ff */
[-C--:B------:R-:W-:Y:S01]  /*1e40*/  FFMA R28, R95, R33.reuse, R28 ;  /* 0x000000215f1c7223 */ /* 0x080fe2000000001c */
[----:B------:R-:W-:Y:S01]  /*1e50*/  FFMA R33, R97, R33, R30 ;  /* 0x0000002161217223 */ /* 0x000fe2000000001e */
[----:B------:R-:W-:Y:S02]  /*1e60*/  SHF.L.U32 R30, R34, 0x10, RZ ;  /* 0x00000010221e7819 */ /* 0x000fe400000006ff */
[----:B------:R-:W-:Y:S01]  /*1e70*/  PRMT R31, R31, 0x7632, R31 ;  /* 0x000076321f1f7816 */ /* 0x000fe2000000001f */
[----:B------:R-:W-:Y:S01]  /*1e80*/  FFMA R36, R92, R32, R29 ;  /* 0x000000205c247223 */ /* 0x000fe2000000001d */
[----:B------:R-:W-:Y:S02]  /*1e90*/  PRMT R34, R34, 0x7632, R34 ;  /* 0x0000763222227816 */ /* 0x000fe40000000022 */
[----:B------:R-:W-:Y:S01]  /*1ea0*/  SHF.L.U32 R31, R31, 0x10, RZ ;  /* 0x000000101f1f7819 */ /* 0x000fe200000006ff */
[----:B------:R-:W-:Y:S01]  /*1eb0*/  FFMA R29, R91, R30, R36 ;  /* 0x0000001e5b1d7223 */ /* 0x000fe20000000024 */
[----:B------:R-:W-:-:S03]  /*1ec0*/  SHF.L.U32 R34, R34, 0x10, RZ ;  /* 0x0000001022227819 */ /* 0x000fc600000006ff */
[-C--:B------:R-:W-:Y:S02]  /*1ed0*/  FFMA R65, R99, R31.reuse, R28 ;  /* 0x0000001f63417223 */ /* 0x080fe4000000001c */
[----:B------:R-:W-:Y:S01]  /*1ee0*/  FFMA R28, R96, R34, R29 ;  /* 0x00000022601c7223 */ /* 0x000fe2000000001d */
[----:B---3--:R-:W-:Y:S01]  /*1ef0*/  SHF.L.U32 R29, R20, 0x10, RZ ;  /* 0x00000010141d7819 */ /* 0x008fe200000006ff */
[----:B------:R-:W-:Y:S01]  /*1f00*/  FFMA R32, R94, R32, R37 ;  /* 0x000000205e207223 */ /* 0x000fe20000000025 */
[----:B------:R-:W-:-:S03]  /*1f10*/  FFMA R64, R100, R31, R33 ;  /* 0x0000001f64407223 */ /* 0x000fc60000000021 */
[-C--:B------:R-:W-:Y:S01]  /*1f20*/  FFMA R61, R56, R29.reuse, R61 ;  /* 0x0000001d383d7223 */ /* 0x080fe2000000003d */
[----:B------:R-:W-:Y:S01]  /*1f30*/  FFMA R33, R57, R29, R60 ;  /* 0x0000001d39217223 */ /* 0x000fe2000000003c */
[----:B------:R-:W-:Y:S01]  /*1f40*/  PRMT R29, R20, 0x7632, R29 ;  /* 0x00007632141d7816 */ /* 0x000fe2000000001d */
[----:B------:R-:W-:Y:S01]  /*1f50*/  FFMA R37, R93, R30, R32 ;  /* 0x0000001e5d257223 */ /* 0x000fe20000000020 */
[----:B------:R-:W-:Y:S02]  /*1f60*/  SHF.L.U32 R20, R35, 0x10, RZ ;  /* 0x0000001023147819 */ /* 0x000fe400000006ff */
[----:B------:R-:W-:Y:S01]  /*1f70*/  SHF.L.U32 R29, R29, 0x10, RZ ;  /* 0x000000101d1d7819 */ /* 0x000fe200000006ff */
[----:B------:R-:W-:Y:S02]  /*1f80*/  FFMA R34, R98, R34, R37 ;  /* 0x0000002262227223 */ /* 0x000fe40000000025 */
[-C--:B------:R-:W-:Y:S02]  /*1f90*/  FFMA R28, R95, R20.reuse, R28 ;  /* 0x000000145f1c7223 */ /* 0x080fe4000000001c */
[----:B------:R-:W-:Y:S01]  /*1fa0*/  FFMA R31, R97, R20, R34 ;  /* 0x00000014611f7223 */ /* 0x000fe20000000022 */
[-C--:B------:R-:W-:Y:S01]  /*1fb0*/  FFMA R61, R88, R29.reuse, R61 ;  /* 0x0000001d583d7223 */ /* 0x080fe2000000003d */
[----:B------:R-:W-:Y:S01]  /*1fc0*/  FFMA R30, R90, R29, R33 ;  /* 0x0000001d5a1e7223 */ /* 0x000fe20000000021 */
[----:B----4-:R-:W-:-:S02]  /*1fd0*/  SHF.L.U32 R20, R24, 0x10, RZ ;  /* 0x0000001018147819 */ /* 0x010fc400000006ff */
[----:B------:R-:W-:Y:S02]  /*1fe0*/  PRMT R29, R24, 0x7632, R29 ;  /* 0x00007632181d7816 */ /* 0x000fe4000000001d */
[----:B------:R-:W-:Y:S02]  /*1ff0*/  SHF.L.U32 R24, R21, 0x10, RZ ;  /* 0x0000001015187819 */ /* 0x000fe400000006ff */
[----:B------:R-:W-:Y:S02]  /*2000*/  PRMT R35, R35, 0x7632, R35 ;  /* 0x0000763223237816 */ /* 0x000fe40000000023 */
[----:B------:R-:W-:Y:S02]  /*2010*/  PRMT R21, R21, 0x7632, R21 ;  /* 0x0000763215157816 */ /* 0x000fe40000000015 */
[----:B------:R-:W-:Y:S02]  /*2020*/  SHF.L.U32 R35, R35, 0x10, RZ ;  /* 0x0000001023237819 */ /* 0x000fe400000006ff */
[----:B------:R-:W-:-:S02]  /*2030*/  SHF.L.U32 R37, R21, 0x10, RZ ;  /* 0x0000001015257819 */ /* 0x000fc400000006ff */
[----:B------:R-:W-:Y:S01]  /*2040*/  SHF.L.U32 R21, R25, 0x10, RZ ;  /* 0x0000001019157819 */ /* 0x000fe200000006ff */
[-C--:B------:R-:W-:Y:S01]  /*2050*/  FFMA R59, R56, R20.reuse, R59 ;  /* 0x00000014383b7223 */ /* 0x080fe2000000003b */
[----:B------:R-:W-:Y:S01]  /*2060*/  SHF.L.U32 R29, R29, 0x10, RZ ;  /* 0x000000101d1d7819 */ /* 0x000fe200000006ff */
[----:B------:R-:W-:Y:S01]  /*2070*/  FFMA R57, R57, R20, R58 ;  /* 0x0000001439397223 */ /* 0x000fe2000000003a */
[----:B------:R-:W-:Y:S01]  /*2080*/  PRMT R25, R22, 0x7632, R25 ;  /* 0x0000763216197816 */ /* 0x000fe20000000019 */
[-C--:B------:R-:W-:Y:S01]  /*2090*/  FFMA R39, R89, R24.reuse, R30 ;  /* 0x0000001859277223 */ /* 0x080fe2000000001e */
[----:B------:R-:W-:Y:S01]  /*20a0*/  FFMA R33, R86, R24, R61 ;  /* 0x0000001856217223 */ /* 0x000fe2000000003d */
[-CC-:B------:R-:W-:Y:S01]  /*20b0*/  FFMA R62, R100, R35.reuse, R31.reuse ;  /* 0x00000023643e7223 */ /* 0x180fe2000000001f */
[----:B------:R-:W-:Y:S01]  /*20c0*/  FFMA R63, R99, R35, R28 ;  /* 0x00000023633f7223 */ /* 0x000fe2000000001c */
[----:B------:R-:W-:Y:S01]  /*20d0*/  PRMT R31, R25, 0x7632, R31 ;  /* 0x00007632191f7816 */ /* 0x000fe2000000001f */
[-C--:B------:R-:W-:Y:S01]  /*20e0*/  FFMA R59, R88, R29.reuse, R59 ;  /* 0x0000001d583b7223 */ /* 0x080fe2000000003b */
[----:B------:R-:W-:Y:S01]  /*20f0*/  SHF.L.U32 R28, R22, 0x10, RZ ;  /* 0x00000010161c7819 */ /* 0x000fe200000006ff */
[----:B------:R-:W-:Y:S01]  /*2100*/  FFMA R90, R90, R29, R57 ;  /* 0x0000001d5a5a7223 */ /* 0x000fe20000000039 */
[-C--:B------:R-:W-:Y:S01]  /*2110*/  FFMA R30, R94, R37.reuse, R39 ;  /* 0x000000255e1e7223 */ /* 0x080fe20000000027 */
[----:B------:R-:W-:Y:S01]  /*2120*/  FFMA R32, R92, R37, R33 ;  /* 0x000000255c207223 */ /* 0x000fe20000000021 */
[----:B------:R-:W-:Y:S01]  /*2130*/  SHF.L.U32 R33, R31, 0x10, RZ ;  /* 0x000000101f217819 */ /* 0x000fe200000006ff */
[-C--:B------:R-:W-:Y:S01]  /*2140*/  FFMA R59, R86, R21.reuse, R59 ;  /* 0x00000015563b7223 */ /* 0x080fe2000000003b */
[----:B------:R-:W-:Y:S01]  /*2150*/  PRMT R22, R23, 0x7632, R22 ;  /* 0x0000763217167816 */ /* 0x000fe20000000016 */
[----:B------:R-:W-:Y:S01]  /*2160*/  FFMA R89, R89, R21, R90 ;  /* 0x0000001559597223 */ /* 0x000fe2000000005a */
        /* <DEDUP_REMOVED lines=9> */
[-C--:B------:R-:W-:Y:S01]  /*2200*/  FFMA R91, R91, R28.reuse, R92 ;  /* 0x0000001c5b5b7223 */ /* 0x080fe2000000005c */
[----:B------:R-:W-:Y:S01]  /*2210*/  SHF.L.U32 R23, R21, 0x10, RZ ;  /* 0x0000001015177819 */ /* 0x000fe200000006ff */
[----:B------:R-:W-:Y:S01]  /*2220*/  FFMA R93, R93, R28, R94 ;  /* 0x0000001c5d5d7223 */ /* 0x000fe2000000005e */
[-C--:B------:R-:W-:Y:S01]  /*2230*/  FFMA R21, R97, R24.reuse, R20 ;  /* 0x0000001861157223 */ /* 0x080fe20000000014 */
[C---:B------:R-:W-:Y:S01]  /*2240*/  SHF.L.U32 R20, R27.reuse, 0x10, RZ ;  /* 0x000000101b147819 */ /* 0x040fe200000006ff */
[C---:B------:R-:W-:Y:S01]  /*2250*/  FFMA R26, R96.reuse, R25, R31 ;  /* 0x00000019601a7223 */ /* 0x040fe2000000001f */
[----:B------:R-:W-:Y:S01]  /*2260*/  PRMT R27, R27, 0x7632, R27 ;  /* 0x000076321b1b7816 */ /* 0x000fe2000000001b */
[-C--:B------:R-:W-:Y:S01]  /*2270*/  FFMA R96, R96, R23.reuse, R91 ;  /* 0x0000001760607223 */ /* 0x080fe2000000005b */
        /* <DEDUP_REMOVED lines=11> */
.L_x_10:
[----:B------:R-:W-:Y:S05]  /*2330*/  BSYNC.RECONVERGENT B0 ;  /* 0x0000000000007941 */ /* 0x000fea0003800200 */
.L_x_9:
        /* <DEDUP_REMOVED lines=18> */
[----:B0-----:R-:W-:Y:S01]  /*2460*/  @P2 FADD R14, R14, R73 ;  /* 0x000000490e0e2221 */ /* 0x001fe20000000000 */
[----:B------:R-:W0:Y:S01]  /*2470*/  S2R R36, SR_TID.X ;  /* 0x0000000000247919 */ /* 0x000e220000002100 */
[----:B-1----:R-:W-:Y:S01]  /*2480*/  @P4 FADD R0, R3, R0 ;  /* 0x0000000003004221 */ /* 0x002fe20000000000 */
        /* <DEDUP_REMOVED lines=21> */
[----:B------:R-:W0:Y:S04]  /*25e0*/  SHFL.DOWN P0, R8, R9, 0x4, 0x1f ;  /* 0x08801f0009087f89 */ /* 0x000e280000000000 */
[----:B------:R-:W0:Y:S01]  /*25f0*/  SHFL.DOWN P6, R7, R4, 0x4, 0x1f ;  /* 0x08801f0004077f89 */ /* 0x000e2200000c0000 */
[----:B-1----:R-:W-:Y:S01]  /*2600*/  @P3 FADD R23, R23, R76 ;  /* 0x0000004c17173221 */ /* 0x002fe20000000000 */
[----:B--2---:R-:W-:Y:S02]  /*2610*/  @P4 FADD R18, R18, R77 ;  /* 0x0000004d12124221 */ /* 0x004fe40000000000 */
[----:B------:R-:W1:Y:S01]  /*2620*/  SHFL.DOWN P3, R6, R19, 0x2, 0x1f ;  /* 0x08401f0013067f89 */ /* 0x000e620000060000 */
[----:B---3--:R-:W-:-:S03]  /*2630*/  @P1 FADD R25, R25, R78 ;  /* 0x0000004e19191221 */ /* 0x008fc60000000000 */
[----:B------:R-:W2:Y:S01]  /*2640*/  SHFL.DOWN P4, R21, R16, 0x2, 0x1f ;  /* 0x08401f0010157f89 */ /* 0x000ea20000080000 */
[----:B----4-:R-:W-:-:S03]  /*2650*/  @P2 FADD R3, R0, R3 ;  /* 0x0000000300032221 */ /* 0x010fc60000000000 */
[----:B------:R-:W3:Y:S01]  /*2660*/  SHFL.DOWN P2, R22, R25, 0x2, 0x1f ;  /* 0x08401f0019167f89 */ /* 0x000ee20000040000 */
[----:B-----5:R-:W-:-:S03]  /*2670*/  @P5 FADD R2, R5, R2 ;  /* 0x0000000205025221 */ /* 0x020fc60000000000 */
[----:B------:R-:W4:Y:S01]  /*2680*/  SHFL.DOWN P1, R0, R23, 0x2, 0x1f ;  /* 0x08401f0017007f89 */ /* 0x000f220000020000 */
[----:B0-----:R-:W-:-:S03]  /*2690*/  @P0 FADD R8, R9, R8 ;  /* 0x0000000809080221 */ /* 0x001fc60000000000 */
[----:B------:R-:W0:Y:S01]  /*26a0*/  SHFL.DOWN P0, R5, R18, 0x2, 0x1f ;  /* 0x08401f0012057f89 */ /* 0x000e220000000000 */
[----:B------:R-:W-:-:S03]  /*26b0*/  @P6 FADD R7, R4, R7 ;  /* 0x0000000704076221 */ /* 0x000fc60000000000 */
[----:B------:R-:W5:Y:S04]  /*26c0*/  SHFL.DOWN P5, R11, R10, 0x4, 0x1f ;  /* 0x08801f000a0b7f89 */ /* 0x000f6800000a0000 */
[----:B------:R-:W5:Y:S01]  /*26d0*/  SHFL.DOWN P6, R4, R13, 0x4, 0x1f ;  /* 0x08801f000d047f89 */ /* 0x000f6200000c0000 */
[----:B-1----:R-:W-:Y:S01]  /*26e0*/  @P3 FADD R6, R19, R6 ;  /* 0x0000000613063221 */ /* 0x002fe20000000000 */
[----:B--2---:R-:W-:Y:S02]  /*26f0*/  @P4 FADD R21, R16, R21 ;  /* 0x0000001510154221 */ /* 0x004fe40000000000 */
[----:B------:R-:W1:Y:S01]  /*2700*/  SHFL.DOWN P3, R24, R79, 0x1, 0x1f ;  /* 0x08201f004f187f89 */ /* 0x000e620000060000 */
[----:B---3--:R-:W-:-:S03]  /*2710*/  @P2 FADD R22, R25, R22 ;  /* 0x0000001619162221 */ /* 0x008fc60000000000 */
[----:B------:R-:W2:Y:S01]  /*2720*/  SHFL.DOWN P4, R27, R80, 0x1, 0x1f ;  /* 0x08201f00501b7f89 */ /* 0x000ea20000080000 */
[----:B----4-:R-:W-:-:S03]  /*2730*/  @P1 FADD R0, R23, R0 ;  /* 0x0000000017001221 */ /* 0x010fc60000000000 */
[----:B------:R-:W3:Y:S01]  /*2740*/  SHFL.DOWN P1, R26, R81, 0x1, 0x1f ;  /* 0x08201f00511a7f89 */ /* 0x000ee20000020000 */
[----:B0-----:R-:W-:-:S03]  /*2750*/  @P0 FADD R5, R18, R5 ;  /* 0x0000000512050221 */ /* 0x001fc60000000000 */
[----:B------:R-:W0:Y:S01]  /*2760*/  SHFL.DOWN P0, R31, R82, 0x1, 0x1f ;  /* 0x08201f00521f7f89 */ /* 0x000e220000000000 */
[----:B-----5:R-:W-:-:S03]  /*2770*/  @P5 FADD R11, R10, R11 ;  /* 0x0000000b0a0b5221 */ /* 0x020fc60000000000 */
[----:B------:R-:W4:Y:S01]  /*2780*/  SHFL.DOWN P2, R19, R6, 0x4, 0x1f ;  /* 0x08801f0006137f89 */ /* 0x000f220000040000 */
[----:B------:R-:W-:-:S03]  /*2790*/  @P6 FADD R4, R13, R4 ;  /* 0x000000040d046221 */ /* 0x000fc60000000000 */
[----:B------:R-:W5:Y:S01]  /*27a0*/  SHFL.DOWN P6, R14, R17, 0x4, 0x1f ;  /* 0x08801f00110e7f89 */ /* 0x000f6200000c0000 */
[----:B-1----:R-:W-:-:S03]  /*27b0*/  @P3 FADD R24, R24, R79 ;  /* 0x0000004f18183221 */ /* 0x002fc60000000000 */
[----:B------:R-:W1:Y:S01]  /*27c0*/  SHFL.DOWN P5, R15, R12, 0x4, 0x1f ;  /* 0x08801f000c0f7f89 */ /* 0x000e6200000a0000 */
[----:B--2---:R-:W-:-:S03]  /*27d0*/  @P4 FADD R27, R27, R80 ;  /* 0x000000501b1b4221 */ /* 0x004fc60000000000 */
[----:B------:R-:W2:Y:S01]  /*27e0*/  SHFL.DOWN P4, R23, R0, 0x4, 0x1f ;  /* 0x08801f0000177f89 */ /* 0x000ea20000080000 */
[----:B---3--:R-:W-:-:S03]  /*27f0*/  @P1 FADD R26, R26, R81 ;  /* 0x000000511a1a1221 */ /* 0x008fc60000000000 */
[----:B------:R-:W3:Y:S01]  /*2800*/  SHFL.DOWN P3, R16, R21, 0x4, 0x1f ;  /* 0x08801f0015107f89 */ /* 0x000ee20000060000 */
[----:B0-----:R-:W-:-:S03]  /*2810*/  @P0 FADD R31, R31, R82 ;  /* 0x000000521f1f0221 */ /* 0x001fc60000000000 */
[----:B------:R-:W0:Y:S01]  /*2820*/  SHFL.DOWN P1, R9, R24, 0x2, 0x1f ;  /* 0x08401f0018097f89 */ /* 0x000e220000020000 */
[----:B----4-:R-:W-:-:S03]  /*2830*/  @P2 FADD R19, R6, R19 ;  /* 0x0000001306132221 */ /* 0x010fc60000000000 */
[----:B------:R-:W4:Y:S01]  /*2840*/  SHFL.DOWN P0, R10, R27, 0x2, 0x1f ;  /* 0x08401f001b0a7f89 */ /* 0x000f220000000000 */
[----:B-----5:R-:W-:-:S03]  /*2850*/  @P6 FADD R14, R17, R14 ;  /* 0x0000000e110e6221 */ /* 0x020fc60000000000 */
[----:B------:R-:W5:Y:S04]  /*2860*/  SHFL.DOWN P6, R20, R5, 0x4, 0x1f ;  /* 0x08801f0005147f89 */ /* 0x000f6800000c0000 */
[----:B------:R-:W5:Y:S01]  /*2870*/  SHFL.DOWN P2, R13, R26, 0x2, 0x1f ;  /* 0x08401f001a0d7f89 */ /* 0x000f620000040000 */
[----:B-1----:R-:W-:Y:S01]  /*2880*/  @P5 FADD R15, R12, R15 ;  /* 0x0000000f0c0f5221 */ /* 0x002fe20000000000 */
[----:B--2---:R-:W-:Y:S02]  /*2890*/  @P4 FADD R23, R0, R23 ;  /* 0x0000001700174221 */ /* 0x004fe40000000000 */
[----:B------:R-:W1:Y:S01]  /*28a0*/  SHFL.DOWN P4, R6, R83, 0x1, 0x1f ;  /* 0x08201f0053067f89 */ /* 0x000e620000080000 */
[----:B---3--:R-:W-:-:S03]  /*28b0*/  @P3 FADD R16, R21, R16 ;  /* 0x0000001015103221 */ /* 0x008fc60000000000 */
[----:B------:R-:W2:Y:S01]  /*28c0*/  SHFL.DOWN P3, R12, R31, 0x2, 0x1f ;  /* 0x08401f001f0c7f89 */ /* 0x000ea20000060000 */
[----:B0-----:R-:W-:-:S03]  /*28d0*/  @P1 FADD R9, R24, R9 ;  /* 0x0000000918091221 */ /* 0x001fc60000000000 */
[----:B------:R-:W0:Y:S01]  /*28e0*/  SHFL.DOWN P5, R25, R22, 0x4, 0x1f ;  /* 0x08801f0016197f89 */ /* 0x000e2200000a0000 */
[----:B----4-:R-:W-:-:S03]  /*28f0*/  @P0 FADD R10, R27, R10 ;  /* 0x0000000a1b0a0221 */ /* 0x010fc60000000000 */
[----:B------:R-:W3:Y:S01]  /*2900*/  SHFL.DOWN P1, R21, R84, 0x1, 0x1f ;  /* 0x08201f0054157f89 */ /* 0x000ee20000020000 */
        /* <DEDUP_REMOVED lines=8> */
[----:B0-----:R-:W-:-:S03]  /*2990*/  @P5 FADD R25, R22, R25 ;  /* 0x0000001916195221 */ /* 0x001fc60000000000 */
[----:B------:R-:W0:Y:S01]  /*29a0*/  SHFL.DOWN P5, R26, R13, 0x4, 0x1f ;  /* 0x08801f000d1a7f89 */ /* 0x000e2200000a0000 */
[----:B---3--:R-:W-:-:S03]  /*29b0*/  @P1 FADD R21, R21, R84 ;  /* 0x0000005415151221 */ /* 0x008fc60000000000 */
[----:B------:R-:W3:Y:S01]  /*29c0*/  SHFL.DOWN P4, R17, R6, 0x2, 0x1f ;  /* 0x08401f0006117f89 */ /* 0x000ee20000080000 */
        /* <DEDUP_REMOVED lines=8> */
[----:B0-----:R-:W-:-:S03]  /*2a50*/  @P5 FADD R26, R13, R26 ;  /* 0x0000001a0d1a5221 */ /* 0x001fc60000000000 */
[----:B------:R-:W0:Y:S01]  /*2a60*/  SHFL.DOWN P5, R5, R2, 0x8, 0x1f ;  /* 0x09001f0002057f89 */ /* 0x000e2200000a0000 */
        /* <DEDUP_REMOVED lines=10> */
[----:B0-----:R-:W-:-:S03]  /*2b10*/  @P5 FADD R5, R2, R5 ;  /* 0x0000000502055221 */ /* 0x001fc60000000000 */
[----:B------:R-:W0:Y:S01]  /*2b20*/  SHFL.DOWN P5, R30, R27, 0x4, 0x1f ;  /* 0x08801f001b1e7f89 */ /* 0x000e2200000a0000 */
[----:B--2---:R-:W-:-:S03]  /*2b30*/  @P3 FADD R22, R33, R22 ;  /* 0x0000001621163221 */ /* 0x004fc60000000000 */
[----:B------:R-:W2:Y:S01]  /*2b40*/  SHFL.DOWN P6, R2, R11, 0x8, 0x1f ;  /* 0x09001f000b027f89 */ /* 0x000ea200000c0000 */
[----:B---3--:R-:W-:-:S03]  /*2b50*/  @P4 FADD R6, R7, R6 ;  /* 0x0000000607064221 */ /* 0x008fc60000000000 */
[----:B------:R-:W3:Y:S01]  /*2b60*/  SHFL.DOWN P4, R13, R4, 0x8, 0x1f ;  /* 0x09001f00040d7f89 */ /* 0x000ee20000080000 */
[----:B----4-:R-:W-:-:S03]  /*2b70*/  @P1 FADD R28, R17, R28 ;  /* 0x0000001c111c1221 */ /* 0x010fc60000000000 */
[----:B------:R-:W4:Y:S04]  /*2b80*/  SHFL.DOWN P1, R32, R65, 0x1, 0x1f ;  /* 0x08201f0041207f89 */ /* 0x000f280000020000 */
[----:B------:R-:W4:Y:S01]  /*2b90*/  SHFL.DOWN P3, R7, R22, 0x4, 0x1f ;  /* 0x08801f0016077f89 */ /* 0x000f220000060000 */
[----:B-----5:R-:W-:-:S03]  /*2ba0*/  @P0 FADD R3, R18, R3 ;  /* 0x0000000312030221 */ /* 0x020fc60000000000 */
[----:B------:R-:W5:Y:S01]  /*2bb0*/  SHFL.DOWN P0, R33, R62, 0x1, 0x1f ;  /* 0x08201f003e217f89 */ /* 0x000f620000000000 */
[----:B-1----:R-:W-:Y:S01]  /*2bc0*/  @P2 FADD R9, R8, R9 ;  /* 0x0000000908092221 */ /* 0x002fe20000000000 */
[----:B0-----:R-:W-:Y:S02]  /*2bd0*/  @P5 FADD R30, R27, R30 ;  /* 0x0000001e1b1e5221 */ /* 0x001fe40000000000 */
[----:B------:R-:W0:Y:S01]  /*2be0*/  SHFL.DOWN P5, R17, R14, 0x8, 0x1f ;  /* 0x09001f000e117f89 */ /* 0x000e2200000a0000 */
[----:B--2---:R-:W-:-:S03]  /*2bf0*/  @P6 FADD R2, R11, R2 ;  /* 0x000000020b026221 */ /* 0x004fc60000000000 */
[----:B------:R-:W1:Y:S01]  /*2c00*/  SHFL.DOWN P6, R12, R19, 0x8, 0x1f ;  /* 0x09001f00130c7f89 */ /* 0x000e6200000c0000 */
[----:B---3--:R-:W-:-:S03]  /*2c10*/  @P4 FADD R13, R4, R13 ;  /* 0x0000000d040d4221 */ /* 0x008fc60000000000 */
[----:B------:R-:W2:Y:S01]  /*2c20*/  SHFL.DOWN P4, R34, R63, 0x1, 0x1f ;  /* 0x08201f003f227f89 */ /* 0x000ea20000080000 */
[----:B----4-:R-:W-:-:S03]  /*2c30*/  @P1 FADD R32, R32, R65 ;  /* 0x0000004120201221 */ /* 0x010fc60000000000 */
[----:B------:R-:W3:Y:S01]  /*2c40*/  SHFL.DOWN P1, R18, R23, 0x8, 0x1f ;  /* 0x09001f0017127f89 */ /* 0x000ee20000020000 */
[----:B------:R-:W-:-:S03]  /*2c50*/  @P3 FADD R7, R22, R7 ;  /* 0x0000000716073221 */ /* 0x000fc60000000000 */
[----:B------:R-:W4:Y:S01]  /*2c60*/  SHFL.DOWN P2, R10, R15, 0x8, 0x1f ;  /* 0x09001f000f0a7f89 */ /* 0x000f220000040000 */
[----:B-----5:R-:W-:-:S03]  /*2c70*/  @P0 FADD R33, R33, R62 ;  /* 0x0000003e21210221 */ /* 0x020fc60000000000 */
[----:B------:R-:W5:Y:S04]  /*2c80*/  SHFL.DOWN P3, R21, R16, 0x8, 0x1f ;  /* 0x09001f0010157f89 */ /* 0x000f680000060000 */
[----:B------:R-:W5:Y:S01]  /*2c90*/  SHFL.DOWN P0, R11, R32, 0x2, 0x1f ;  /* 0x08401f00200b7f89 */ /* 0x000f620000000000 */
[----:B0-----:R-:W-:-:S03]  /*2ca0*/  @P5 FADD R17, R14, R17 ;  /* 0x000000110e115221 */ /* 0x001fc60000000000 */
        /* <DEDUP_REMOVED lines=32> */
[----:B----4-:R-:W-:Y:S01]  /*2eb0*/  @P4 FADD R14, R23, R14 ;  /* 0x0000000e170e4221 */ /* 0x010fe20000000000 */
[----:B-----5:R-:W-:-:S04]  /*2ec0*/  @P1 FADD R29, R28, R29 ;  /* 0x0000001d1c1d1221 */ /* 0x020fc80000000000 */
[----:B------:R-:W4:Y:S01]  /*2ed0*/  SHFL.DOWN P4, R37, R14, 0x8, 0x1f ;  /* 0x09001f000e257f89 */ /* 0x000f220000080000 */
[----:B0-----:R-:W-:-:S03]  /*2ee0*/  @P3 FADD R20, R31, R20 ;  /* 0x000000141f143221 */ /* 0x001fc60000000000 */
[----:B------:R-:W0:Y:S01]  /*2ef0*/  SHFL.DOWN P6, R28, R15, 0x8, 0x1f ;  /* 0x09001f000f1c7f89 */ /* 0x000e2200000c0000 */
[----:B-1----:R-:W-:-:S03]  /*2f00*/  @P0 FADD R32, R35, R32 ;  /* 0x0000002023200221 */ /* 0x002fc60000000000 */
[----:B------:R-:W1:Y:S04]  /*2f10*/  SHFL.DOWN P1, R31, R8, 0x8, 0x1f ;  /* 0x09001f00081f7f89 */ /* 0x000e680000020000 */
        /* <DEDUP_REMOVED lines=16> */
[----:B------:R-:W3:Y:S04]  /*3020*/  SHFL.DOWN P0, R34, R59, 0x1, 0x1f ;  /* 0x08201f003b227f89 */ /* 0x000ee80000000000 */
[----:B------:R-:W3:Y:S01]  /*3030*/  SHFL.DOWN P2, R15, R10, 0x10, 0x1f ;  /* 0x0a001f000a0f7f89 */ /* 0x000ee20000040000 */
[----:B----4-:R-:W-:Y:S01]  /*3040*/  @P5 FADD R4, R5, R4 ;  /* 0x0000000405045221 */ /* 0x010fe20000000000 */
[----:B0-----:R-:W-:Y:S02]  /*3050*/  @P6 FADD R30, R30, R61 ;  /* 0x0000003d1e1e6221 */ /* 0x001fe40000000000 */
[----:B------:R-:W0:Y:S01]  /*3060*/  SHFL.DOWN P5, R11, R2, 0x10, 0x1f ;  /* 0x0a001f00020b7f89 */ /* 0x000e2200000a0000 */
[----:B-1----:R-:W-:Y:S01]  /*3070*/  @P4 FADD R39, R39, R58 ;  /* 0x0000003a27274221 */ /* 0x002fe20000000000 */
[----:B-----5:R-:W-:-:S02]  /*3080*/  @P1 FADD R8, R9, R8 ;  /* 0x0000000809081221 */ /* 0x020fc40000000000 */
[----:B------:R-:W1:Y:S01]  /*3090*/  SHFL.DOWN P1, R5, R30, 0x2, 0x1f ;  /* 0x08401f001e057f89 */ /* 0x000e620000020000 */
[----:B--2---:R-:W-:-:S03]  /*30a0*/  @P3 FADD R7, R6, R7 ;  /* 0x0000000706073221 */ /* 0x004fc60000000000 */
[----:B------:R-:W2:Y:S01]  /*30b0*/  SHFL.DOWN P6, R9, R17, 0x10, 0x1f ;  /* 0x0a001f0011097f89 */ /* 0x000ea200000c0000 */
[----:B---3--:R-:W-:-:S03]  /*30c0*/  @P0 FADD R34, R34, R59 ;  /* 0x0000003b22220221 */ /* 0x008fc60000000000 */
[----:B------:R-:W3:Y:S01]  /*30d0*/  SHFL.DOWN P3, R6, R13, 0x10, 0x1f ;  /* 0x0a001f000d067f89 */ /* 0x000ee20000060000 */
[----:B------:R-:W-:-:S03]  /*30e0*/  @P2 FADD R15, R10, R15 ;  /* 0x0000000f0a0f2221 */ /* 0x000fc60000000000 */
        /* <DEDUP_REMOVED lines=31> */
[----:B-1----:R-:W-:-:S03]  /*32e0*/  @P1 FADD R19, R16, R19 ;  /* 0x0000001310131221 */ /* 0x002fc60000000000 */
[----:B------:R-:W1:Y:S01]  /*32f0*/  SHFL.DOWN P1, R43, R2, 0x8, 0x1f ;  /* 0x09001f00022b7f89 */ /* 0x000e620000020000 */
[----:B--2---:R-:W-:Y:S01]  /*3300*/  @P6 FADD R18, R25, R18 ;  /* 0x0000001219126221 */ /* 0x004fe20000000000 */
[----:B---3--:R-:W-:Y:S02]  /*3310*/  @P3 FADD R12, R27, R12 ;  /* 0x0000000c1b0c3221 */ /* 0x008fe40000000000 */
[----:B------:R-:W2:Y:S01]  /*3320*/  SHFL.DOWN P6, R16, R29, 0x10, 0x1f ;  /* 0x0a001f001d107f89 */ /* 0x000ea200000c0000 */
[----:B----4-:R-:W-:-:S03]  /*3330*/  @P5 FADD R21, R20, R21 ;  /* 0x0000001514155221 */ /* 0x010fc60000000000 */
[----:B------:R-:W3:Y:S01]  /*3340*/  SHFL.DOWN P5, R25, R24, 0x10, 0x1f ;  /* 0x0a001f0018197f89 */ /* 0x000ee200000a0000 */
[----:B0-----:R-:W-:-:S03]  /*3350*/  @P4 FADD R30, R35, R30 ;  /* 0x0000001e231e4221 */ /* 0x001fc60000000000 */
[----:B------:R-:W0:Y:S01]  /*3360*/  SHFL.DOWN P3, R20, R33, 0x10, 0x1f ;  /* 0x0a001f0021147f89 */ /* 0x000e220000060000 */
[----:B-----5:R-:W-:-:S03]  /*3370*/  @P0 FADD R39, R0, R39 ;  /* 0x0000002700270221 */ /* 0x020fc60000000000 */
[----:B------:R-:W4:Y:S01]  /*3380*/  SHFL.DOWN P4, R27, R26, 0x10, 0x1f ;  /* 0x0a001f001a1b7f89 */ /* 0x000f220000080000 */
[----:B------:R-:W-:Y:S01]  /*3390*/  @P2 FADD R32, R41, R32 ;  /* 0x0000002029202221 */ /* 0x000fe20000000000 */
[----:B------:R-:W5:Y:S01]  /*33a0*/  S2R R5, SR_CgaCtaId ;  /* 0x0000000000057919 */ /* 0x000f620000008800 */
[----:B-1----:R-:W-:Y:S01]  /*33b0*/  @P1 FADD R43, R2, R43 ;  /* 0x0000002b022b1221 */ /* 0x002fe20000000000 */
[----:B------:R-:W1:Y:S01]  /*33c0*/  SHFL.DOWN P0, R22, R31, 0x10, 0x1f ;  /* 0x0a001f001f167f89 */ /* 0x000e620000000000 */
[----:B------:R-:W-:-:S03]  /*33d0*/  MOV R2, 0x400 ;  /* 0x0000040000027802 */ /* 0x000fc60000000f00 */
[----:B------:R-:W5:Y:S01]  /*33e0*/  SHFL.DOWN P2, R35, R28, 0x10, 0x1f ;  /* 0x0a001f001c237f89 */ /* 0x000f620000040000 */
[----:B--2---:R-:W-:Y:S01]  /*33f0*/  @P6 FADD R16, R29, R16 ;  /* 0x000000101d106221 */ /* 0x004fe20000000000 */
[----:B---3--:R-:W-:Y:S02]  /*3400*/  @P5 FADD R25, R24, R25 ;  /* 0x0000001918195221 */ /* 0x008fe40000000000 */
[----:B------:R-:W2:Y:S01]  /*3410*/  SHFL.DOWN P6, R29, R30, 0x10, 0x1f ;  /* 0x0a001f001e1d7f89 */ /* 0x000ea200000c0000 */
[----:B0-----:R-:W-:-:S03]  /*3420*/  @P3 FADD R20, R33, R20 ;  /* 0x0000001421143221 */ /* 0x001fc60000000000 */
[----:B------:R-:W0:Y:S01]  /*3430*/  SHFL.DOWN P1, R24, R37, 0x10, 0x1f ;  /* 0x0a001f0025187f89 */ /* 0x000e220000020000 */
[----:B----4-:R-:W-:-:S03]  /*3440*/  @P4 FADD R27, R26, R27 ;  /* 0x0000001b1a1b4221 */ /* 0x010fc60000000000 */
[----:B------:R-:W3:Y:S04]  /*3450*/  SHFL.DOWN P4, R33, R32, 0x10, 0x1f ;  /* 0x0a001f0020217f89 */ /* 0x000ee80000080000 */
[----:B------:R-:W4:Y:S01]  /*3460*/  SHFL.DOWN P5, R26, R39, 0x10, 0x1f ;  /* 0x0a001f00271a7f89 */ /* 0x000f2200000a0000 */
[----:B-1----:R-:W-:-:S03]  /*3470*/  @P0 FADD R22, R31, R22 ;  /* 0x000000161f160221 */ /* 0x002fc60000000000 */
[----:B------:R-:W1:Y:S01]  /*3480*/  SHFL.DOWN P3, R34, R43, 0x10, 0x1f ;  /* 0x0a001f002b227f89 */ /* 0x000e620000060000 */
[----:B------:R-:W-:Y:S01]  /*3490*/  LOP3.LUT P0, R0, R36, 0x1f, RZ, 0xc0, !PT ;  /* 0x0000001f24007812 */ /* 0x000fe2000780c0ff */
[----:B-----5:R-:W-:Y:S01]  /*34a0*/  @P2 FADD R35, R28, R35 ;  /* 0x000000231c232221 */ /* 0x020fe20000000000 */
[----:B------:R-:W-:Y:S02]  /*34b0*/  LEA R5, R5, R2, 0x18 ;  /* 0x0000000205057211 */ /* 0x000fe400078ec0ff */
[----:B------:R-:W-:Y:S02]  /*34c0*/  ISETP.NE.AND P2, PT, R0, RZ, PT ;  /* 0x000000ff0000720c */ /* 0x000fe40003f45270 */
[----:B------:R-:W-:Y:S01]  /*34d0*/  SHF.R.U32.HI R0, RZ, 0x5, R36 ;  /* 0x00000005ff007819 */ /* 0x000fe20000011624 */
[----:B--2---:R-:W-:Y:S01]  /*34e0*/  @P6 FADD R29, R30, R29 ;  /* 0x0000001d1e1d6221 */ /* 0x004fe20000000000 */
[----:B0-----:R-:W-:-:S03]  /*34f0*/  @P1 FADD R24, R37, R24 ;  /* 0x0000001825181221 */ /* 0x001fc60000000000 */
[----:B------:R-:W-:Y:S02]  /*3500*/  IMAD R0, R0, 0x70, R5 ;  /* 0x0000007000007824 */ /* 0x000fe400078e0205 */
[----:B---3--:R-:W-:-:S03]  /*3510*/  @P4 FADD R33, R32, R33 ;  /* 0x0000002120214221 */ /* 0x008fc60000000000 */
[----:B------:R0:W-:Y:S01]  /*3520*/  @!P0 STS [R0], R3 ;  /* 0x0000000300008388 */ /* 0x0001e20000000800 */
[----:B------:R-:W-:Y:S01]  /*3530*/  ISETP.GT.U32.AND P0, PT, R36, 0x1b, PT ;  /* 0x0000001b2400780c */ /* 0x000fe20003f04070 */
[----:B----4-:R-:W-:Y:S02]  /*3540*/  @P5 FADD R26, R39, R26 ;  /* 0x0000001a271a5221 */ /* 0x010fe40000000000 */
[----:B------:R0:W-:Y:S01]  /*3550*/  @!P2 STS [R0+0x4], R4 ;  /* 0x000004040000a388 */ /* 0x0001e20000000800 */
[----:B-1----:R-:W-:-:S03]  /*3560*/  @P3 FADD R34, R43, R34 ;  /* 0x000000222b223221 */ /* 0x002fc60000000000 */
        /* <DEDUP_REMOVED lines=34> */
[----:B------:R-:W5:Y:S04]  /*3790*/  LDS R7, [R5+0xe0] ;  /* 0x0000e00005077984 */ /* 0x000f680000000800 */
[----:B------:R-:W2:Y:S01]  /*37a0*/  LDS R9, [R5+0x150] ;  /* 0x0001500005097984 */ /* 0x000ea20000000800 */
[----:B-1----:R-:W-:-:S04]  /*37b0*/  UIMAD UR4, UR8, UR9, URZ ;  /* 0x00000009080472a4 */ /* 0x002fc8000f8e02ff */
[----:B------:R-:W-:-:S04]  /*37c0*/  UIMAD UR4, UR4, 0x7, UR5 ;  /* 0x00000007040478a4 */ /* 0x000fc8000f8e0205 */
[----:B------:R-:W-:Y:S01]  /*37d0*/  USHF.L.U32 UR4, UR4, 0x1, URZ ;  /* 0x0000000104047899 */ /* 0x000fe200080006ff */
[----:B0-----:R-:W-:-:S04]  /*37e0*/  FADD R0, RZ, R0 ;  /* 0x00000000ff007221 */ /* 0x001fc80000000000 */
[----:B---3--:R-:W-:Y:S01]  /*37f0*/  FADD R2, R0, R3 ;  /* 0x0000000300027221 */ /* 0x008fe20000000000 */
[----:B------:R-:W-:Y:S02]  /*3800*/  LOP3.LUT R0, R36, 0x1, RZ, 0xc0, !PT ;  /* 0x0000000124007812 */ /* 0x000fe400078ec0ff */
[----:B------:R-:W-:Y:S01]  /*3810*/  SHF.R.U32.HI R3, RZ, 0x1, R36 ;  /* 0x00000001ff037819 */ /* 0x000fe20000011624 */
[----:B-----5:R-:W-:-:S04]  /*3820*/  FADD R2, R2, R7 ;  /* 0x0000000702027221 */ /* 0x020fc80000000000 */
[----:B------:R-:W-:Y:S01]  /*3830*/  IMAD R3, R3, UR9, R0 ;  /* 0x0000000903037c24 */ /* 0x000fe2000f8e0200 */
[----:B------:R-:W-:Y:S01]  /*3840*/  USHF.R.S32.HI UR9, URZ, 0x1f, UR4 ;  /* 0x0000001fff097899 */ /* 0x000fe20008011404 */
        /* <DEDUP_REMOVED lines=9> */
.L_x_12:
        /* <DEDUP_REMOVED lines=10> */
.L_x_73:


//--------------------- .text._Z12cudaCoreGemmI13__nv_bfloat16S0_Li13ELi2ELi128EEvPKT_S3_fPT0_iii --------------------------
	.section	.text._Z12cudaCoreGemmI13__nv_bfloat16S0_Li13ELi2ELi128EEvPKT_S3_fPT0_iii,"ax",@progbits
	.align	128
        .global         _Z12cudaCoreGemmI13__nv_bfloat16S0_Li13ELi2ELi128EEvPKT_S3_fPT0_iii
        .type           _Z12cudaCoreGemmI13__nv_bfloat16S0_Li13ELi2ELi128EEvPKT_S3_fPT0_iii,@function
        .size           _Z12cudaCoreGemmI13__nv_bfloat16S0_Li13ELi2ELi128EEvPKT_S3_fPT0_iii,(.L_x_74 - _Z12cudaCoreGemmI13__nv_bfloat16S0_Li13ELi2ELi128EEvPKT_S3_fPT0_iii)
        .other          _Z12cudaCoreGemmI13__nv_bfloat16S0_Li13ELi2ELi128EEvPKT_S3_fPT0_iii,@"STO_CUDA_ENTRY STV_DEFAULT"
_Z12cudaCoreGemmI13__nv_bfloat16S0_Li13ELi2ELi128EEvPKT_S3_fPT0_iii:
.text._Z12cudaCoreGemmI13__nv_bfloat16S0_Li13ELi2ELi128EEvPKT_S3_fPT0_iii:
[----:B------:R-:W-:Y:S01]  /*0000*/  LDC R1, c[0x0][0x37c] ;  /* 0x0000df00ff017b82 */ /* 0x000fe20000000800 */
[----:B------:R-:W0:Y:S07]  /*0010*/  S2R R6, SR_TID.X ;  /* 0x0000000000067919 */ /* 0x000e2e0000002100 */
[----:B------:R-:W1:Y:S01]  /*0020*/  LDC R0, c[0x0][0x3a8] ;  /* 0x0000ea00ff007b82 */ /* 0x000e620000000800 */
[----:B------:R-:W2:Y:S01]  /*0030*/  LDCU.64 UR6, c[0x0][0x358] ;  /* 0x00006b00ff0677ac */ /* 0x000ea20008000a00 */
[----:B------:R-:W-:Y:S01]  /*0040*/  BSSY.RECONVERGENT B0, `(.L_x_13) ;  /* 0x000020b000007945 */ /* 0x000fe20003800200 */
[----:B------:R-:W-:Y:S01]  /*0050*/  HFMA2 R86, -RZ, RZ, 0, 0 ;  /* 0x00000000ff567431 */ /* 0x000fe200000001ff */
[----:B------:R-:W-:Y:S01]  /*0060*/  CS2R R82, SRZ ;  /* 0x0000000000527805 */ /* 0x000fe2000001ff00 */
[----:B------:R-:W-:Y:S01]  /*0070*/  HFMA2 R63, -RZ, RZ, 0, 0 ;  /* 0x00000000ff3f7431 */ /* 0x000fe200000001ff */
[----:B------:R-:W-:-:S02]  /*0080*/  CS2R R80, SRZ ;  /* 0x0000000000507805 */ /* 0x000fc4000001ff00 */
[----:B------:R-:W-:Y:S01]  /*0090*/  MOV R84, RZ ;  /* 0x000000ff00547202 */ /* 0x000fe20000000f00 */
[----:B------:R-:W3:Y:S01]  /*00a0*/  S2UR UR8, SR_CTAID.Y ;  /* 0x00000000000879c3 */ /* 0x000ee20000002600 */
[----:B------:R-:W-:Y:S02]  /*00b0*/  CS2R R78, SRZ ;  /* 0x00000000004e7805 */ /* 0x000fe4000001ff00 */
[----:B------:R-:W-:Y:S02]  /*00c0*/  CS2R R76, SRZ ;  /* 0x00000000004c7805 */ /* 0x000fe4000001ff00 */
[----:B------:R-:W-:Y:S02]  /*00d0*/  CS2R R74, SRZ ;  /* 0x00000000004a7805 */ /* 0x000fe4000001ff00 */
[----:B------:R-:W-:Y:S02]  /*00e0*/  CS2R R72, SRZ ;  /* 0x0000000000487805 */ /* 0x000fe4000001ff00 */
[----:B------:R-:W-:-:S02]  /*00f0*/  CS2R R70, SRZ ;  /* 0x0000000000467805 */ /* 0x000fc4000001ff00 */
[----:B------:R-:W-:Y:S02]  /*0100*/  CS2R R68, SRZ ;  /* 0x0000000000447805 */ /* 0x000fe4000001ff00 */
[----:B------:R-:W-:Y:S01]  /*0110*/  CS2R R66, SRZ ;  /* 0x0000000000427805 */ /* 0x000fe2000001ff00 */
[----:B------:R-:W4:Y:S01]  /*0120*/  S2UR UR9, SR_CTAID.X ;  /* 0x00000000000979c3 */ /* 0x000f220000002500 */
[----:B------:R-:W-:Y:S02]  /*0130*/  CS2R R64, SRZ ;  /* 0x0000000000407805 */ /* 0x000fe4000001ff00 */
[----:B------:R-:W-:Y:S02]  /*0140*/  MOV R61, RZ ;  /* 0x000000ff003d7202 */ /* 0x000fe40000000f00 */
[----:B------:R-:W-:Y:S02]  /*0150*/  CS2R R2, SRZ ;  /* 0x0000000000027805 */ /* 0x000fe4000001ff00 */
[----:B0-----:R-:W-:Y:S01]  /*0160*/  SHF.L.U32 R85, R6, 0x3, RZ ;  /* 0x0000000306557819 */ /* 0x001fe200000006ff */
[----:B---3--:R-:W-:-:S03]  /*0170*/  USHF.L.U32 UR4, UR8, 0x1, URZ ;  /* 0x0000000108047899 */ /* 0x008fc600080006ff */
[----:B-1----:R-:W-:-:S13]  /*0180*/  ISETP.GE.AND P0, PT, R85, R0, PT ;  /* 0x000000005500720c */ /* 0x002fda0003f06270 */
[----:B--2-4-:R-:W-:Y:S05]  /*0190*/  @P0 BRA `(.L_x_14) ;  /* 0x0000001c00d40947 */ /* 0x014fea0003800000 */
[----:B------:R-:W0:Y:S01]  /*01a0*/  LDCU.128 UR12, c[0x0][0x380] ;  /* 0x00007000ff0c77ac */ /* 0x000e220008000c00 */
[C---:B------:R-:W-:Y:S01]  /*01b0*/  IMAD.WIDE.U32 R10, R0.reuse, 0x2, RZ ;  /* 0x00000002000a7825 */ /* 0x040fe200078e00ff */
[CC--:B------:R-:W-:Y:S01]  /*01c0*/  LEA R15, R0.reuse, R0.reuse, 0x1 ;  /* 0x00000000000f7211 */ /* 0x0c0fe200078e08ff */
[----:B------:R-:W-:Y:S02]  /*01d0*/  UIMAD UR5, UR9, 0xd, URZ ;  /* 0x0000000d090578a4 */ /* 0x000fe4000f8e02ff */
[C---:B------:R-:W-:Y:S01]  /*01e0*/  IMAD R9, R0.reuse, UR4, RZ ;  /* 0x0000000400097c24 */ /* 0x040fe2000f8e02ff */
[C---:B------:R-:W-:Y:S01]  /*01f0*/  SHF.L.U32 R17, R0.reuse, 0x2, RZ ;  /* 0x0000000200117819 */ /* 0x040fe200000006ff */
[C---:B------:R-:W-:Y:S01]  /*0200*/  IMAD R27, R0.reuse, 0x6, RZ ;  /* 0x00000006001b7824 */ /* 0x040fe200078e02ff */
[CC--:B------:R-:W-:Y:S01]  /*0210*/  LEA R29, R0.reuse, R0.reuse, 0x2 ;  /* 0x00000000001d7211 */ /* 0x0c0fe200078e10ff */
[----:B------:R-:W-:Y:S01]  /*0220*/  IMAD.WIDE R8, R9, 0x2, R10 ;  /* 0x0000000209087825 */ /* 0x000fe200078e020a */
[----:B------:R-:W-:-:S02]  /*0230*/  LEA R51, R0, -R0, 0x3 ;  /* 0x8000000000337211 */ /* 0x000fc400078e18ff */
[C---:B------:R-:W-:Y:S01]  /*0240*/  SHF.L.U32 R53, R0.reuse, 0x3, RZ ;  /* 0x0000000300357819 */ /* 0x040fe200000006ff */
[C---:B------:R-:W-:Y:S01]  /*0250*/  IMAD R18, R0.reuse, UR5, RZ ;  /* 0x0000000500127c24 */ /* 0x040fe2000f8e02ff */
[C---:B------:R-:W-:Y:S01]  /*0260*/  LEA R25, R0.reuse, R0, 0x3 ;  /* 0x0000000000197211 */ /* 0x040fe200078e18ff */
[----:B------:R-:W-:Y:S01]  /*0270*/  IMAD R23, R0, 0xa, RZ ;  /* 0x0000000a00177824 */ /* 0x000fe200078e02ff */
[----:B------:R-:W-:Y:S01]  /*0280*/  MOV R83, RZ ;  /* 0x000000ff00537202 */ /* 0x000fe20000000f00 */
[----:B------:R-:W-:Y:S01]  /*0290*/  IMAD.WIDE R18, R18, 0x2, RZ ;  /* 0x0000000212127825 */ /* 0x000fe200078e02ff */
[----:B0-----:R-:W-:-:S03]  /*02a0*/  IADD3 R4, P2, PT, R8, UR14, RZ ;  /* 0x0000000e08047c10 */ /* 0x001fc6000ff5e0ff */
[----:B------:R-:W-:Y:S01]  /*02b0*/  IMAD R59, R0, 0xb, RZ ;  /* 0x0000000b003b7824 */ /* 0x000fe200078e02ff */
[----:B------:R-:W-:Y:S01]  /*02c0*/  IADD3 R5, P0, P1, R18, UR12, R10 ;  /* 0x0000000c12057c10 */ /* 0x000fe2000f91e00a */
[----:B------:R-:W-:Y:S01]  /*02d0*/  IMAD.WIDE.U32 R14, R15, 0x2, R18 ;  /* 0x000000020f0e7825 */ /* 0x000fe200078e0012 */
[----:B------:R-:W-:Y:S02]  /*02e0*/  IADD3.X R8, PT, PT, R9, UR15, RZ, P2, !PT ;  /* 0x0000000f09087c10 */ /* 0x000fe400097fe4ff */
[----:B------:R-:W-:Y:S01]  /*02f0*/  IADD3.X R10, PT, PT, R19, UR13, R11, P0, P1 ;  /* 0x0000000d130a7c10 */ /* 0x000fe200087e240b */
[----:B------:R-:W-:Y:S01]  /*0300*/  IMAD R21, R0, 0xc, RZ ;  /* 0x0000000c00157824 */ /* 0x000fe200078e02ff */
[----:B------:R-:W-:Y:S01]  /*0310*/  IADD3 R9, P0, P1, R18, UR12, R17 ;  /* 0x0000000c12097c10 */ /* 0x000fe2000f91e011 */
[--C-:B------:R-:W-:Y:S01]  /*0320*/  IMAD.WIDE.U32 R16, R17, 0x2, R18.reuse ;  /* 0x0000000211107825 */ /* 0x100fe200078e0012 */
[----:B------:R-:W-:Y:S02]  /*0330*/  IADD3 R11, P2, PT, R14, UR12, RZ ;  /* 0x0000000c0e0b7c10 */ /* 0x000fe4000ff5e0ff */
[----:B------:R-:W-:Y:S01]  /*0340*/  IADD3.X R12, PT, PT, R19, UR13, RZ, P0, P1 ;  /* 0x0000000d130c7c10 */ /* 0x000fe200087e24ff */
[----:B------:R-:W-:Y:S01]  /*0350*/  IMAD.WIDE.U32 R28, R29, 0x2, R18 ;  /* 0x000000021d1c7825 */ /* 0x000fe200078e0012 */
[----:B------:R-:W-:-:S02]  /*0360*/  IADD3 R13, P3, PT, R16, UR12, RZ ;  /* 0x0000000c100d7c10 */ /* 0x000fc4000ff7e0ff */
[----:B------:R-:W-:Y:S01]  /*0370*/  IADD3.X R14, PT, PT, R15, UR13, RZ, P2, !PT ;  /* 0x0000000d0f0e7c10 */ /* 0x000fe200097fe4ff */
[--C-:B------:R-:W-:Y:S01]  /*0380*/  IMAD.WIDE.U32 R26, R27, 0x2, R18.reuse ;  /* 0x000000021b1a7825 */ /* 0x100fe200078e0012 */
[----:B------:R-:W-:Y:S02]  /*0390*/  IADD3.X R16, PT, PT, R17, UR13, RZ, P3, !PT ;  /* 0x0000000d11107c10 */ /* 0x000fe40009ffe4ff */
[----:B------:R-:W-:Y:S01]  /*03a0*/  IADD3 R15, P0, PT, R28, UR12, RZ ;  /* 0x0000000c1c0f7c10 */ /* 0x000fe2000ff1e0ff */
[----:B------:R-:W-:Y:S01]  /*03b0*/  IMAD.WIDE.U32 R50, R51, 0x2, R18 ;  /* 0x0000000233327825 */ /* 0x000fe200078e0012 */
[----:B------:R-:W-:-:S03]  /*03c0*/  IADD3 R17, P1, PT, R26, UR12, RZ ;  /* 0x0000000c1a117c10 */ /* 0x000fc6000ff3e0ff */
[----:B------:R-:W-:Y:S01]  /*03d0*/  IMAD.WIDE.U32 R52, R53, 0x2, R18 ;  /* 0x0000000235347825 */ /* 0x000fe200078e0012 */
[----:B------:R-:W-:-:S03]  /*03e0*/  IADD3.X R48, PT, PT, R27, UR13, RZ, P1, !PT ;  /* 0x0000000d1b307c10 */ /* 0x000fc60008ffe4ff */
[----:B------:R-:W-:Y:S01]  /*03f0*/  IMAD.WIDE.U32 R24, R25, 0x2, R18 ;  /* 0x0000000219187825 */ /* 0x000fe200078e0012 */
[----:B------:R-:W-:-:S03]  /*0400*/  IADD3 R49, P3, PT, R52, UR12, RZ ;  /* 0x0000000c34317c10 */ /* 0x000fc6000ff7e0ff */
[----:B------:R-:W-:Y:S01]  /*0410*/  IMAD.WIDE.U32 R22, R23, 0x2, R18 ;  /* 0x0000000217167825 */ /* 0x000fe200078e0012 */
[----:B------:R-:W-:-:S03]  /*0420*/  IADD3.X R52, PT, PT, R53, UR13, RZ, P3, !PT ;  /* 0x0000000d35347c10 */ /* 0x000fc60009ffe4ff */
[----:B------:R-:W-:Y:S01]  /*0430*/  IMAD.WIDE.U32 R58, R59, 0x2, R18 ;  /* 0x000000023b3a7825 */ /* 0x000fe200078e0012 */
[----:B------:R-:W-:-:S03]  /*0440*/  IADD3 R53, P1, PT, R22, UR12, RZ ;  /* 0x0000000c16357c10 */ /* 0x000fc6000ff3e0ff */
[----:B------:R-:W-:Y:S01]  /*0450*/  IMAD.WIDE.U32 R20, R21, 0x2, R18 ;  /* 0x0000000215147825 */ /* 0x000fe200078e0012 */
[----:B------:R-:W-:Y:S02]  /*0460*/  IADD3 R19, P2, PT, R50, UR12, RZ ;  /* 0x0000000c32137c10 */ /* 0x000fe4000ff5e0ff */
[----:B------:R-:W-:Y:S01]  /*0470*/  IADD3.X R18, PT, PT, R29, UR13, RZ, P0, !PT ;  /* 0x0000000d1d127c10 */ /* 0x000fe200087fe4ff */
[----:B------:R-:W-:Y:S01]  /*0480*/  IMAD.WIDE.U32 R6, R6, 0x10, RZ ;  /* 0x0000001006067825 */ /* 0x000fe200078e00ff */
[----:B------:R-:W-:Y:S02]  /*0490*/  IADD3.X R50, PT, PT, R51, UR13, RZ, P2, !PT ;  /* 0x0000000d33327c10 */ /* 0x000fe400097fe4ff */
[----:B------:R-:W-:Y:S02]  /*04a0*/  IADD3 R51, P0, PT, R24, UR12, RZ ;  /* 0x0000000c18337c10 */ /* 0x000fe4000ff1e0ff */
[----:B------:R-:W-:Y:S02]  /*04b0*/  IADD3 R55, P2, PT, R58, UR12, RZ ;  /* 0x0000000c3a377c10 */ /* 0x000fe4000ff5e0ff */
[----:B------:R-:W-:-:S02]  /*04c0*/  IADD3 R57, P3, PT, R20, UR12, RZ ;  /* 0x0000000c14397c10 */ /* 0x000fc4000ff7e0ff */
[----:B------:R-:W-:Y:S02]  /*04d0*/  IADD3.X R54, PT, PT, R25, UR13, RZ, P0, !PT ;  /* 0x0000000d19367c10 */ /* 0x000fe400087fe4ff */
[----:B------:R-:W-:Y:S02]  /*04e0*/  IADD3.X R56, PT, PT, R23, UR13, RZ, P1, !PT ;  /* 0x0000000d17387c10 */ /* 0x000fe40008ffe4ff */
[----:B------:R-:W-:Y:S02]  /*04f0*/  IADD3.X R58, PT, PT, R59, UR13, RZ, P2, !PT ;  /* 0x0000000d3b3a7c10 */ /* 0x000fe400097fe4ff */
[----:B------:R-:W-:-:S07]  /*0500*/  IADD3.X R60, PT, PT, R21, UR13, RZ, P3, !PT ;  /* 0x0000000d153c7c10 */ /* 0x000fce0009ffe4ff */
.L_x_15:
[----:B------:R-:W0:Y:S01]  /*0510*/  LDC.64 R20, c[0x0][0x388] ;  /* 0x0000e200ff147b82 */ /* 0x000e220000000a00 */
[----:B------:R-:W-:Y:S01]  /*0520*/  IMAD R24, R0, UR8, RZ ;  /* 0x0000000800187c24 */ /* 0x000fe2000f8e02ff */
        /* <DEDUP_REMOVED lines=31> */
[C---:B----4-:R-:W-:Y:S02]  /*0720*/  SHF.L.U32 R88, R24.reuse, 0x10, RZ ;  /* 0x0000001018587819 */ /* 0x050fe400000006ff */
[----:B------:R-:W-:-:S03]  /*0730*/  PRMT R24, R24, 0x7632, R24 ;  /* 0x0000763218187816 */ /* 0x000fc60000000018 */
[-C--:B------:R-:W-:Y:S01]  /*0740*/  FFMA R87, R59, R88.reuse, R70 ;  /* 0x000000583b577223 */ /* 0x080fe20000000046 */
[----:B------:R-:W-:Y:S01]  /*0750*/  FFMA R89, R62, R88, R67 ;  /* 0x000000583e597223 */ /* 0x000fe20000000043 */
[----:B------:R-:W-:Y:S02]  /*0760*/  PRMT R88, R28, 0x7632, R88 ;  /* 0x000076321c587816 */ /* 0x000fe40000000058 */
[----:B------:R-:W-:Y:S02]  /*0770*/  PRMT R90, R20, 0x7632, R90 ;  /* 0x00007632145a7816 */ /* 0x000fe4000000005a */
[----:B------:R-:W-:Y:S02]  /*0780*/  SHF.L.U32 R67, R24, 0x10, RZ ;  /* 0x0000001018437819 */ /* 0x000fe400000006ff */
[----:B------:R-:W-:Y:S02]  /*0790*/  SHF.L.U32 R88, R88, 0x10, RZ ;  /* 0x0000001058587819 */ /* 0x000fe400000006ff */
[----:B------:R-:W-:-:S02]  /*07a0*/  SHF.L.U32 R90, R90, 0x10, RZ ;  /* 0x000000105a5a7819 */ /* 0x000fc400000006ff */
[----:B------:R-:W-:Y:S01]  /*07b0*/  SHF.L.U32 R20, R25, 0x10, RZ ;  /* 0x0000001019147819 */ /* 0x000fe200000006ff */
[-C--:B------:R-:W-:Y:S01]  /*07c0*/  FFMA R28, R88, R67.reuse, R89 ;  /* 0x00000043581c7223 */ /* 0x080fe20000000059 */
[C---:B------:R-:W-:Y:S01]  /*07d0*/  SHF.L.U32 R89, R21.reuse, 0x10, RZ ;  /* 0x0000001015597819 */ /* 0x040fe200000006ff */
[----:B------:R-:W-:Y:S01]  /*07e0*/  FFMA R24, R90, R67, R87 ;  /* 0x000000435a187223 */ /* 0x000fe20000000057 */
[----:B------:R-:W-:Y:S02]  /*07f0*/  PRMT R94, R21, 0x7632, R94 ;  /* 0x00007632155e7816 */ /* 0x000fe4000000005e */
[----:B------:R-:W-:Y:S02]  /*0800*/  PRMT R25, R25, 0x7632, R25 ;  /* 0x0000763219197816 */ /* 0x000fe40000000019 */
[----:B------:R-:W-:Y:S01]  /*0810*/  SHF.L.U32 R87, R29, 0x10, RZ ;  /* 0x000000101d577819 */ /* 0x000fe200000006ff */
[----:B------:R-:W-:Y:S01]  /*0820*/  FFMA R91, R89, R20, R24 ;  /* 0x00000014595b7223 */ /* 0x000fe20000000018 */
[----:B------:R-:W-:-:S02]  /*0830*/  SHF.L.U32 R94, R94, 0x10, RZ ;  /* 0x000000105e5e7819 */ /* 0x000fc400000006ff */
[----:B------:R-:W-:Y:S01]  /*0840*/  SHF.L.U32 R25, R25, 0x10, RZ ;  /* 0x0000001019197819 */ /* 0x000fe200000006ff */
[----:B------:R-:W-:Y:S01]  /*0850*/  FFMA R67, R87, R20, R28 ;  /* 0x0000001457437223 */ /* 0x000fe2000000001c */
[----:B------:R-:W-:Y:S02]  /*0860*/  SHF.L.U32 R24, R26, 0x10, RZ ;  /* 0x000000101a187819 */ /* 0x000fe400000006ff */
[----:B-----5:R-:W-:Y:S01]  /*0870*/  SHF.L.U32 R21, R32, 0x10, RZ ;  /* 0x0000001020157819 */ /* 0x020fe200000006ff */
[-C--:B------:R-:W-:Y:S01]  /*0880*/  FFMA R20, R94, R25.reuse, R91 ;  /* 0x000000195e147223 */ /* 0x080fe2000000005b */
[----:B------:R-:W-:Y:S01]  /*0890*/  SHF.L.U32 R93, R22, 0x10, RZ ;  /* 0x00000010165d7819 */ /* 0x000fe200000006ff */
[----:B------:R-:W-:Y:S01]  /*08a0*/  FFMA R28, R92, R25, R67 ;  /* 0x000000195c1c7223 */ /* 0x000fe20000000043 */
[----:B------:R-:W-:Y:S02]  /*08b0*/  SHF.L.U32 R91, R30, 0x10, RZ ;  /* 0x000000101e5b7819 */ /* 0x000fe400000006ff */
[----:B------:R-:W-:-:S02]  /*08c0*/  PRMT R98, R22, 0x7632, R98 ;  /* 0x0000763216627816 */ /* 0x000fc40000000062 */
[----:B------:R-:W-:Y:S02]  /*08d0*/  PRMT R26, R26, 0x7632, R26 ;  /* 0x000076321a1a7816 */ /* 0x000fe4000000001a */
[----:B------:R-:W-:Y:S02]  /*08e0*/  PRMT R96, R30, 0x7632, R96 ;  /* 0x000076321e607816 */ /* 0x000fe40000000060 */
        /* <DEDUP_REMOVED lines=14> */
[----:B------:R-:W-:-:S02]  /*09d0*/  SHF.L.U32 R97, R23, 0x10, RZ ;  /* 0x0000001017617819 */ /* 0x000fc400000006ff */
[-C--:B------:R-:W-:Y:S01]  /*09e0*/  FFMA R21, R87, R24.reuse, R26 ;  /* 0x0000001857157223 */ /* 0x080fe2000000001a */
[----:B------:R-:W-:Y:S01]  /*09f0*/  FFMA R25, R89, R24, R32 ;  /* 0x0000001859197223 */ /* 0x000fe20000000020 */
[----:B------:R-:W-:Y:S02]  /*0a00*/  SHF.L.U32 R24, R27, 0x10, RZ ;  /* 0x000000101b187819 */ /* 0x000fe400000006ff */
[----:B------:R-:W-:Y:S02]  /*0a10*/  SHF.L.U32 R95, R31, 0x10, RZ ;  /* 0x000000101f5f7819 */ /* 0x000fe400000006ff */
[----:B------:R-:W-:Y:S02]  /*0a20*/  PRMT R27, R27, 0x7632, R27 ;  /* 0x000076321b1b7816 */ /* 0x000fe4000000001b */
[----:B------:R-:W-:Y:S02]  /*0a30*/  PRMT R99, R31, 0x7632, R99 ;  /* 0x000076321f637816 */ /* 0x000fe40000000063 */
[----:B------:R-:W-:Y:S01]  /*0a40*/  PRMT R33, R33, 0x7632, R33 ;  /* 0x0000763221217816 */ /* 0x000fe20000000021 */
[-C--:B------:R-:W-:Y:S01]  /*0a50*/  FFMA R29, R97, R24.reuse, R20 ;  /* 0x00000018611d7223 */ /* 0x080fe20000000014 */
[----:B------:R-:W-:Y:S01]  /*0a60*/  SHF.L.U32 R27, R27, 0x10, RZ ;  /* 0x000000101b1b7819 */ /* 0x000fe200000006ff */
[----:B------:R-:W-:Y:S01]  /*0a70*/  FFMA R20, R95, R24, R22 ;  /* 0x000000185f147223 */ /* 0x000fe20000000016 */
[----:B------:R-:W-:-:S02]  /*0a80*/  SHF.L.U32 R99, R99, 0x10, RZ ;  /* 0x0000001063637819 */ /* 0x000fc400000006ff */
[----:B------:R-:W-:Y:S02]  /*0a90*/  SHF.L.U32 R33, R33, 0x10, RZ ;  /* 0x0000001021217819 */ /* 0x000fe400000006ff */
[----:B------:R-:W-:Y:S01]  /*0aa0*/  PRMT R100, R23, 0x7632, R100 ;  /* 0x0000763217647816 */ /* 0x000fe20000000064 */
[----:B------:R-:W-:Y:S02]  /*0ab0*/  FFMA R67, R99, R27, R20 ;  /* 0x0000001b63437223 */ /* 0x000fe40000000014 */
[-C--:B------:R-:W-:Y:S01]  /*0ac0*/  FFMA R20, R92, R33.reuse, R21 ;  /* 0x000000215c147223 */ /* 0x080fe20000000015 */
[----:B------:R-:W-:Y:S02]  /*0ad0*/  SHF.L.U32 R100, R100, 0x10, RZ ;  /* 0x0000001064647819 */ /* 0x000fe400000006ff */
[C---:B------:R-:W-:Y:S02]  /*0ae0*/  SHF.L.U32 R21, R36.reuse, 0x10, RZ ;  /* 0x0000001024157819 */ /* 0x040fe400000006ff */
[----:B------:R-:W-:Y:S01]  /*0af0*/  PRMT R36, R36, 0x7632, R36 ;  /* 0x0000763224247816 */ /* 0x000fe20000000024 */
[----:B------:R-:W-:Y:S01]  /*0b00*/  FFMA R24, R94, R33, R25 ;  /* 0x000000215e187223 */ /* 0x000fe20000000019 */
[----:B------:R-:W-:Y:S01]  /*0b10*/  SHF.L.U32 R22, R34, 0x10, RZ ;  /* 0x0000001022167819 */ /* 0x000fe200000006ff */
[----:B------:R-:W-:Y:S01]  /*0b20*/  FFMA R70, R100, R27, R29 ;  /* 0x0000001b64467223 */ /* 0x000fe2000000001d */
[----:B------:R-:W-:Y:S01]  /*0b30*/  SHF.L.U32 R25, R36, 0x10, RZ ;  /* 0x0000001024197819 */ /* 0x000fe200000006ff */
[-C--:B------:R-:W-:Y:S01]  /*0b40*/  FFMA R71, R62, R21.reuse, R71 ;  /* 0x000000153e477223 */ /* 0x080fe20000000047 */
[----:B------:R-:W-:Y:S01]  /*0b50*/  FFMA R27, R59, R21, R74 ;  /* 0x000000153b1b7223 */ /* 0x000fe2000000004a */
[----:B------:R-:W-:Y:S01]  /*0b60*/  PRMT R34, R34, 0x7632, R34 ;  /* 0x0000763222227816 */ /* 0x000fe20000000022 */
        /* <DEDUP_REMOVED lines=8> */
[----:B------:R-:W-:Y:S01]  /*0bf0*/  SHF.L.U32 R20, R35, 0x10, RZ ;  /* 0x0000001023147819 */ /* 0x000fe200000006ff */
[-C--:B------:R-:W-:Y:S01]  /*0c00*/  FFMA R24, R96, R34.reuse, R21 ;  /* 0x0000002260187223 */ /* 0x080fe20000000015 */
[----:B------:R-:W-:Y:S01]  /*0c10*/  FFMA R34, R98, R34, R23 ;  /* 0x0000002262227223 */ /* 0x000fe20000000017 */
[----:B------:R-:W-:Y:S02]  /*0c20*/  PRMT R37, R37, 0x7632, R37 ;  /* 0x0000763225257816 */ /* 0x000fe40000000025 */
[-C--:B------:R-:W-:Y:S01]  /*0c30*/  FFMA R24, R95, R20.reuse, R24 ;  /* 0x000000145f187223 */ /* 0x080fe20000000018 */
[----:B------:R-:W-:Y:S01]  /*0c40*/  FFMA R29, R97, R20, R34 ;  /* 0x00000014611d7223 */ /* 0x000fe20000000022 */
[----:B------:R-:W-:Y:S02]  /*0c50*/  SHF.L.U32 R37, R37, 0x10, RZ ;  /* 0x0000001025257819 */ /* 0x000fe400000006ff */
[----:B------:R-:W-:-:S02]  /*0c60*/  IADD3 R20, P0, PT, R6, R15, RZ ;  /* 0x0000000f06147210 */ /* 0x000fc40007f1e0ff */
[----:B------:R-:W-:Y:S01]  /*0c70*/  SHF.L.U32 R22, R38, 0x10, RZ ;  /* 0x0000001026167819 */ /* 0x000fe200000006ff */
[-C--:B------:R-:W-:Y:S01]  /*0c80*/  FFMA R28, R92, R37.reuse, R27 ;  /* 0x000000255c1c7223 */ /* 0x080fe2000000001b */
[----:B------:R-:W-:Y:S01]  /*0c90*/  IADD3.X R21, PT, PT, R7, R18, RZ, P0, !PT ;  /* 0x0000001207157210 */ /* 0x000fe200007fe4ff */
[----:B------:R-:W-:Y:S01]  /*0ca0*/  FFMA R26, R94, R37, R25 ;  /* 0x000000255e1a7223 */ /* 0x000fe20000000019 */
[----:B------:R-:W-:Y:S02]  /*0cb0*/  PRMT R35, R35, 0x7632, R35 ;  /* 0x0000763223237816 */ /* 0x000fe40000000023 */
[----:B------:R-:W-:Y:S01]  /*0cc0*/  PRMT R38, R38, 0x7632, R38 ;  /* 0x0000763226267816 */ /* 0x000fe20000000026 */
[-C--:B------:R-:W-:Y:S01]  /*0cd0*/  FFMA R25, R91, R22.reuse, R28 ;  /* 0x000000165b197223 */ /* 0x080fe2000000001c */
[----:B------:R-:W-:Y:S01]  /*0ce0*/  SHF.L.U32 R35, R35, 0x10, RZ ;  /* 0x0000001023237819 */ /* 0x000fe200000006ff */
[----:B------:R-:W-:Y:S01]  /*0cf0*/  FFMA R27, R93, R22, R26 ;  /* 0x000000165d1b7223 */ /* 0x000fe2000000001a */
[----:B------:R-:W-:Y:S01]  /*0d00*/  SHF.L.U32 R38, R38, 0x10, RZ ;  /* 0x0000001026267819 */ /* 0x000fe200000006ff */
[----:B------:R-:W2:Y:S01]  /*0d10*/  LDG.E.128.CONSTANT R20, desc[UR6][R20.64] ;  /* 0x0000000614147981 */ /* 0x000ea2000c1e9d00 */
[----:B------:R-:W-:Y:S01]  /*0d20*/  SHF.L.U32 R26, R39, 0x10, RZ ;  /* 0x00000010271a7819 */ /* 0x000fe200000006ff */
[----:B------:R-:W-:-:S02]  /*0d30*/  FFMA R69, R99, R35, R24 ;  /* 0x0000002363457223 */ /* 0x000fc40000000018 */
[-C--:B------:R-:W-:Y:S01]  /*0d40*/  FFMA R24, R96, R38.reuse, R25 ;  /* 0x0000002660187223 */ /* 0x080fe20000000019 */
[----:B------:R-:W-:-:S03]  /*0d50*/  FFMA R38, R98, R38, R27 ;  /* 0x0000002662267223 */ /* 0x000fc6000000001b */
[-C--:B------:R-:W-:Y:S01]  /*0d60*/  FFMA R24, R95, R26.reuse, R24 ;  /* 0x0000001a5f187223 */ /* 0x080fe20000000018 */
[----:B------:R-:W-:Y:S01]  /*0d70*/  FFMA R25, R97, R26, R38 ;  /* 0x0000001a61197223 */ /* 0x000fe20000000026 */
[C---:B------:R-:W-:Y:S02]  /*0d80*/  SHF.L.U32 R26, R40.reuse, 0x10, RZ ;  /* 0x00000010281a7819 */ /* 0x040fe400000006ff */
[----:B------:R-:W-:Y:S01]  /*0d90*/  PRMT R40, R40, 0x7632, R40 ;  /* 0x0000763228287816 */ /* 0x000fe20000000028 */
[----:B------:R-:W-:Y:S01]  /*0da0*/  FFMA R72, R100, R35, R29 ;  /* 0x0000002364487223 */ /* 0x000fe2000000001d */
[----:B------:R-:W-:Y:S01]  /*0db0*/  PRMT R39, R39, 0x7632, R39 ;  /* 0x0000763227277816 */ /* 0x000fe20000000027 */
[-C--:B------:R-:W-:Y:S01]  /*0dc0*/  FFMA R29, R59, R26.reuse, R76 ;  /* 0x0000001a3b1d7223 */ /* 0x080fe2000000004c */
[----:B------:R-:W-:Y:S01]  /*0dd0*/  SHF.L.U32 R27, R40, 0x10, RZ ;  /* 0x00000010281b7819 */ /* 0x000fe200000006ff */
[----:B------:R-:W-:Y:S01]  /*0de0*/  FFMA R73, R62, R26, R73 ;  /* 0x0000001a3e497223 */ /* 0x000fe20000000049 */
[----:B------:R-:W-:-:S02]  /*0df0*/  SHF.L.U32 R39, R39, 0x10, RZ ;  /* 0x0000001027277819 */ /* 0x000fc400000006ff */
[----:B------:R-:W-:Y:S01]  /*0e00*/  SHF.L.U32 R26, R41, 0x10, RZ ;  /* 0x00000010291a7819 */ /* 0x000fe200000006ff */
[----:B------:R-:W-:Y:S02]  /*0e10*/  FFMA R28, R90, R27, R29 ;  /* 0x0000001b5a1c7223 */ /* 0x000fe4000000001d */
[----:B------:R-:W-:Y:S02]  /*0e20*/  FFMA R74, R100, R39, R25 ;  /* 0x00000027644a7223 */ /* 0x000fe40000000019 */
[----:B------:R-:W-:Y:S01]  /*0e30*/  FFMA R25, R89, R26, R28 ;  /* 0x0000001a59197223 */ /* 0x000fe2000000001c */
[----:B------:R-:W-:Y:S01]  /*0e40*/  IADD3 R28, P0, PT, R6, R17, RZ ;  /* 0x00000011061c7210 */ /* 0x000fe20007f1e0ff */
[----:B------:R-:W-:Y:S01]  /*0e50*/  FFMA R30, R88, R27, R73 ;  /* 0x0000001b581e7223 */ /* 0x000fe20000000049 */
[----:B------:R-:W-:Y:S02]  /*0e60*/  PRMT R41, R41, 0x7632, R41 ;  /* 0x0000763229297816 */ /* 0x000fe40000000029 */
[----:B------:R-:W-:Y:S01]  /*0e70*/  IADD3.X R29, PT, PT, R7, R48, RZ, P0, !PT ;  /* 0x00000030071d7210 */ /* 0x000fe200007fe4ff */
[----:B------:R-:W-:Y:S01]  /*0e80*/  FFMA R27, R87, R26, R30 ;  /* 0x0000001a571b7223 */ /* 0x000fe2000000001e */
[----:B------:R-:W-:Y:S01]  /*0e90*/  SHF.L.U32 R41, R41, 0x10, RZ ;  /* 0x0000001029297819 */ /* 0x000fe200000006ff */
[----:B------:R-:W-:Y:S01]  /*0ea0*/  FFMA R71, R99, R39, R24 ;  /* 0x0000002763477223 */ /* 0x000fe20000000018 */
[----:B------:R-:W-:-:S02]  /*0eb0*/  SHF.L.U32 R24, R42, 0x10, RZ ;  /* 0x000000102a187819 */ /* 0x000fc400000006ff */
[----:B------:R-:W3:Y:S01]  /*0ec0*/  LDG.E.128.CONSTANT R28, desc[UR6][R28.64] ;  /* 0x000000061c1c7981 */ /* 0x000ee2000c1e9d00 */
[-C--:B------:R-:W-:Y:S01]  /*0ed0*/  FFMA R32, R92, R41.reuse, R27 ;  /* 0x000000295c207223 */ /* 0x080fe2000000001b */
[----:B------:R-:W-:Y:S01]  /*0ee0*/  FFMA R26, R94, R41, R25 ;  /* 0x000000295e1a7223 */ /* 0x000fe20000000019 */
[----:B------:R-:W-:Y:S02]  /*0ef0*/  PRMT R42, R42, 0x7632, R42 ;  /* 0x000076322a2a7816 */ /* 0x000fe4000000002a */
[-C--:B------:R-:W-:Y:S01]  /*0f00*/  FFMA R25, R91, R24.reuse, R32 ;  /* 0x000000185b197223 */ /* 0x080fe20000000020 */
[----:B------:R-:W-:Y:S01]  /*0f10*/  FFMA R27, R93, R24, R26 ;  /* 0x000000185d1b7223 */ /* 0x000fe2000000001a */
[----:B------:R-:W-:Y:S02]  /*0f20*/  SHF.L.U32 R24, R44, 0x10, RZ ;  /* 0x000000102c187819 */ /* 0x000fe400000006ff */
[----:B------:R-:W-:-:S03]  /*0f30*/  SHF.L.U32 R42, R42, 0x10, RZ ;  /* 0x000000102a2a7819 */ /* 0x000fc600000006ff */
[-C--:B------:R-:W-:Y:S01]  /*0f40*/  FFMA R75, R62, R24.reuse, R75 ;  /* 0x000000183e4b7223 */ /* 0x080fe2000000004b */
[----:B------:R-:W-:Y:S01]  /*0f50*/  FFMA R35, R59, R24, R78 ;  /* 0x000000183b237223 */ /* 0x000fe2000000004e */
[----:B------:R-:W-:Y:S01]  /*0f60*/  IADD3 R24, P0, PT, R6, R19, RZ ;  /* 0x0000001306187210 */ /* 0x000fe20007f1e0ff */
[----:B------:R-:W-:-:S03]  /*0f70*/  FFMA R32, R96, R42, R25 ;  /* 0x0000002a60207223 */ /* 0x000fc60000000019 */
[----:B------:R-:W-:Y:S02]  /*0f80*/  IADD3.X R25, PT, PT, R7, R50, RZ, P0, !PT ;  /* 0x0000003207197210 */ /* 0x000fe400007fe4ff */
[----:B------:R-:W-:Y:S01]  /*0f90*/  PRMT R44, R44, 0x7632, R44 ;  /* 0x000076322c2c7816 */ /* 0x000fe2000000002c */
[----:B------:R-:W-:-:S03]  /*0fa0*/  FFMA R34, R98, R42, R27 ;  /* 0x0000002a62227223 */ /* 0x000fc6000000001b */
[----:B------:R-:W4:Y:S01]  /*0fb0*/  LDG.E.128.CONSTANT R24, desc[UR6][R24.64] ;  /* 0x0000000618187981 */ /* 0x000f22000c1e9d00 */
[----:B------:R-:W-:Y:S02]  /*0fc0*/  SHF.L.U32 R33, R44, 0x10, RZ ;  /* 0x000000102c217819 */ /* 0x000fe400000006ff */
[C---:B------:R-:W-:Y:S02]  /*0fd0*/  SHF.L.U32 R36, R45.reuse, 0x10, RZ ;  /* 0x000000102d247819 */ /* 0x040fe400000006ff */
[----:B------:R-:W-:Y:S01]  /*0fe0*/  PRMT R45, R45, 0x7632, R45 ;  /* 0x000076322d2d7816 */ /* 0x000fe2000000002d */
[-C--:B------:R-:W-:Y:S01]  /*0ff0*/  FFMA R38, R90, R33.reuse, R35 ;  /* 0x000000215a267223 */ /* 0x080fe20000000023 */
[----:B------:R-:W-:Y:S01]  /*1000*/  SHF.L.U32 R35, R43, 0x10, RZ ;  /* 0x000000102b237819 */ /* 0x000fe200000006ff */
[----:B------:R-:W-:Y:S01]  /*1010*/  FFMA R40, R88, R33, R75 ;  /* 0x0000002158287223 */ /* 0x000fe2000000004b */
[----:B------:R-:W-:Y:S01]  /*1020*/  SHF.L.U32 R45, R45, 0x10, RZ ;  /* 0x000000102d2d7819 */ /* 0x000fe200000006ff */
[-C--:B------:R-:W-:Y:S01]  /*1030*/  FFMA R37, R89, R36.reuse, R38 ;  /* 0x0000002459257223 */ /* 0x080fe20000000026 */
[----:B------:R-:W-:Y:S01]  /*1040*/  PRMT R43, R43, 0x7632, R43 ;  /* 0x000076322b2b7816 */ /* 0x000fe2000000002b */
[-C--:B------:R-:W-:Y:S01]  /*1050*/  FFMA R32, R95, R35.reuse, R32 ;  /* 0x000000235f207223 */ /* 0x080fe20000000020 */
[----:B------:R-:W-:Y:S01]  /*1060*/  FFMA R35, R97, R35, R34 ;  /* 0x0000002361237223 */ /* 0x000fe20000000022 */
[C---:B------:R-:W-:Y:S01]  /*1070*/  SHF.L.U32 R34, R46.reuse, 0x10, RZ ;  /* 0x000000102e227819 */ /* 0x040fe200000006ff */
[----:B------:R-:W-:Y:S01]  /*1080*/  FFMA R33, R87, R36, R40 ;  /* 0x0000002457217223 */ /* 0x000fe20000000028 */
[----:B------:R-:W-:Y:S01]  /*1090*/  PRMT R46, R46, 0x7632, R46 ;  /* 0x000076322e2e7816 */ /* 0x000fe2000000002e */
[-C--:B------:R-:W-:Y:S01]  /*10a0*/  FFMA R36, R94, R45.reuse, R37 ;  /* 0x0000002d5e247223 */ /* 0x080fe20000000025 */
[----:B------:R-:W-:Y:S01]  /*10b0*/  SHF.L.U32 R43, R43, 0x10, RZ ;  /* 0x000000102b2b7819 */ /* 0x000fe200000006ff */
[----:B------:R-:W-:Y:S01]  /*10c0*/  FFMA R38, R92, R45, R33 ;  /* 0x0000002d5c267223 */ /* 0x000fe20000000021 */
[----:B------:R-:W-:Y:S01]  /*10d0*/  SHF.L.U32 R46, R46, 0x10, RZ ;  /* 0x000000102e2e7819 */ /* 0x000fe200000006ff */
[----:B------:R-:W-:-:S02]  /*10e0*/  FFMA R33, R93, R34, R36 ;  /* 0x000000225d217223 */ /* 0x000fc40000000024 */
[----:B------:R-:W-:Y:S01]  /*10f0*/  FFMA R73, R99, R43, R32 ;  /* 0x0000002b63497223 */ /* 0x000fe20000000020 */
[----:B------:R-:W-:Y:S01]  /*1100*/  IADD3 R32, P0, PT, R6, R49, RZ ;  /* 0x0000003106207210 */ /* 0x000fe20007f1e0ff */
[----:B------:R-:W-:-:S03]  /*1110*/  FFMA R36, R98, R46, R33 ;  /* 0x0000002e62247223 */ /* 0x000fc60000000021 */
[----:B------:R-:W-:Y:S01]  /*1120*/  IADD3.X R33, PT, PT, R7, R52, RZ, P0, !PT ;  /* 0x0000003407217210 */ /* 0x000fe200007fe4ff */
[----:B------:R-:W-:Y:S01]  /*1130*/  FFMA R37, R91, R34, R38 ;  /* 0x000000225b257223 */ /* 0x000fe20000000026 */
[----:B------:R-:W-:-:S04]  /*1140*/  FFMA R76, R100, R43, R35 ;  /* 0x0000002b644c7223 */ /* 0x000fc80000000023 */
[----:B------:R-:W5:Y:S01]  /*1150*/  LDG.E.128.CONSTANT R32, desc[UR6][R32.64] ;  /* 0x0000000620207981 */ /* 0x000f62000c1e9d00 */
[----:B------:R-:W-:Y:S01]  /*1160*/  FFMA R38, R96, R46, R37 ;  /* 0x0000002e60267223 */ /* 0x000fe20000000025 */
        /* <DEDUP_REMOVED lines=17> */
[----:B------:R-:W-:Y:S02]  /*1280*/  PRMT R47, R47, 0x7632, R47 ;  /* 0x000076322f2f7816 */ /* 0x000fe4000000002f */
[C---:B------:R-:W-:Y:S02]  /*1290*/  SHF.L.U32 R20, R22.reuse, 0x10, RZ ;  /* 0x0000001016147819 */ /* 0x040fe400000006ff */
[----:B------:R-:W-:Y:S02]  /*12a0*/  PRMT R22, R22, 0x7632, R22 ;  /* 0x0000763216167816 */ /* 0x000fe40000000016 */
[----:B------:R-:W-:Y:S01]  /*12b0*/  SHF.L.U32 R47, R47, 0x10, RZ ;  /* 0x000000102f2f7819 */ /* 0x000fe200000006ff */
[-C--:B------:R-:W-:Y:S01]  /*12c0*/  FFMA R37, R91, R20.reuse, R40 ;  /* 0x000000145b257223 */ /* 0x080fe20000000028 */
[----:B------:R-:W-:Y:S01]  /*12d0*/  SHF.L.U32 R22, R22, 0x10, RZ ;  /* 0x0000001016167819 */ /* 0x000fe200000006ff */
[----:B------:R-:W-:-:S02]  /*12e0*/  FFMA R39, R93, R20, R36 ;  /* 0x000000145d277223 */ /* 0x000fc40000000024 */
[----:B------:R-:W-:Y:S01]  /*12f0*/  FFMA R78, R100, R47, R21 ;  /* 0x0000002f644e7223 */ /* 0x000fe20000000015 */
[----:B---3--:R-:W-:Y:S01]  /*1300*/  SHF.L.U32 R21, R28, 0x10, RZ ;  /* 0x000000101c157819 */ /* 0x008fe200000006ff */
[-C--:B------:R-:W-:Y:S01]  /*1310*/  FFMA R20, R96, R22.reuse, R37 ;  /* 0x0000001660147223 */ /* 0x080fe20000000025 */
[----:B------:R-:W-:Y:S01]  /*1320*/  FFMA R36, R98, R22, R39 ;  /* 0x0000001662247223 */ /* 0x000fe20000000027 */
[----:B------:R-:W-:Y:S02]  /*1330*/  PRMT R28, R28, 0x7632, R28 ;  /* 0x000076321c1c7816 */ /* 0x000fe4000000001c */
[C---:B------:R-:W-:Y:S02]  /*1340*/  SHF.L.U32 R22, R23.reuse, 0x10, RZ ;  /* 0x0000001017167819 */ /* 0x040fe400000006ff */
[----:B------:R-:W-:Y:S01]  /*1350*/  PRMT R23, R23, 0x7632, R23 ;  /* 0x0000763217177816 */ /* 0x000fe20000000017 */
[-C--:B------:R-:W-:Y:S01]  /*1360*/  FFMA R79, R62, R21.reuse, R79 ;  /* 0x000000153e4f7223 */ /* 0x080fe2000000004f */
[----:B------:R-:W-:Y:S01]  /*1370*/  SHF.L.U32 R37, R28, 0x10, RZ ;  /* 0x000000101c257819 */ /* 0x000fe200000006ff */
[----:B------:R-:W-:Y:S01]  /*1380*/  FFMA R39, R59, R21, R82 ;  /* 0x000000153b277223 */ /* 0x000fe20000000052 */
[-C--:B------:R-:W-:Y:S01]  /*1390*/  FFMA R20, R95, R22.reuse, R20 ;  /* 0x000000165f147223 */ /* 0x080fe20000000014 */
[----:B------:R-:W-:Y:S01]  /*13a0*/  FFMA R21, R97, R22, R36 ;  /* 0x0000001661157223 */ /* 0x000fe20000000024 */
[----:B------:R-:W-:-:S02]  /*13b0*/  SHF.L.U32 R23, R23, 0x10, RZ ;  /* 0x0000001017177819 */ /* 0x000fc400000006ff */
[C---:B------:R-:W-:Y:S01]  /*13c0*/  SHF.L.U32 R22, R29.reuse, 0x10, RZ ;  /* 0x000000101d167819 */ /* 0x040fe200000006ff */
[-C--:B------:R-:W-:Y:S01]  /*13d0*/  FFMA R36, R88, R37.reuse, R79 ;  /* 0x0000002558247223 */ /* 0x080fe2000000004f */
[----:B------:R-:W-:Y:S01]  /*13e0*/  PRMT R29, R29, 0x7632, R29 ;  /* 0x000076321d1d7816 */ /* 0x000fe2000000001d */
[----:B------:R-:W-:Y:S01]  /*13f0*/  FFMA R28, R90, R37, R39 ;  /* 0x000000255a1c7223 */ /* 0x000fe20000000027 */
[----:B------:R-:W-:Y:S01]  /*1400*/  FFMA R77, R99, R23, R20 ;  /* 0x00000017634d7223 */ /* 0x000fe20000000014 */
[----:B------:R-:W-:Y:S01]  /*1410*/  IADD3 R20, P0, PT, R6, R51, RZ ;  /* 0x0000003306147210 */ /* 0x000fe20007f1e0ff */
[-C--:B------:R-:W-:Y:S01]  /*1420*/  FFMA R39, R87, R22.reuse, R36 ;  /* 0x0000001657277223 */ /* 0x080fe20000000024 */
[----:B------:R-:W-:Y:S01]  /*1430*/  SHF.L.U32 R29, R29, 0x10, RZ ;  /* 0x000000101d1d7819 */ /* 0x000fe200000006ff */
[----:B------:R-:W-:Y:S01]  /*1440*/  FFMA R37, R89, R22, R28 ;  /* 0x0000001659257223 */ /* 0x000fe2000000001c */
[----:B------:R-:W-:Y:S01]  /*1450*/  FFMA R80, R100, R23, R21 ;  /* 0x0000001764507223 */ /* 0x000fe20000000015 */
[----:B------:R-:W-:-:S02]  /*1460*/  SHF.L.U32 R22, R30, 0x10, RZ ;  /* 0x000000101e167819 */ /* 0x000fc400000006ff */
[----:B------:R-:W-:Y:S01]  /*1470*/  IADD3.X R21, PT, PT, R7, R54, RZ, P0, !PT ;  /* 0x0000003607157210 */ /* 0x000fe200007fe4ff */
[-C--:B------:R-:W-:Y:S01]  /*1480*/  FFMA R36, R92, R29.reuse, R39 ;  /* 0x0000001d5c247223 */ /* 0x080fe20000000027 */
[----:B------:R-:W-:Y:S01]  /*1490*/  FFMA R28, R94, R29, R37 ;  /* 0x0000001d5e1c7223 */ /* 0x000fe20000000025 */
[----:B----4-:R-:W-:Y:S02]  /*14a0*/  SHF.L.U32 R39, R24, 0x10, RZ ;  /* 0x0000001018277819 */ /* 0x010fe400000006ff */
[-C--:B------:R-:W-:Y:S01]  /*14b0*/  FFMA R29, R91, R22.reuse, R36 ;  /* 0x000000165b1d7223 */ /* 0x080fe20000000024 */
[----:B------:R-:W-:Y:S01]  /*14c0*/  FFMA R37, R93, R22, R28 ;  /* 0x000000165d257223 */ /* 0x000fe2000000001c */
[----:B------:R-:W-:Y:S01]  /*14d0*/  PRMT R30, R30, 0x7632, R30 ;  /* 0x000076321e1e7816 */ /* 0x000fe2000000001e */
[----:B------:R-:W2:Y:S01]  /*14e0*/  LDG.E.128.CONSTANT R20, desc[UR6][R20.64] ;  /* 0x0000000614147981 */ /* 0x000ea2000c1e9d00 */
[----:B------:R-:W-:Y:S02]  /*14f0*/  PRMT R24, R24, 0x7632, R24 ;  /* 0x0000763218187816 */ /* 0x000fe40000000018 */
[----:B------:R-:W-:Y:S01]  /*1500*/  SHF.L.U32 R30, R30, 0x10, RZ ;  /* 0x000000101e1e7819 */ /* 0x000fe200000006ff */
[-C--:B------:R-:W-:Y:S01]  /*1510*/  FFMA R81, R62, R39.reuse, R81 ;  /* 0x000000273e517223 */ /* 0x080fe20000000051 */
[----:B------:R-:W-:Y:S01]  /*1520*/  SHF.L.U32 R36, R24, 0x10, RZ ;  /* 0x0000001018247819 */ /* 0x000fe200000006ff */
[----:B------:R-:W-:Y:S01]  /*1530*/  FFMA R39, R59, R39, R84 ;  /* 0x000000273b277223 */ /* 0x000fe20000000054 */
[----:B------:R-:W-:Y:S01]  /*1540*/  FFMA R75, R99, R47, R38 ;  /* 0x0000002f634b7223 */ /* 0x000fe20000000026 */
[-C--:B------:R-:W-:Y:S01]  /*1550*/  FFMA R24, R96, R30.reuse, R29 ;  /* 0x0000001e60187223 */ /* 0x080fe2000000001d */
[----:B------:R-:W-:Y:S01]  /*1560*/  FFMA R28, R98, R30, R37 ;  /* 0x0000001e621c7223 */ /* 0x000fe20000000025 */
[-C--:B------:R-:W-:Y:S01]  /*1570*/  FFMA R38, R88, R36.reuse, R81 ;  /* 0x0000002458267223 */ /* 0x080fe20000000051 */
[C---:B------:R-:W-:Y:S01]  /*1580*/  SHF.L.U32 R30, R25.reuse, 0x10, RZ ;  /* 0x00000010191e7819 */ /* 0x040fe200000006ff */
[----:B------:R-:W-:Y:S01]  /*1590*/  FFMA R36, R90, R36, R39 ;  /* 0x000000245a247223 */ /* 0x000fe20000000027 */
[----:B------:R-:W-:-:S02]  /*15a0*/  PRMT R29, R25, 0x7632, R29 ;  /* 0x00007632191d7816 */ /* 0x000fc4000000001d */
[C---:B------:R-:W-:Y:S02]  /*15b0*/  SHF.L.U32 R25, R31.reuse, 0x10, RZ ;  /* 0x000000101f197819 */ /* 0x040fe400000006ff */
        /* <DEDUP_REMOVED lines=8> */
[----:B------:R-:W-:Y:S01]  /*1640*/  SHF.L.U32 R28, R26, 0x10, RZ ;  /* 0x000000101a1c7819 */ /* 0x000fe200000006ff */
[----:B------:R-:W-:-:S02]  /*1650*/  FFMA R30, R94, R29, R37 ;  /* 0x0000001d5e1e7223 */ /* 0x000fc40000000025 */
[----:B------:R-:W-:Y:S02]  /*1660*/  FFMA R82, R100, R31, R25 ;  /* 0x0000001f64527223 */ /* 0x000fe40000000019 */
[-C--:B------:R-:W-:Y:S01]  /*1670*/  FFMA R25, R91, R28.reuse, R36 ;  /* 0x0000001c5b197223 */ /* 0x080fe20000000024 */
[----:B------:R-:W-:Y:S01]  /*1680*/  FFMA R37, R93, R28, R30 ;  /* 0x0000001c5d257223 */ /* 0x000fe2000000001e */
[----:B------:R-:W-:Y:S02]  /*1690*/  IADD3 R28, P0, PT, R6, R53, RZ ;  /* 0x00000035061c7210 */ /* 0x000fe40007f1e0ff */
[----:B------:R-:W-:Y:S02]  /*16a0*/  PRMT R26, R26, 0x7632, R26 ;  /* 0x000076321a1a7816 */ /* 0x000fe4000000001a */
[----:B------:R-:W-:Y:S02]  /*16b0*/  IADD3.X R29, PT, PT, R7, R56, RZ, P0, !PT ;  /* 0x00000038071d7210 */ /* 0x000fe400007fe4ff */
[C---:B-----5:R-:W-:Y:S01]  /*16c0*/  SHF.L.U32 R39, R32.reuse, 0x10, RZ ;  /* 0x0000001020277819 */ /* 0x060fe200000006ff */
[----:B------:R-:W-:Y:S01]  /*16d0*/  FFMA R79, R99, R31, R24 ;  /* 0x0000001f634f7223 */ /* 0x000fe20000000018 */
[----:B------:R-:W-:-:S02]  /*16e0*/  PRMT R32, R32, 0x7632, R32 ;  /* 0x0000763220207816 */ /* 0x000fc40000000020 */
[----:B------:R-:W-:Y:S01]  /*16f0*/  SHF.L.U32 R26, R26, 0x10, RZ ;  /* 0x000000101a1a7819 */ /* 0x000fe200000006ff */
[----:B------:R-:W3:Y:S01]  /*1700*/  LDG.E.128.CONSTANT R28, desc[UR6][R28.64] ;  /* 0x000000061c1c7981 */ /* 0x000ee2000c1e9d00 */
[-C--:B------:R-:W-:Y:S01]  /*1710*/  FFMA R83, R62, R39.reuse, R83 ;  /* 0x000000273e537223 */ /* 0x080fe20000000053 */
[----:B------:R-:W-:Y:S01]  /*1720*/  SHF.L.U32 R32, R32, 0x10, RZ ;  /* 0x0000001020207819 */ /* 0x000fe200000006ff */
[----:B------:R-:W-:Y:S01]  /*1730*/  FFMA R39, R59, R39, R86 ;  /* 0x000000273b277223 */ /* 0x000fe20000000056 */
[----:B------:R-:W-:Y:S01]  /*1740*/  FFMA R24, R96, R26, R25 ;  /* 0x0000001a60187223 */ /* 0x000fe20000000019 */
[C---:B------:R-:W-:Y:S02]  /*1750*/  SHF.L.U32 R25, R27.reuse, 0x10, RZ ;  /* 0x000000101b197819 */ /* 0x040fe400000006ff */
[-C--:B------:R-:W-:Y:S01]  /*1760*/  FFMA R38, R88, R32.reuse, R83 ;  /* 0x0000002058267223 */ /* 0x080fe20000000053 */
[----:B------:R-:W-:Y:S01]  /*1770*/  FFMA R36, R90, R32, R39 ;  /* 0x000000205a247223 */ /* 0x000fe20000000027 */
[----:B------:R-:W-:-:S02]  /*1780*/  PRMT R27, R27, 0x7632, R27 ;  /* 0x000076321b1b7816 */ /* 0x000fc4000000001b */
[C---:B------:R-:W-:Y:S02]  /*1790*/  SHF.L.U32 R32, R33.reuse, 0x10, RZ ;  /* 0x0000001021207819 */ /* 0x040fe400000006ff */
        /* <DEDUP_REMOVED lines=8> */
[C---:B------:R-:W-:Y:S01]  /*1820*/  SHF.L.U32 R26, R34.reuse, 0x10, RZ ;  /* 0x00000010221a7819 */ /* 0x040fe200000006ff */
[----:B------:R-:W-:Y:S01]  /*1830*/  FFMA R81, R99, R27, R24 ;  /* 0x0000001b63517223 */ /* 0x000fe20000000018 */
[----:B------:R-:W-:Y:S01]  /*1840*/  PRMT R34, R34, 0x7632, R34 ;  /* 0x0000763222227816 */ /* 0x000fe20000000022 */
[----:B------:R-:W-:Y:S01]  /*1850*/  FFMA R36, R92, R33, R39 ;  /* 0x000000215c247223 */ /* 0x000fe20000000027 */
[----:B------:R-:W-:Y:S01]  /*1860*/  IADD3 R24, P0, PT, R6, R55, RZ ;  /* 0x0000003706187210 */ /* 0x000fe20007f1e0ff */
[----:B------:R-:W-:Y:S01]  /*1870*/  FFMA R32, R94, R33, R37 ;  /* 0x000000215e207223 */ /* 0x000fe20000000025 */
[----:B------:R-:W-:Y:S01]  /*1880*/  FFMA R84, R100, R27, R25 ;  /* 0x0000001b64547223 */ /* 0x000fe20000000019 */
[----:B------:R-:W-:Y:S01]  /*1890*/  SHF.L.U32 R27, R34, 0x10, RZ ;  /* 0x00000010221b7819 */ /* 0x000fe200000006ff */
[----:B------:R-:W-:Y:S01]  /*18a0*/  FFMA R37, R91, R26, R36 ;  /* 0x0000001a5b257223 */ /* 0x000fe20000000024 */
[----:B------:R-:W-:Y:S01]  /*18b0*/  IADD3.X R25, PT, PT, R7, R58, RZ, P0, !PT ;  /* 0x0000003a07197210 */ /* 0x000fe200007fe4ff */
[----:B------:R-:W-:-:S02]  /*18c0*/  FFMA R33, R93, R26, R32 ;  /* 0x0000001a5d217223 */ /* 0x000fc40000000020 */
[-C--:B------:R-:W-:Y:S02]  /*18d0*/  FFMA R34, R96, R27.reuse, R37 ;  /* 0x0000001b60227223 */ /* 0x080fe40000000025 */
[----:B------:R-:W-:Y:S01]  /*18e0*/  FFMA R32, R98, R27, R33 ;  /* 0x0000001b62207223 */ /* 0x000fe20000000021 */
[----:B------:R-:W-:Y:S01]  /*18f0*/  IADD3 R36, P0, PT, R6, R57, RZ ;  /* 0x0000003906247210 */ /* 0x000fe20007f1e0ff */
[----:B------:R-:W4:Y:S03]  /*1900*/  LDG.E.128.CONSTANT R24, desc[UR6][R24.64] ;  /* 0x0000000618187981 */ /* 0x000f26000c1e9d00 */
[----:B------:R-:W-:-:S06]  /*1910*/  IADD3.X R37, PT, PT, R7, R60, RZ, P0, !PT ;  /* 0x0000003c07257210 */ /* 0x000fcc00007fe4ff */
[----:B------:R-:W5:Y:S01]  /*1920*/  LDG.E.128.CONSTANT R36, desc[UR6][R36.64] ;  /* 0x0000000624247981 */ /* 0x000f62000c1e9d00 */
        /* <DEDUP_REMOVED lines=28> */
[-C--:B------:R-:W-:Y:S02]  /*1af0*/  FFMA R86, R100, R35.reuse, R21 ;  /* 0x0000002364567223 */ /* 0x080fe40000000015 */
[-C--:B------:R-:W-:Y:S01]  /*1b00*/  FFMA R20, R96, R22.reuse, R33 ;  /* 0x0000001660147223 */ /* 0x080fe20000000021 */
[----:B---3--:R-:W-:Y:S01]  /*1b10*/  SHF.L.U32 R21, R28, 0x10, RZ ;  /* 0x000000101c157819 */ /* 0x008fe200000006ff */
[----:B------:R-:W-:Y:S01]  /*1b20*/  FFMA R32, R98, R22, R41 ;  /* 0x0000001662207223 */ /* 0x000fe20000000029 */
[----:B------:R-:W-:Y:S02]  /*1b30*/  PRMT R28, R28, 0x7632, R28 ;  /* 0x000076321c1c7816 */ /* 0x000fe4000000001c */
[----:B------:R-:W-:Y:S01]  /*1b40*/  SHF.L.U32 R22, R23, 0x10, RZ ;  /* 0x0000001017167819 */ /* 0x000fe200000006ff */
[----:B------:R-:W-:Y:S01]  /*1b50*/  FFMA R83, R99, R35, R34 ;  /* 0x0000002363537223 */ /* 0x000fe20000000022 */
[----:B------:R-:W-:Y:S01]  /*1b60*/  SHF.L.U32 R33, R28, 0x10, RZ ;  /* 0x000000101c217819 */ /* 0x000fe200000006ff */
[-C--:B------:R-:W-:Y:S01]  /*1b70*/  FFMA R63, R62, R21.reuse, R63 ;  /* 0x000000153e3f7223 */ /* 0x080fe2000000003f */
[----:B------:R-:W-:Y:S01]  /*1b80*/  FFMA R35, R59, R21, R66 ;  /* 0x000000153b237223 */ /* 0x000fe20000000042 */
[-C--:B------:R-:W-:Y:S01]  /*1b90*/  FFMA R20, R95, R22.reuse, R20 ;  /* 0x000000165f147223 */ /* 0x080fe20000000014 */
[----:B------:R-:W-:Y:S01]  /*1ba0*/  FFMA R21, R97, R22, R32 ;  /* 0x0000001661157223 */ /* 0x000fe20000000020 */
[C---:B------:R-:W-:Y:S01]  /*1bb0*/  SHF.L.U32 R22, R29.reuse, 0x10, RZ ;  /* 0x000000101d167819 */ /* 0x040fe200000006ff */
[-C--:B------:R-:W-:Y:S01]  /*1bc0*/  FFMA R28, R90, R33.reuse, R35 ;  /* 0x000000215a1c7223 */ /* 0x080fe20000000023 */
[----:B------:R-:W-:Y:S01]  /*1bd0*/  PRMT R29, R29, 0x7632, R29 ;  /* 0x000076321d1d7816 */ /* 0x000fe2000000001d */
[----:B------:R-:W-:Y:S01]  /*1be0*/  FFMA R32, R88, R33, R63 ;  /* 0x0000002158207223 */ /* 0x000fe2000000003f */
[----:B------:R-:W-:Y:S01]  /*1bf0*/  PRMT R23, R23, 0x7632, R23 ;  /* 0x0000763217177816 */ /* 0x000fe20000000017 */
[-C--:B------:R-:W-:Y:S01]  /*1c00*/  FFMA R33, R89, R22.reuse, R28 ;  /* 0x0000001659217223 */ /* 0x080fe2000000001c */
[----:B------:R-:W-:Y:S01]  /*1c10*/  SHF.L.U32 R29, R29, 0x10, RZ ;  /* 0x000000101d1d7819 */ /* 0x000fe200000006ff */
[----:B------:R-:W-:Y:S01]  /*1c20*/  FFMA R35, R87, R22, R32 ;  /* 0x0000001657237223 */ /* 0x000fe20000000020 */
[----:B------:R-:W-:-:S02]  /*1c30*/  SHF.L.U32 R23, R23, 0x10, RZ ;  /* 0x0000001017177819 */ /* 0x000fc400000006ff */
        /* <DEDUP_REMOVED lines=9> */
[C---:B------:R-:W-:Y:S02]  /*1cd0*/  PRMT R20, R31.reuse, 0x7632, R20 ;  /* 0x000076321f147816 */ /* 0x040fe40000000014 */
[-C--:B------:R-:W-:Y:S01]  /*1ce0*/  FFMA R28, R98, R21.reuse, R23 ;  /* 0x00000015621c7223 */ /* 0x080fe20000000017 */
[----:B------:R-:W-:Y:S01]  /*1cf0*/  SHF.L.U32 R22, R31, 0x10, RZ ;  /* 0x000000101f167819 */ /* 0x000fe200000006ff */
[----:B------:R-:W-:Y:S01]  /*1d00*/  FFMA R30, R96, R21, R29 ;  /* 0x00000015601e7223 */ /* 0x000fe2000000001d */
[----:B----4-:R-:W-:-:S02]  /*1d10*/  PRMT R23, R24, 0x7632, R23 ;  /* 0x0000763218177816 */ /* 0x010fc40000000017 */
[----:B------:R-:W-:Y:S01]  /*1d20*/  SHF.L.U32 R24, R24, 0x10, RZ ;  /* 0x0000001018187819 */ /* 0x000fe200000006ff */
[----:B------:R-:W-:Y:S01]  /*1d30*/  FFMA R30, R95, R22, R30 ;  /* 0x000000165f1e7223 */ /* 0x000fe2000000001e */
[----:B------:R-:W-:Y:S02]  /*1d40*/  SHF.L.U32 R20, R20, 0x10, RZ ;  /* 0x0000001014147819 */ /* 0x000fe400000006ff */
[----:B------:R-:W-:Y:S01]  /*1d50*/  SHF.L.U32 R23, R23, 0x10, RZ ;  /* 0x0000001017177819 */ /* 0x000fe200000006ff */
[-C--:B------:R-:W-:Y:S01]  /*1d60*/  FFMA R61, R62, R24.reuse, R61 ;  /* 0x000000183e3d7223 */ /* 0x080fe2000000003d */
[----:B------:R-:W-:Y:S01]  /*1d70*/  FFMA R29, R59, R24, R64 ;  /* 0x000000183b1d7223 */ /* 0x000fe20000000040 */
[----:B------:R-:W-:Y:S02]  /*1d80*/  FFMA R63, R99, R20, R30 ;  /* 0x00000014633f7223 */ /* 0x000fe4000000001e */
[-C--:B------:R-:W-:Y:S01]  /*1d90*/  FFMA R32, R88, R23.reuse, R61 ;  /* 0x0000001758207223 */ /* 0x080fe2000000003d */
[----:B------:R-:W-:Y:S01]  /*1da0*/  FFMA R30, R90, R23, R29 ;  /* 0x000000175a1e7223 */ /* 0x000fe2000000001d */
[C---:B-----5:R-:W-:Y:S01]  /*1db0*/  SHF.L.U32 R23, R36.reuse, 0x10, RZ ;  /* 0x0000001024177819 */ /* 0x060fe200000006ff */
[----:B------:R-:W-:Y:S01]  /*1dc0*/  FFMA R21, R97, R22, R28 ;  /* 0x0000001661157223 */ /* 0x000fe2000000001c */
[----:B------:R-:W-:-:S02]  /*1dd0*/  PRMT R36, R36, 0x7632, R36 ;  /* 0x0000763224247816 */ /* 0x000fc40000000024 */
[C---:B------:R-:W-:Y:S02]  /*1de0*/  PRMT R24, R25.reuse, 0x7632, R24 ;  /* 0x0000763219187816 */ /* 0x040fe40000000018 */
[----:B------:R-:W-:Y:S01]  /*1df0*/  SHF.L.U32 R28, R25, 0x10, RZ ;  /* 0x00000010191c7819 */ /* 0x000fe200000006ff */
[-C--:B------:R-:W-:Y:S01]  /*1e00*/  FFMA R31, R62, R23.reuse, R3 ;  /* 0x000000173e1f7223 */ /* 0x080fe20000000003 */
[----:B------:R-:W-:Y:S01]  /*1e10*/  FFMA R66, R100, R20, R21 ;  /* 0x0000001464427223 */ /* 0x000fe20000000015 */
[----:B------:R-:W-:Y:S01]  /*1e20*/  SHF.L.U32 R3, R36, 0x10, RZ ;  /* 0x0000001024037819 */ /* 0x000fe200000006ff */
[----:B------:R-:W-:Y:S01]  /*1e30*/  FFMA R59, R59, R23, R2 ;  /* 0x000000173b3b7223 */ /* 0x000fe20000000002 */
[----:B------:R-:W-:Y:S01]  /*1e40*/  PRMT R20, R27, 0x7632, R20 ;  /* 0x000076321b147816 */ /* 0x000fe20000000014 */
[-C--:B------:R-:W-:Y:S01]  /*1e50*/  FFMA R29, R87, R28.reuse, R32 ;  /* 0x0000001c571d7223 */ /* 0x080fe20000000020 */
[----:B------:R-:W-:Y:S01]  /*1e60*/  SHF.L.U32 R22, R27, 0x10, RZ ;  /* 0x000000101b167819 */ /* 0x000fe200000006ff */
[----:B------:R-:W-:Y:S01]  /*1e70*/  FFMA R27, R89, R28, R30 ;  /* 0x0000001c591b7223 */ /* 0x000fe2000000001e */
[----:B------:R-:W-:-:S02]  /*1e80*/  SHF.L.U32 R25, R24, 0x10, RZ ;  /* 0x0000001018197819 */ /* 0x000fc400000006ff */
[C---:B------:R-:W-:Y:S01]  /*1e90*/  SHF.L.U32 R24, R37.reuse, 0x10, RZ ;  /* 0x0000001025187819 */ /* 0x040fe200000006ff */
[----:B------:R-:W-:Y:S01]  /*1ea0*/  FFMA R88, R88, R3, R31 ;  /* 0x0000000358587223 */ /* 0x000fe2000000001f */
[----:B------:R-:W-:Y:S02]  /*1eb0*/  PRMT R21, R26, 0x7632, R21 ;  /* 0x000076321a157816 */ /* 0x000fe40000000015 */
[----:B------:R-:W-:Y:S01]  /*1ec0*/  PRMT R37, R37, 0x7632, R37 ;  /* 0x0000763225257816 */ /* 0x000fe20000000025 */
[-C--:B------:R-:W-:Y:S01]  /*1ed0*/  FFMA R30, R92, R25.reuse, R29 ;  /* 0x000000195c1e7223 */ /* 0x080fe2000000001d */
[----:B------:R-:W-:Y:S01]  /*1ee0*/  SHF.L.U32 R26, R26, 0x10, RZ ;  /* 0x000000101a1a7819 */ /* 0x000fe200000006ff */
[----:B------:R-:W-:Y:S01]  /*1ef0*/  FFMA R28, R94, R25, R27 ;  /* 0x000000195e1c7223 */ /* 0x000fe2000000001b */
[----:B------:R-:W-:Y:S01]  /*1f00*/  FFMA R90, R90, R3, R59 ;  /* 0x000000035a5a7223 */ /* 0x000fe2000000003b */
[----:B------:R-:W-:Y:S01]  /*1f10*/  SHF.L.U32 R37, R37, 0x10, RZ ;  /* 0x0000001025257819 */ /* 0x000fe200000006ff */
[----:B------:R-:W-:Y:S01]  /*1f20*/  FFMA R87, R87, R24, R88 ;  /* 0x0000001857577223 */ /* 0x000fe20000000058 */
[-C--:B------:R-:W-:Y:S01]  /*1f30*/  FFMA R25, R91, R26.reuse, R30 ;  /* 0x0000001a5b197223 */ /* 0x080fe2000000001e */
[----:B------:R-:W-:Y:S01]  /*1f40*/  FFMA R23, R93, R26, R28 ;  /* 0x0000001a5d177223 */ /* 0x000fe2000000001c */
[----:B------:R-:W-:Y:S01]  /*1f50*/  SHF.L.U32 R21, R21, 0x10, RZ ;  /* 0x0000001015157819 */ /* 0x000fe200000006ff */
[----:B------:R-:W-:Y:S01]  /*1f60*/  FFMA R89, R89, R24, R90 ;  /* 0x0000001859597223 */ /* 0x000fe2000000005a */
        /* <DEDUP_REMOVED lines=19> */
[----:B------:R-:W-:-:S02]  /*20a0*/  FFMA R64, R100, R20, R3 ;  /* 0x0000001464407223 */ /* 0x000fc40000000003 */
[C---:B------:R-:W-:Y:S01]  /*20b0*/  FFMA R61, R99.reuse, R20, R24 ;  /* 0x00000014633d7223 */ /* 0x040fe20000000018 */
[-C--:B------:R-:W-:Y:S01]  /*20c0*/  FFMA R3, R99, R39.reuse, R96 ;  /* 0x0000002763037223 */ /* 0x080fe20000000060 */
[----:B------:R-:W-:Y:S01]  /*20d0*/  FFMA R2, R100, R39, R2 ;  /* 0x0000002764027223 */ /* 0x000fe20000000002 */
[----:B------:R-:W-:Y:S06]  /*20e0*/  @!P0 BRA `(.L_x_15) ;  /* 0xffffffe400088947 */ /* 0x000fec000383ffff */
.L_x_14:
[----:B------:R-:W-:Y:S05]  /*20f0*/  BSYNC.RECONVERGENT B0 ;  /* 0x0000000000007941 */ /* 0x000fea0003800200 */
.L_x_13:
[----:B------:R-:W0:Y:S04]  /*2100*/  SHFL.DOWN P5, R5, R70, 0x1, 0x1f ;  /* 0x08201f0046057f89 */ /* 0x000e2800000a0000 */
[----:B------:R-:W1:Y:S04]  /*2110*/  SHFL.DOWN P1, R4, R67, 0x1, 0x1f ;  /* 0x08201f0043047f89 */ /* 0x000e680000020000 */
[----:B------:R-:W2:Y:S04]  /*2120*/  SHFL.DOWN P3, R9, R72, 0x1, 0x1f ;  /* 0x08201f0048097f89 */ /* 0x000ea80000060000 */
[----:B------:R-:W3:Y:S04]  /*2130*/  SHFL.DOWN P6, R8, R69, 0x1, 0x1f ;  /* 0x08201f0045087f89 */ /* 0x000ee800000c0000 */
[----:B------:R-:W4:Y:S04]  /*2140*/  SHFL.DOWN P2, R13, R74, 0x1, 0x1f ;  /* 0x08201f004a0d7f89 */ /* 0x000f280000040000 */
        /* <DEDUP_REMOVED lines=16> */
[----:B------:R-:W0:Y:S04]  /*2250*/  SHFL.DOWN P6, R7, R4, 0x2, 0x1f ;  /* 0x08401f0004077f89 */ /* 0x000e2800000c0000 */
        /* <DEDUP_REMOVED lines=13> */
[----:B------:R-:W5:Y:S01]  /*2330*/  SHFL.DOWN P5, R23, R20, 0x2, 0x1f ;  /* 0x08401f0014177f89 */ /* 0x000f6200000a0000 */
[----:B-1----:R-:W-:-:S03]  /*2340*/  @P1 FADD R15, R12, R15 ;  /* 0x0000000f0c0f1221 */ /* 0x002fc60000000000 */
[----:B------:R-:W1:Y:S04]  /*2350*/  SHFL.DOWN P4, R24, R77, 0x1, 0x1f ;  /* 0x08201f004d187f89 */ /* 0x000e680000080000 */
[----:B------:R-:W1:Y:S01]  /*2360*/  SHFL.DOWN P1, R29, R82, 0x1, 0x1f ;  /* 0x08201f00521d7f89 */ /* 0x000e620000020000 */
[----:B--2---:R-:W-:-:S03]  /*2370*/  @P2 FADD R19, R16, R19 ;  /* 0x0000001310132221 */ /* 0x004fc60000000000 */
[----:B------:R-:W2:Y:S01]  /*2380*/  SHFL.DOWN P2, R16, R79, 0x1, 0x1f ;  /* 0x08201f004f107f89 */ /* 0x000ea20000040000 */
[----:B---3--:R-:W-:Y:S01]  /*2390*/  @P3 FADD R18, R21, R18 ;  /* 0x0000001215123221 */ /* 0x008fe20000000000 */
[----:B----4-:R-:W-:Y:S02]  /*23a0*/  @P0 FADD R25, R25, R80 ;  /* 0x0000005019190221 */ /* 0x010fe40000000000 */
[----:B------:R-:W3:Y:S01]  /*23b0*/  SHFL.DOWN P3, R5, R0, 0x4, 0x1f ;  /* 0x08801f0000057f89 */ /* 0x000ee20000060000 */
[----:B0-----:R-:W-:-:S03]  /*23c0*/  @P6 FADD R14, R17, R14 ;  /* 0x0000000e110e6221 */ /* 0x001fc60000000000 */
[----:B------:R-:W0:Y:S01]  /*23d0*/  SHFL.DOWN P0, R9, R6, 0x4, 0x1f ;  /* 0x08801f0006097f89 */ /* 0x000e220000000000 */
[----:B-----5:R-:W-:-:S03]  /*23e0*/  @P5 FADD R23, R20, R23 ;  /* 0x0000001714175221 */ /* 0x020fc60000000000 */
[----:B------:R-:W4:Y:S01]  /*23f0*/  SHFL.DOWN P6, R4, R7, 0x4, 0x1f ;  /* 0x08801f0007047f89 */ /* 0x000f2200000c0000 */
[----:B-1----:R-:W-:-:S03]  /*2400*/  @P4 FADD R24, R24, R77 ;  /* 0x0000004d18184221 */ /* 0x002fc60000000000 */
[----:B------:R-:W1:Y:S01]  /*2410*/  SHFL.DOWN P5, R8, R11, 0x4, 0x1f ;  /* 0x08801f000b087f89 */ /* 0x000e6200000a0000 */
[----:B------:R-:W-:-:S03]  /*2420*/  @P1 FADD R29, R29, R82 ;  /* 0x000000521d1d1221 */ /* 0x000fc60000000000 */
[----:B------:R-:W5:Y:S01]  /*2430*/  SHFL.DOWN P4, R22, R25, 0x2, 0x1f ;  /* 0x08401f0019167f89 */ /* 0x000f620000080000 */
[----:B--2---:R-:W-:-:S03]  /*2440*/  @P2 FADD R16, R16, R79 ;  /* 0x0000004f10102221 */ /* 0x004fc60000000000 */
[----:B------:R-:W2:Y:S04]  /*2450*/  SHFL.DOWN P1, R27, R24, 0x2, 0x1f ;  /* 0x08401f00181b7f89 */ /* 0x000ea80000020000 */
[----:B------:R-:W2:Y:S01]  /*2460*/  SHFL.DOWN P2, R26, R29, 0x2, 0x1f ;  /* 0x08401f001d1a7f89 */ /* 0x000ea20000040000 */
[----:B---3--:R-:W-:Y:S01]  /*2470*/  @P3 FADD R5, R0, R5 ;  /* 0x0000000500053221 */ /* 0x008fe20000000000 */
[----:B0-----:R-:W-:Y:S02]  /*2480*/  @P0 FADD R9, R6, R9 ;  /* 0x0000000906090221 */ /* 0x001fe40000000000 */
[----:B------:R-:W0:Y:S01]  /*2490*/  SHFL.DOWN P0, R31, R16, 0x2, 0x1f ;  /* 0x08401f00101f7f89 */ /* 0x000e220000000000 */
[----:B----4-:R-:W-:-:S03]  /*24a0*/  @P6 FADD R4, R7, R4 ;  /* 0x0000000407046221 */ /* 0x010fc60000000000 */
[----:B------:R-:W3:Y:S01]  /*24b0*/  SHFL.DOWN P3, R13, R10, 0x4, 0x1f ;  /* 0x08801f000a0d7f89 */ /* 0x000ee20000060000 */
[----:B-1----:R-:W-:-:S03]  /*24c0*/  @P5 FADD R8, R11, R8 ;  /* 0x000000080b085221 */ /* 0x002fc60000000000 */
[----:B------:R-:W1:Y:S01]  /*24d0*/  SHFL.DOWN P6, R12, R15, 0x4, 0x1f ;  /* 0x08801f000f0c7f89 */ /* 0x000e6200000c0000 */
[----:B-----5:R-:W-:-:S03]  /*24e0*/  @P4 FADD R22, R25, R22 ;  /* 0x0000001619164221 */ /* 0x020fc60000000000 */
[----:B------:R-:W4:Y:S01]  /*24f0*/  SHFL.DOWN P5, R17, R14, 0x4, 0x1f ;  /* 0x08801f000e117f89 */ /* 0x000f2200000a0000 */
[----:B--2---:R-:W-:-:S03]  /*2500*/  @P1 FADD R27, R24, R27 ;  /* 0x0000001b181b1221 */ /* 0x004fc60000000000 */
[----:B------:R-:W2:Y:S01]  /*2510*/  SHFL.DOWN P4, R7, R84, 0x1, 0x1f ;  /* 0x08201f0054077f89 */ /* 0x000ea20000080000 */
[----:B------:R-:W-:-:S03]  /*2520*/  @P2 FADD R26, R29, R26 ;  /* 0x0000001a1d1a2221 */ /* 0x000fc60000000000 */
[----:B------:R-:W5:Y:S04]  /*2530*/  SHFL.DOWN P1, R6, R81, 0x1, 0x1f ;  /* 0x08201f0051067f89 */ /* 0x000f680000020000 */
[----:B------:R-:W5:Y:S01]  /*2540*/  SHFL.DOWN P2, R11, R86, 0x1, 0x1f ;  /* 0x08201f00560b7f89 */ /* 0x000f620000040000 */
[----:B0-----:R-:W-:Y:S01]  /*2550*/  @P0 FADD R31, R16, R31 ;  /* 0x0000001f101f0221 */ /* 0x001fe20000000000 */
[----:B---3--:R-:W-:Y:S02]  /*2560*/  @P3 FADD R13, R10, R13 ;  /* 0x0000000d0a0d3221 */ /* 0x008fe40000000000 */
[----:B------:R-:W0:Y:S01]  /*2570*/  SHFL.DOWN P0, R30, R83, 0x1, 0x1f ;  /* 0x08201f00531e7f89 */ /* 0x000e220000000000 */
[----:B-1----:R-:W-:-:S03]  /*2580*/  @P6 FADD R12, R15, R12 ;  /* 0x0000000c0f0c6221 */ /* 0x002fc60000000000 */
[----:B------:R-:W1:Y:S01]  /*2590*/  SHFL.DOWN P3, R16, R19, 0x4, 0x1f ;  /* 0x08801f0013107f89 */ /* 0x000e620000060000 */
[----:B----4-:R-:W-:-:S03]  /*25a0*/  @P5 FADD R17, R14, R17 ;  /* 0x000000110e115221 */ /* 0x010fc60000000000 */
[----:B------:R-:W3:Y:S01]  /*25b0*/  SHFL.DOWN P6, R21, R18, 0x4, 0x1f ;  /* 0x08801f0012157f89 */ /* 0x000ee200000c0000 */
[----:B--2---:R-:W-:-:S03]  /*25c0*/  @P4 FADD R7, R7, R84 ;  /* 0x0000005407074221 */ /* 0x004fc60000000000 */
[----:B------:R-:W2:Y:S01]  /*25d0*/  SHFL.DOWN P5, R25, R22, 0x4, 0x1f ;  /* 0x08801f0016197f89 */ /* 0x000ea200000a0000 */
        /* <DEDUP_REMOVED lines=8> */
[----:B---3--:R-:W-:-:S03]  /*2660*/  @P6 FADD R21, R18, R21 ;  /* 0x0000001512156221 */ /* 0x008fc60000000000 */
[----:B------:R-:W1:Y:S01]  /*2670*/  SHFL.DOWN P3, R24, R27, 0x4, 0x1f ;  /* 0x08801f001b187f89 */ /* 0x000e620000060000 */
[----:B--2---:R-:W-:-:S03]  /*2680*/  @P5 FADD R25, R22, R25 ;  /* 0x0000001916195221 */ /* 0x004fc60000000000 */
        /* <DEDUP_REMOVED lines=106> */
[----:B------:R-:W5:Y:S04]  /*2d30*/  SHFL.DOWN P5, R8, R11, 0x10, 0x1f ;  /* 0x0a001f000b087f89 */ /* 0x000f6800000a0000 */
[----:B------:R-:W5:Y:S01]  /*2d40*/  SHFL.DOWN P3, R2, R39, 0x2, 0x1f ;  /* 0x08401f0027027f89 */ /* 0x000f620000060000 */
[----:B--2---:R-:W-:Y:S01]  /*2d50*/  @P6 FADD R9, R6, R9 ;  /* 0x0000000906096221 */ /* 0x004fe20000000000 */
[----:B---3--:R-:W-:Y:S01]  /*2d60*/  @P0 FADD R30, R30, R3 ;  /* 0x000000031e1e0221 */ /* 0x008fe20000000000 */
[----:B------:R-:W2:Y:S01]  /*2d70*/  S2R R34, SR_TID.X ;  /* 0x0000000000227919 */ /* 0x000ea20000002100 */
        /* <DEDUP_REMOVED lines=10> */
[----:B------:R-:W2:Y:S04]  /*2e20*/  SHFL.DOWN P6, R10, R23, 0x10, 0x1f ;  /* 0x0a001f00170a7f89 */ /* 0x000ea800000c0000 */
[----:B------:R-:W2:Y:S01]  /*2e30*/  SHFL.DOWN P3, R0, R31, 0x4, 0x1f ;  /* 0x08801f001f007f89 */ /* 0x000ea20000060000 */
[----:B---3--:R-:W-:-:S03]  /*2e40*/  @P0 FADD R41, R30, R41 ;  /* 0x000000291e290221 */ /* 0x008fc60000000000 */
[----:B------:R-:W3:Y:S01]  /*2e50*/  SHFL.DOWN P0, R3, R2, 0x4, 0x1f ;  /* 0x08801f0002037f89 */ /* 0x000ee20000000000 */
[----:B0-----:R-:W-:-:S03]  /*2e60*/  @P1 FADD R6, R19, R6 ;  /* 0x0000000613061221 */ /* 0x001fc60000000000 */
[----:B------:R-:W0:Y:S01]  /*2e70*/  SHFL.DOWN P1, R32, R41, 0x4, 0x1f ;  /* 0x08801f0029207f89 */ /* 0x000e220000020000 */
[----:B-1----:R-:W-:-:S03]  /*2e80*/  @P2 FADD R17, R12, R17 ;  /* 0x000000110c112221 */ /* 0x002fc60000000000 */
[----:B------:R-:W1:Y:S01]  /*2e90*/  SHFL.DOWN P2, R19, R16, 0x10, 0x1f ;  /* 0x0a001f0010137f89 */ /* 0x000e620000040000 */
[----:B----4-:R-:W-:Y:S01]  /*2ea0*/  @P4 FADD R15, R18, R15 ;  /* 0x0000000f120f4221 */ /* 0x010fe20000000000 */
[----:B-----5:R-:W-:Y:S02]  /*2eb0*/  @P5 FADD R11, R14, R11 ;  /* 0x0000000b0e0b5221 */ /* 0x020fe40000000000 */
[----:B------:R-:W4:Y:S01]  /*2ec0*/  SHFL.DOWN P4, R14, R21, 0x10, 0x1f ;  /* 0x0a001f00150e7f89 */ /* 0x000f220000080000 */
[----:B--2---:R-:W-:-:S03]  /*2ed0*/  @P6 FADD R10, R23, R10 ;  /* 0x0000000a170a6221 */ /* 0x004fc60000000000 */
[----:B------:R-:W2:Y:S01]  /*2ee0*/  SHFL.DOWN P6, R12, R25, 0x10, 0x1f ;  /* 0x0a001f00190c7f89 */ /* 0x000ea200000c0000 */
[----:B------:R-:W-:-:S03]  /*2ef0*/  @P3 FADD R0, R31, R0 ;  /* 0x000000001f003221 */ /* 0x000fc60000000000 */
[----:B------:R-:W5:Y:S01]  /*2f00*/  SHFL.DOWN P5, R23, R20, 0x10, 0x1f ;  /* 0x0a001f0014177f89 */ /* 0x000f6200000a0000 */
[----:B---3--:R-:W-:Y:S01]  /*2f10*/  @P0 FADD R3, R2, R3 ;  /* 0x0000000302030221 */ /* 0x008fe20000000000 */
[----:B------:R-:W-:Y:S02]  /*2f20*/  MOV R2, 0x400 ;  /* 0x0000040000027802 */ /* 0x000fe40000000f00 */
[----:B------:R-:W3:Y:S01]  /*2f30*/  SHFL.DOWN P3, R26, R37, 0x8, 0x1f ;  /* 0x09001f00251a7f89 */ /* 0x000ee20000060000 */
[----:B0-----:R-:W-:-:S03]  /*2f40*/  @P1 FADD R32, R41, R32 ;  /* 0x0000002029201221 */ /* 0x001fc60000000000 */
[----:B------:R-:W0:Y:S01]  /*2f50*/  SHFL.DOWN P0, R39, R0, 0x8, 0x1f ;  /* 0x09001f0000277f89 */ /* 0x000e220000000000 */
[----:B-1----:R-:W-:-:S03]  /*2f60*/  @P2 FADD R19, R16, R19 ;  /* 0x0000001310132221 */ /* 0x002fc60000000000 */
[----:B------:R-:W1:Y:S04]  /*2f70*/  SHFL.DOWN P1, R30, R3, 0x8, 0x1f ;  /* 0x09001f00031e7f89 */ /* 0x000e680000020000 */
[----:B------:R-:W1:Y:S01]  /*2f80*/  SHFL.DOWN P2, R41, R32, 0x8, 0x1f ;  /* 0x09001f0020297f89 */ /* 0x000e620000040000 */
[----:B----4-:R-:W-:Y:S01]  /*2f90*/  @P4 FADD R14, R21, R14 ;  /* 0x0000000e150e4221 */ /* 0x010fe20000000000 */
[----:B--2---:R-:W-:Y:S02]  /*2fa0*/  @P6 FADD R12, R25, R12 ;  /* 0x0000000c190c6221 */ /* 0x004fe40000000000 */
[----:B------:R-:W2:Y:S01]  /*2fb0*/  SHFL.DOWN P6, R16, R27, 0x10, 0x1f ;  /* 0x0a001f001b107f89 */ /* 0x000ea200000c0000 */
[----:B-----5:R-:W-:-:S03]  /*2fc0*/  @P5 FADD R23, R20, R23 ;  /* 0x0000001714175221 */ /* 0x020fc60000000000 */
[----:B------:R-:W4:Y:S01]  /*2fd0*/  SHFL.DOWN P5, R21, R24, 0x10, 0x1f ;  /* 0x0a001f0018157f89 */ /* 0x000f2200000a0000 */
[----:B---3--:R-:W-:-:S03]  /*2fe0*/  @P3 FADD R26, R37, R26 ;  /* 0x0000001a251a3221 */ /* 0x008fc60000000000 */
[----:B------:R-:W3:Y:S01]  /*2ff0*/  SHFL.DOWN P4, R18, R29, 0x10, 0x1f ;  /* 0x0a001f001d127f89 */ /* 0x000ee20000080000 */
[----:B0-----:R-:W-:-:S03]  /*3000*/  @P0 FADD R39, R0, R39 ;  /* 0x0000002700270221 */ /* 0x001fc60000000000 */
[----:B------:R-:W0:Y:S01]  /*3010*/  SHFL.DOWN P3, R25, R22, 0x10, 0x1f ;  /* 0x0a001f0016197f89 */ /* 0x000e220000060000 */
[----:B-1----:R-:W-:Y:S01]  /*3020*/  @P1 FADD R30, R3, R30 ;  /* 0x0000001e031e1221 */ /* 0x002fe20000000000 */
[----:B------:R-:W1:Y:S01]  /*3030*/  S2R R37, SR_CgaCtaId ;  /* 0x0000000000257919 */ /* 0x000e620000008800 */
[----:B------:R-:W-:Y:S01]  /*3040*/  @P2 FADD R41, R32, R41 ;  /* 0x0000002920292221 */ /* 0x000fe20000000000 */
[----:B------:R-:W5:Y:S04]  /*3050*/  SHFL.DOWN P0, R20, R35, 0x10, 0x1f ;  /* 0x0a001f0023147f89 */ /* 0x000f680000000000 */
[----:B------:R-:W1:Y:S01]  /*3060*/  SHFL.DOWN P1, R31, R28, 0x10, 0x1f ;  /* 0x0a001f001c1f7f89 */ /* 0x000e620000020000 */
[----:B--2---:R-:W-:Y:S01]  /*3070*/  @P6 FADD R16, R27, R16 ;  /* 0x000000101b106221 */ /* 0x004fe20000000000 */
[----:B----4-:R-:W-:-:S02]  /*3080*/  @P5 FADD R21, R24, R21 ;  /* 0x0000001518155221 */ /* 0x010fc40000000000 */
[----:B------:R-:W2:Y:S01]  /*3090*/  SHFL.DOWN P6, R27, R26, 0x10, 0x1f ;  /* 0x0a001f001a1b7f89 */ /* 0x000ea200000c0000 */
[----:B---3--:R-:W-:-:S03]  /*30a0*/  @P4 FADD R18, R29, R18 ;  /* 0x000000121d124221 */ /* 0x008fc60000000000 */
[----:B------:R-:W3:Y:S01]  /*30b0*/  SHFL.DOWN P2, R24, R33, 0x10, 0x1f ;  /* 0x0a001f0021187f89 */ /* 0x000ee20000040000 */
[----:B0-----:R-:W-:-:S03]  /*30c0*/  @P3 FADD R25, R22, R25 ;  /* 0x0000001916193221 */ /* 0x001fc60000000000 */
[----:B------:R-:W0:Y:S04]  /*30d0*/  SHFL.DOWN P4, R29, R30, 0x10, 0x1f ;  /* 0x0a001f001e1d7f89 */ /* 0x000e280000080000 */
[----:B------:R-:W4:Y:S01]  /*30e0*/  SHFL.DOWN P5, R22, R39, 0x10, 0x1f ;  /* 0x0a001f0027167f89 */ /* 0x000f2200000a0000 */
[----:B-----5:R-:W-:-:S03]  /*30f0*/  @P0 FADD R20, R35, R20 ;  /* 0x0000001423140221 */ /* 0x020fc60000000000 */
[----:B------:R-:W5:Y:S01]  /*3100*/  SHFL.DOWN P3, R32, R41, 0x10, 0x1f ;  /* 0x0a001f0029207f89 */ /* 0x000f620000060000 */
[----:B------:R-:W-:Y:S01]  /*3110*/  LOP3.LUT P0, R0, R34, 0x1f, RZ, 0xc0, !PT ;  /* 0x0000001f22007812 */ /* 0x000fe2000780c0ff */
[----:B-1----:R-:W-:Y:S01]  /*3120*/  @P1 FADD R31, R28, R31 ;  /* 0x0000001f1c1f1221 */ /* 0x002fe20000000000 */
[----:B------:R-:W-:Y:S02]  /*3130*/  LEA R3, R37, R2, 0x18 ;  /* 0x0000000225037211 */ /* 0x000fe400078ec0ff */
[----:B------:R-:W-:Y:S02]  /*3140*/  ISETP.NE.AND P1, PT, R0, RZ, PT ;  /* 0x000000ff0000720c */ /* 0x000fe40003f25270 */
[----:B------:R-:W-:Y:S01]  /*3150*/  SHF.R.U32.HI R0, RZ, 0x5, R34 ;  /* 0x00000005ff007819 */ /* 0x000fe20000011622 */
[----:B--2---:R-:W-:Y:S01]  /*3160*/  @P6 FADD R27, R26, R27 ;  /* 0x0000001b1a1b6221 */ /* 0x004fe20000000000 */
[----:B---3--:R-:W-:-:S03]  /*3170*/  @P2 FADD R24, R33, R24 ;  /* 0x0000001821182221 */ /* 0x008fc60000000000 */
[----:B------:R-:W-:Y:S02]  /*3180*/  IMAD R0, R0, 0x68, R3 ;  /* 0x0000006800007824 */ /* 0x000fe400078e0203 */
[----:B0-----:R-:W-:-:S03]  /*3190*/  @P4 FADD R29, R30, R29 ;  /* 0x0000001d1e1d4221 */ /* 0x001fc60000000000 */
        /* <DEDUP_REMOVED lines=58> */
.L_x_16:
        /* <DEDUP_REMOVED lines=12> */
.L_x_74:


//--------------------- .text._Z12cudaCoreGemmI13__nv_bfloat16S0_Li12ELi2ELi128EEvPKT_S3_fPT0_iii --------------------------
	.section	.text._Z12cudaCoreGemmI13__nv_bfloat16S0_Li12ELi2ELi128EEvPKT_S3_fPT0_iii,"ax",@progbits
	.align	128
        .global         _Z12cudaCoreGemmI13__nv_bfloat16S0_Li12ELi2ELi128EEvPKT_S3_fPT0_iii
        .type           _Z12cudaCoreGemmI13__nv_bfloat16S0_Li12ELi2ELi128EEvPKT_S3_fPT0_iii,@function
        .size           _Z12cudaCoreGemmI13__nv_bfloat16S0_Li12ELi2ELi128EEvPKT_S3_fPT0_iii,(.L_x_75 - _Z12cudaCoreGemmI13__nv_bfloat16S0_Li12ELi2ELi128EEvPKT_S3_fPT0_iii)
        .other          _Z12cudaCoreGemmI13__nv_bfloat16S0_Li12ELi2ELi128EEvPKT_S3_fPT0_iii,@"STO_CUDA_ENTRY STV_DEFAULT"
_Z12cudaCoreGemmI13__nv_bfloat16S0_Li12ELi2ELi128EEvPKT_S3_fPT0_iii:
.text._Z12cudaCoreGemmI13__nv_bfloat16S0_Li12ELi2ELi128EEvPKT_S3_fPT0_iii:
[----:B------:R-:W-:Y:S01]  /*0000*/  LDC R1, c[0x0][0x37c] ;  /* 0x0000df00ff017b82 */ /* 0x000fe20000000800 */
[----:B------:R-:W0:Y:S07]  /*0010*/  S2R R12, SR_TID.X ;  /* 0x00000000000c7919 */ /* 0x000e2e0000002100 */
[----:B------:R-:W1:Y:S01]  /*0020*/  LDC R0, c[0x0][0x3a8] ;  /* 0x0000ea00ff007b82 */ /* 0x000e620000000800 */
[----:B------:R-:W2:Y:S01]  /*0030*/  LDCU.64 UR6, c[0x0][0x358] ;  /* 0x00006b00ff0677ac */ /* 0x000ea20008000a00 */
[----:B------:R-:W-:Y:S01]  /*0040*/  BSSY.RECONVERGENT B0, `(.L_x_17) ;  /* 0x00001e6000007945 */ /* 0x000fe20003800200 */
[----:B------:R-:W-:Y:S01]  /*0050*/  HFMA2 R76, -RZ, RZ, 0, 0 ;  /* 0x00000000ff4c7431 */ /* 0x000fe200000001ff */
[----:B------:R-:W-:-:S02]  /*0060*/  CS2R R74, SRZ ;  /* 0x00000000004a7805 */ /* 0x000fc4000001ff00 */
[----:B------:R-:W-:Y:S02]  /*0070*/  CS2R R72, SRZ ;  /* 0x0000000000487805 */ /* 0x000fe4000001ff00 */
[----:B------:R-:W-:Y:S02]  /*0080*/  CS2R R70, SRZ ;  /* 0x0000000000467805 */ /* 0x000fe4000001ff00 */
[----:B------:R-:W-:Y:S01]  /*0090*/  CS2R R68, SRZ ;  /* 0x0000000000447805 */ /* 0x000fe2000001ff00 */
[----:B------:R-:W3:Y:S01]  /*00a0*/  S2UR UR8, SR_CTAID.Y ;  /* 0x00000000000879c3 */ /* 0x000ee20000002600 */
[----:B------:R-:W-:Y:S02]  /*00b0*/  CS2R R66, SRZ ;  /* 0x0000000000427805 */ /* 0x000fe4000001ff00 */
[----:B------:R-:W-:Y:S02]  /*00c0*/  CS2R R64, SRZ ;  /* 0x0000000000407805 */ /* 0x000fe4000001ff00 */
[----:B------:R-:W-:-:S02]  /*00d0*/  CS2R R62, SRZ ;  /* 0x00000000003e7805 */ /* 0x000fc4000001ff00 */
[----:B------:R-:W-:Y:S02]  /*00e0*/  CS2R R2, SRZ ;  /* 0x0000000000027805 */ /* 0x000fe4000001ff00 */
[----:B------:R-:W-:Y:S02]  /*00f0*/  CS2R R4, SRZ ;  /* 0x0000000000047805 */ /* 0x000fe4000001ff00 */
[----:B------:R-:W-:Y:S02]  /*0100*/  CS2R R6, SRZ ;  /* 0x0000000000067805 */ /* 0x000fe4000001ff00 */
[----:B------:R-:W-:Y:S01]  /*0110*/  CS2R R8, SRZ ;  /* 0x0000000000087805 */ /* 0x000fe2000001ff00 */
[----:B------:R-:W4:Y:S01]  /*0120*/  S2UR UR9, SR_CTAID.X ;  /* 0x00000000000979c3 */ /* 0x000f220000002500 */
[----:B------:R-:W-:Y:S02]  /*0130*/  MOV R10, RZ ;  /* 0x000000ff000a7202 */ /* 0x000fe40000000f00 */
[----:B0-----:R-:W-:-:S04]  /*0140*/  SHF.L.U32 R77, R12, 0x3, RZ ;  /* 0x000000030c4d7819 */ /* 0x001fc800000006ff */
[----:B-1----:R-:W-:-:S13]  /*0150*/  ISETP.GE.AND P0, PT, R77, R0, PT ;  /* 0x000000004d00720c */ /* 0x002fda0003f06270 */
[----:B--234-:R-:W-:Y:S05]  /*0160*/  @P0 BRA `(.L_x_18) ;  /* 0x0000001c004c0947 */ /* 0x01cfea0003800000 */
[----:B------:R-:W-:Y:S01]  /*0170*/  UIMAD UR5, UR9, 0xc, URZ ;  /* 0x0000000c090578a4 */ /* 0x000fe2000f8e02ff */
[CC--:B------:R-:W-:Y:S01]  /*0180*/  LEA R45, R0.reuse, R0.reuse, 0x1 ;  /* 0x00000000002d7211 */ /* 0x0c0fe200078e08ff */
[----:B------:R-:W0:Y:S01]  /*0190*/  LDCU.128 UR12, c[0x0][0x380] ;  /* 0x00007000ff0c77ac */ /* 0x000e220008000c00 */
[CC--:B------:R-:W-:Y:S01]  /*01a0*/  LEA R53, R0.reuse, -R0.reuse, 0x3 ;  /* 0x8000000000357211 */ /* 0x0c0fe200078e18ff */
[----:B------:R-:W1:Y:S01]  /*01b0*/  LDC.64 R94, c[0x0][0x388] ;  /* 0x0000e200ff5e7b82 */ /* 0x000e620000000a00 */
[C---:B------:R-:W-:Y:S01]  /*01c0*/  SHF.L.U32 R31, R0.reuse, 0x2, RZ ;  /* 0x00000002001f7819 */ /* 0x040fe200000006ff */
[C---:B------:R-:W-:Y:S01]  /*01d0*/  IMAD R36, R0.reuse, UR5, RZ ;  /* 0x0000000500247c24 */ /* 0x040fe2000f8e02ff */
[----:B------:R-:W-:Y:S01]  /*01e0*/  USHF.L.U32 UR4, UR8, 0x1, URZ ;  /* 0x0000000108047899 */ /* 0x000fe200080006ff */
[CC--:B------:R-:W-:Y:S01]  /*01f0*/  LEA R29, R0.reuse, R0.reuse, 0x2 ;  /* 0x00000000001d7211 */ /* 0x0c0fe200078e10ff */
[C---:B------:R-:W-:Y:S01]  /*0200*/  IMAD R27, R0.reuse, 0x6, RZ ;  /* 0x00000006001b7824 */ /* 0x040fe200078e02ff */
[----:B------:R-:W-:Y:S01]  /*0210*/  SHF.L.U32 R25, R0, 0x3, RZ ;  /* 0x0000000300197819 */ /* 0x000fe200000006ff */
[----:B------:R-:W-:Y:S01]  /*0220*/  IMAD.WIDE R36, R36, 0x2, RZ ;  /* 0x0000000224247825 */ /* 0x000fe200078e02ff */
[----:B------:R-:W-:-:S02]  /*0230*/  LEA R23, R0, R0, 0x3 ;  /* 0x0000000000177211 */ /* 0x000fc400078e18ff */
[----:B------:R-:W-:Y:S01]  /*0240*/  MOV R76, RZ ;  /* 0x000000ff004c7202 */ /* 0x000fe20000000f00 */
[----:B------:R-:W-:Y:S02]  /*0250*/  IMAD R61, R0, 0xb, RZ ;  /* 0x0000000b003d7824 */ /* 0x000fe400078e02ff */
[----:B------:R-:W-:Y:S01]  /*0260*/  IMAD.WIDE.U32 R44, R45, 0x2, R36 ;  /* 0x000000022d2c7825 */ /* 0x000fe200078e0024 */
[----:B0-----:R-:W-:-:S03]  /*0270*/  IADD3 R15, P1, P2, R36, UR12, R31 ;  /* 0x0000000c240f7c10 */ /* 0x001fc6000fa3e01f */
[--C-:B------:R-:W-:Y:S01]  /*0280*/  IMAD.WIDE.U32 R52, R53, 0x2, R36.reuse ;  /* 0x0000000235347825 */ /* 0x100fe200078e0024 */
[----:B------:R-:W-:Y:S02]  /*0290*/  IADD3 R19, P3, PT, R44, UR12, RZ ;  /* 0x0000000c2c137c10 */ /* 0x000fe4000ff7e0ff */
[----:B------:R-:W-:Y:S01]  /*02a0*/  IADD3.X R14, PT, PT, R37, UR13, RZ, P1, P2 ;  /* 0x0000000d250e7c10 */ /* 0x000fe20008fe44ff */
[--C-:B------:R-:W-:Y:S01]  /*02b0*/  IMAD.WIDE.U32 R32, R0, 0x2, R36.reuse ;  /* 0x0000000200207825 */ /* 0x100fe200078e0024 */
[----:B------:R-:W-:Y:S02]  /*02c0*/  IADD3.X R44, PT, PT, R45, UR13, RZ, P3, !PT ;  /* 0x0000000d2d2c7c10 */ /* 0x000fe40009ffe4ff */
[----:B------:R-:W-:Y:S01]  /*02d0*/  IADD3 R51, P3, PT, R52, UR12, RZ ;  /* 0x0000000c34337c10 */ /* 0x000fe2000ff7e0ff */
[----:B------:R-:W-:Y:S01]  /*02e0*/  IMAD.WIDE.U32 R34, R0, 0x2, RZ ;  /* 0x0000000200227825 */ /* 0x000fe200078e00ff */
[----:B------:R-:W-:Y:S02]  /*02f0*/  IADD3 R17, P0, PT, R32, UR12, RZ ;  /* 0x0000000c20117c10 */ /* 0x000fe4000ff1e0ff */
[----:B------:R-:W-:Y:S01]  /*0300*/  IADD3.X R52, PT, PT, R53, UR13, RZ, P3, !PT ;  /* 0x0000000d35347c10 */ /* 0x000fe20009ffe4ff */
[----:B------:R-:W-:Y:S01]  /*0310*/  IMAD.WIDE.U32 R30, R31, 0x2, R36 ;  /* 0x000000021f1e7825 */ /* 0x000fe200078e0024 */
[----:B------:R-:W-:-:S03]  /*0320*/  IADD3.X R18, PT, PT, R33, UR13, RZ, P0, !PT ;  /* 0x0000000d21127c10 */ /* 0x000fc600087fe4ff */
        /* <DEDUP_REMOVED lines=8> */
[----:B------:R-:W-:Y:S01]  /*03b0*/  IMAD R39, R0, UR4, RZ ;  /* 0x0000000400277c24 */ /* 0x000fe2000f8e02ff */
[----:B------:R-:W-:Y:S01]  /*03c0*/  IADD3 R59, P3, PT, R60, UR12, RZ ;  /* 0x0000000c3c3b7c10 */ /* 0x000fe2000ff7e0ff */
[----:B------:R-:W-:Y:S01]  /*03d0*/  IMAD R21, R0, 0xa, RZ ;  /* 0x0000000a00157824 */ /* 0x000fe200078e02ff */
[----:B------:R-:W-:Y:S01]  /*03e0*/  IADD3.X R50, PT, PT, R27, UR13, RZ, P2, !PT ;  /* 0x0000000d1b327c10 */ /* 0x000fe200097fe4ff */
[----:B------:R-:W-:Y:S01]  /*03f0*/  IMAD.WIDE.U32 R12, R12, 0x10, RZ ;  /* 0x000000100c0c7825 */ /* 0x000fe200078e00ff */
[----:B------:R-:W-:-:S03]  /*0400*/  IADD3.X R60, PT, PT, R61, UR13, RZ, P3, !PT ;  /* 0x0000000d3d3c7c10 */ /* 0x000fc60009ffe4ff */
[----:B------:R-:W-:Y:S01]  /*0410*/  IMAD.WIDE R34, R39, 0x2, R34 ;  /* 0x0000000227227825 */ /* 0x000fe200078e0222 */
[----:B------:R-:W-:-:S03]  /*0420*/  MOV R11, R13 ;  /* 0x0000000d000b7202 */ /* 0x000fc60000000f00 */
        /* <DEDUP_REMOVED lines=10> */
[----:B-1----:R-:W-:Y:S01]  /*04d0*/  IMAD.WIDE R94, R39, 0x2, R94 ;  /* 0x00000002275e7825 */ /* 0x002fe200078e025e */
[----:B------:R-:W-:-:S02]  /*04e0*/  IADD3.X R56, PT, PT, R23, UR13, RZ, P1, !PT ;  /* 0x0000000d17387c10 */ /* 0x000fc40008ffe4ff */
[----:B------:R-:W-:Y:S01]  /*04f0*/  IADD3.X R58, PT, PT, R21, UR13, RZ, P2, !PT ;  /* 0x0000000d153a7c10 */ /* 0x000fe200097fe4ff */
[----:B------:R-:W-:-:S08]  /*0500*/  IMAD R61, R61, 0xc, RZ ;  /* 0x0000000c3d3d7824 */ /* 0x000fd000078e02ff */
.L_x_19:
[----:B------:R-:W0:Y:S01]  /*0510*/  LDC.64 R22, c[0x0][0x380] ;  /* 0x0000e000ff167b82 */ /* 0x000e220000000a00 */
[----:B------:R-:W-:Y:S02]  /*0520*/  IADD3 R20, P0, PT, R94, R12, RZ ;  /* 0x0000000c5e147210 */ /* 0x000fe40007f1e0ff */
[----:B------:R-:W-:Y:S02]  /*0530*/  IADD3 R24, P1, PT, R12, R13, RZ ;  /* 0x0000000d0c187210 */ /* 0x000fe40007f3e0ff */
[----:B------:R-:W-:Y:S02]  /*0540*/  IADD3.X R21, PT, PT, R95, R11, RZ, P0, !PT ;  /* 0x0000000b5f157210 */ /* 0x000fe400007fe4ff */
[----:B------:R-:W-:-:S06]  /*0550*/  IADD3.X R25, PT, PT, R11, R16, RZ, P1, !PT ;  /* 0x000000100b197210 */ /* 0x000fcc0000ffe4ff */
[----:B------:R-:W2:Y:S01]  /*0560*/  LDG.E.128.CONSTANT R24, desc[UR6][R24.64] ;  /* 0x0000000618187981 */ /* 0x000ea2000c1e9d00 */
[----:B0-----:R-:W-:-:S03]  /*0570*/  IMAD.WIDE R22, R61, 0x2, R22 ;  /* 0x000000023d167825 */ /* 0x001fc600078e0216 */
        /* <DEDUP_REMOVED lines=19> */
[C---:B----4-:R-:W-:Y:S02]  /*06b0*/  SHF.L.U32 R79, R28.reuse, 0x10, RZ ;  /* 0x000000101c4f7819 */ /* 0x050fe400000006ff */
[----:B------:R-:W-:Y:S02]  /*06c0*/  PRMT R20, R28, 0x7632, R20 ;  /* 0x000076321c147816 */ /* 0x000fe40000000014 */
[----:B------:R-:W-:Y:S01]  /*06d0*/  SHF.L.U32 R83, R83, 0x10, RZ ;  /* 0x0000001053537819 */ /* 0x000fe200000006ff */
[-C--:B------:R-:W-:Y:S01]  /*06e0*/  FFMA R2, R78, R79.reuse, R2 ;  /* 0x0000004f4e027223 */ /* 0x080fe20000000002 */
[----:B------:R-:W-:Y:S01]  /*06f0*/  SHF.L.U32 R20, R20, 0x10, RZ ;  /* 0x0000001014147819 */ /* 0x000fe200000006ff */
[----:B------:R-:W-:Y:S01]  /*0700*/  FFMA R79, R81, R79, R62 ;  /* 0x0000004f514f7223 */ /* 0x000fe2000000003e */
[----:B------:R-:W-:-:S03]  /*0710*/  SHF.L.U32 R82, R21, 0x10, RZ ;  /* 0x0000001015527819 */ /* 0x000fc600000006ff */
[-C--:B------:R-:W-:Y:S01]  /*0720*/  FFMA R89, R83, R20.reuse, R2 ;  /* 0x0000001453597223 */ /* 0x080fe20000000002 */
[----:B------:R-:W-:Y:S01]  /*0730*/  FFMA R24, R80, R20, R79 ;  /* 0x0000001450187223 */ /* 0x000fe2000000004f */
[----:B------:R-:W-:Y:S02]  /*0740*/  SHF.L.U32 R2, R29, 0x10, RZ ;  /* 0x000000101d027819 */ /* 0x000fe400000006ff */
[----:B------:R-:W-:Y:S02]  /*0750*/  SHF.L.U32 R79, R25, 0x10, RZ ;  /* 0x00000010194f7819 */ /* 0x000fe400000006ff */
[----:B------:R-:W-:Y:S01]  /*0760*/  PRMT R29, R29, 0x7632, R29 ;  /* 0x000076321d1d7816 */ /* 0x000fe2000000001d */
[-C--:B------:R-:W-:Y:S01]  /*0770*/  FFMA R20, R82, R2.reuse, R89 ;  /* 0x0000000252147223 */ /* 0x080fe20000000059 */
[----:B------:R-:W-:Y:S01]  /*0780*/  SHF.L.U32 R85, R85, 0x10, RZ ;  /* 0x0000001055557819 */ /* 0x000fe200000006ff */
[----:B------:R-:W-:Y:S01]  /*0790*/  FFMA R24, R79, R2, R24 ;  /* 0x000000024f187223 */ /* 0x000fe20000000018 */
[----:B------:R-:W-:-:S02]  /*07a0*/  SHF.L.U32 R2, R29, 0x10, RZ ;  /* 0x000000101d027819 */ /* 0x000fc400000006ff */
[----:B------:R-:W-:Y:S02]  /*07b0*/  PRMT R87, R21, 0x7632, R87 ;  /* 0x0000763215577816 */ /* 0x000fe40000000057 */
[----:B------:R-:W-:Y:S01]  /*07c0*/  SHF.L.U32 R25, R30, 0x10, RZ ;  /* 0x000000101e197819 */ /* 0x000fe200000006ff */
[-C--:B------:R-:W-:Y:S01]  /*07d0*/  FFMA R89, R85, R2.reuse, R24 ;  /* 0x0000000255597223 */ /* 0x080fe20000000018 */
[----:B------:R-:W-:Y:S02]  /*07e0*/  SHF.L.U32 R84, R26, 0x10, RZ ;  /* 0x000000101a547819 */ /* 0x000fe400000006ff */
[----:B------:R-:W-:Y:S02]  /*07f0*/  SHF.L.U32 R87, R87, 0x10, RZ ;  /* 0x0000001057577819 */ /* 0x000fe400000006ff */
[C---:B-----5:R-:W-:Y:S02]  /*0800*/  SHF.L.U32 R21, R32.reuse, 0x10, RZ ;  /* 0x0000001020157819 */ /* 0x060fe400000006ff */
[----:B------:R-:W-:Y:S01]  /*0810*/  PRMT R32, R32, 0x7632, R32 ;  /* 0x0000763220207816 */ /* 0x000fe20000000020 */
[----:B------:R-:W-:Y:S01]  /*0820*/  FFMA R24, R84, R25, R89 ;  /* 0x0000001954187223 */ /* 0x000fe20000000059 */
[C---:B------:R-:W-:Y:S01]  /*0830*/  SHF.L.U32 R86, R22.reuse, 0x10, RZ ;  /* 0x0000001016567819 */ /* 0x040fe200000006ff */
[----:B------:R-:W-:Y:S01]  /*0840*/  FFMA R29, R87, R2, R20 ;  /* 0x00000002571d7223 */ /* 0x000fe20000000014 */
[----:B------:R-:W-:-:S02]  /*0850*/  PRMT R91, R22, 0x7632, R91 ;  /* 0x00007632165b7816 */ /* 0x000fc4000000005b */
[----:B------:R-:W-:Y:S02]  /*0860*/  PRMT R30, R30, 0x7632, R30 ;  /* 0x000076321e1e7816 */ /* 0x000fe4000000001e */
[----:B------:R-:W-:Y:S01]  /*0870*/  PRMT R89, R26, 0x7632, R89 ;  /* 0x000076321a597816 */ /* 0x000fe20000000059 */
[-C--:B------:R-:W-:Y:S01]  /*0880*/  FFMA R2, R78, R21.reuse, R63 ;  /* 0x000000154e027223 */ /* 0x080fe2000000003f */
[----:B------:R-:W-:Y:S01]  /*0890*/  SHF.L.U32 R32, R32, 0x10, RZ ;  /* 0x0000001020207819 */ /* 0x000fe200000006ff */
[----:B------:R-:W-:Y:S01]  /*08a0*/  FFMA R21, R81, R21, R64 ;  /* 0x0000001551157223 */ /* 0x000fe20000000040 */
[----:B------:R-:W-:Y:S01]  /*08b0*/  SHF.L.U32 R91, R91, 0x10, RZ ;  /* 0x000000105b5b7819 */ /* 0x000fe200000006ff */
[----:B------:R-:W-:Y:S01]  /*08c0*/  FFMA R20, R86, R25, R29 ;  /* 0x0000001956147223 */ /* 0x000fe2000000001d */
[----:B------:R-:W-:Y:S02]  /*08d0*/  SHF.L.U32 R30, R30, 0x10, RZ ;  /* 0x000000101e1e7819 */ /* 0x000fe400000006ff */
[----:B------:R-:W-:-:S02]  /*08e0*/  SHF.L.U32 R89, R89, 0x10, RZ ;  /* 0x0000001059597819 */ /* 0x000fc400000006ff */
[----:B------:R-:W-:Y:S01]  /*08f0*/  SHF.L.U32 R22, R33, 0x10, RZ ;  /* 0x0000001021167819 */ /* 0x000fe200000006ff */
[-C--:B------:R-:W-:Y:S01]  /*0900*/  FFMA R63, R83, R32.reuse, R2 ;  /* 0x00000020533f7223 */ /* 0x080fe20000000002 */
[----:B------:R-:W-:Y:S01]  /*0910*/  PRMT R33, R33, 0x7632, R33 ;  /* 0x0000763221217816 */ /* 0x000fe20000000021 */
[----:B------:R-:W-:Y:S01]  /*0920*/  FFMA R32, R80, R32, R21 ;  /* 0x0000002050207223 */ /* 0x000fe20000000015 */
        /* <DEDUP_REMOVED lines=8> */
[-C--:B------:R-:W-:Y:S01]  /*09b0*/  FFMA R2, R90, R21.reuse, R25 ;  /* 0x000000155a027223 */ /* 0x080fe20000000019 */
[----:B------:R-:W-:Y:S01]  /*09c0*/  FFMA R29, R88, R21, R29 ;  /* 0x00000015581d7223 */ /* 0x000fe2000000001d */
[----:B------:R-:W-:Y:S01]  /*09d0*/  PRMT R93, R23, 0x7632, R93 ;  /* 0x00007632175d7816 */ /* 0x000fe2000000005d */
[-C--:B------:R-:W-:Y:S01]  /*09e0*/  FFMA R23, R87, R33.reuse, R20 ;  /* 0x0000002157177223 */ /* 0x080fe20000000014 */
[----:B------:R-:W-:Y:S01]  /*09f0*/  SHF.L.U32 R21, R34, 0x10, RZ ;  /* 0x0000001022157819 */ /* 0x000fe200000006ff */
[----:B------:R-:W-:Y:S01]  /*0a00*/  FFMA R33, R85, R33, R22 ;  /* 0x0000002155217223 */ /* 0x000fe20000000016 */
[----:B------:R-:W-:-:S02]  /*0a10*/  IADD3 R24, P0, PT, R12, R45, RZ ;  /* 0x0000002d0c187210 */ /* 0x000fc40007f1e0ff */
[----:B------:R-:W-:Y:S01]  /*0a20*/  PRMT R31, R31, 0x7632, R31 ;  /* 0x000076321f1f7816 */ /* 0x000fe2000000001f */
[-C--:B------:R-:W-:Y:S01]  /*0a30*/  FFMA R20, R86, R21.reuse, R23 ;  /* 0x0000001556147223 */ /* 0x080fe20000000017 */
[----:B------:R-:W-:Y:S01]  /*0a40*/  IADD3.X R25, PT, PT, R11, R46, RZ, P0, !PT ;  /* 0x0000002e0b197210 */ /* 0x000fe200007fe4ff */
[----:B------:R-:W-:Y:S01]  /*0a50*/  FFMA R22, R84, R21, R33 ;  /* 0x0000001554167223 */ /* 0x000fe20000000021 */
[----:B------:R-:W-:Y:S02]  /*0a60*/  PRMT R92, R27, 0x7632, R92 ;  /* 0x000076321b5c7816 */ /* 0x000fe4000000005c */
[C---:B------:R-:W-:Y:S02]  /*0a70*/  SHF.L.U32 R21, R36.reuse, 0x10, RZ ;  /* 0x0000001024157819 */ /* 0x040fe400000006ff */
[----:B------:R-:W-:Y:S01]  /*0a80*/  PRMT R36, R36, 0x7632, R36 ;  /* 0x0000763224247816 */ /* 0x000fe20000000024 */
[----:B------:R-:W2:Y:S01]  /*0a90*/  LDG.E.128.CONSTANT R24, desc[UR6][R24.64] ;  /* 0x0000000618187981 */ /* 0x000ea2000c1e9d00 */
[----:B------:R-:W-:-:S02]  /*0aa0*/  PRMT R34, R34, 0x7632, R34 ;  /* 0x0000763222227816 */ /* 0x000fc40000000022 */
[----:B------:R-:W-:Y:S02]  /*0ab0*/  SHF.L.U32 R31, R31, 0x10, RZ ;  /* 0x000000101f1f7819 */ /* 0x000fe400000006ff */
[----:B------:R-:W-:Y:S01]  /*0ac0*/  SHF.L.U32 R92, R92, 0x10, RZ ;  /* 0x000000105c5c7819 */ /* 0x000fe200000006ff */
[----:B------:R-:W-:Y:S01]  /*0ad0*/  FFMA R28, R78, R21, R65 ;  /* 0x000000154e1c7223 */ /* 0x000fe20000000041 */
[----:B------:R-:W-:Y:S02]  /*0ae0*/  SHF.L.U32 R36, R36, 0x10, RZ ;  /* 0x0000001024247819 */ /* 0x000fe400000006ff */
[----:B------:R-:W-:Y:S01]  /*0af0*/  SHF.L.U32 R34, R34, 0x10, RZ ;  /* 0x0000001022227819 */ /* 0x000fe200000006ff */
[----:B------:R-:W-:Y:S01]  /*0b00*/  FFMA R62, R92, R31, R29 ;  /* 0x0000001f5c3e7223 */ /* 0x000fe2000000001d */
[----:B------:R-:W-:Y:S01]  /*0b10*/  FFMA R23, R81, R21, R66 ;  /* 0x0000001551177223 */ /* 0x000fe20000000042 */
[----:B------:R-:W-:Y:S01]  /*0b20*/  SHF.L.U32 R30, R37, 0x10, RZ ;  /* 0x00000010251e7819 */ /* 0x000fe200000006ff */
[----:B------:R-:W-:Y:S01]  /*0b30*/  FFMA R21, R83, R36, R28 ;  /* 0x0000002453157223 */ /* 0x000fe2000000001c */
[----:B------:R-:W-:Y:S01]  /*0b40*/  FFMA R29, R91, R34, R20 ;  /* 0x000000225b1d7223 */ /* 0x000fe20000000014 */
[----:B------:R-:W-:-:S02]  /*0b50*/  IADD3 R20, P0, PT, R12, R47, RZ ;  /* 0x0000002f0c147210 */ /* 0x000fc40007f1e0ff */
[----:B------:R-:W-:Y:S01]  /*0b60*/  SHF.L.U32 R93, R93, 0x10, RZ ;  /* 0x000000105d5d7819 */ /* 0x000fe200000006ff */
[----:B------:R-:W-:Y:S01]  /*0b70*/  FFMA R28, R82, R30, R21 ;  /* 0x0000001e521c7223 */ /* 0x000fe20000000015 */
[----:B------:R-:W-:Y:S01]  /*0b80*/  IADD3.X R21, PT, PT, R11, R48, RZ, P0, !PT ;  /* 0x000000300b157210 */ /* 0x000fe200007fe4ff */
[----:B------:R-:W-:Y:S02]  /*0b90*/  FFMA R36, R80, R36, R23 ;  /* 0x0000002450247223 */ /* 0x000fe40000000017 */
[----:B------:R-:W-:Y:S01]  /*0ba0*/  FFMA R2, R93, R31, R2 ;  /* 0x0000001f5d027223 */ /* 0x000fe20000000002 */
[----:B------:R-:W-:Y:S02]  /*0bb0*/  FFMA R31, R89, R34, R22 ;  /* 0x00000022591f7223 */ /* 0x000fe40000000016 */
[----:B------:R-:W3:Y:S01]  /*0bc0*/  LDG.E.128.CONSTANT R20, desc[UR6][R20.64] ;  /* 0x0000000614147981 */ /* 0x000ee2000c1e9d00 */
[----:B------:R-:W-:Y:S02]  /*0bd0*/  PRMT R37, R37, 0x7632, R37 ;  /* 0x0000763225257816 */ /* 0x000fe40000000025 */
[----:B------:R-:W-:-:S02]  /*0be0*/  SHF.L.U32 R33, R35, 0x10, RZ ;  /* 0x0000001023217819 */ /* 0x000fc400000006ff */
[----:B------:R-:W-:Y:S01]  /*0bf0*/  SHF.L.U32 R37, R37, 0x10, RZ ;  /* 0x0000001025257819 */ /* 0x000fe200000006ff */
[----:B------:R-:W-:Y:S02]  /*0c00*/  FFMA R30, R79, R30, R36 ;  /* 0x0000001e4f1e7223 */ /* 0x000fe40000000024 */
[-C--:B------:R-:W-:Y:S01]  /*0c10*/  FFMA R32, R90, R33.reuse, R29 ;  /* 0x000000215a207223 */ /* 0x080fe2000000001d */
[----:B------:R-:W-:Y:S01]  /*0c20*/  SHF.L.U32 R29, R38, 0x10, RZ ;  /* 0x00000010261d7819 */ /* 0x000fe200000006ff */
[----:B------:R-:W-:Y:S01]  /*0c30*/  FFMA R31, R88, R33, R31 ;  /* 0x00000021581f7223 */ /* 0x000fe2000000001f */
[----:B------:R-:W-:Y:S01]  /*0c40*/  PRMT R38, R38, 0x7632, R38 ;  /* 0x0000763226267816 */ /* 0x000fe20000000026 */
[-C--:B------:R-:W-:Y:S01]  /*0c50*/  FFMA R33, R87, R37.reuse, R28 ;  /* 0x0000002557217223 */ /* 0x080fe2000000001c */
[----:B------:R-:W-:Y:S02]  /*0c60*/  FFMA R37, R85, R37, R30 ;  /* 0x0000002555257223 */ /* 0x000fe4000000001e */
[----:B------:R-:W-:Y:S01]  /*0c70*/  SHF.L.U32 R38, R38, 0x10, RZ ;  /* 0x0000001026267819 */ /* 0x000fe200000006ff */
[-C--:B------:R-:W-:Y:S01]  /*0c80*/  FFMA R28, R86, R29.reuse, R33 ;  /* 0x0000001d561c7223 */ /* 0x080fe20000000021 */
[----:B------:R-:W-:Y:S01]  /*0c90*/  FFMA R30, R84, R29, R37 ;  /* 0x0000001d541e7223 */ /* 0x000fe20000000025 */
[----:B------:R-:W-:-:S02]  /*0ca0*/  PRMT R35, R35, 0x7632, R35 ;  /* 0x0000763223237816 */ /* 0x000fc40000000023 */
[----:B------:R-:W-:Y:S01]  /*0cb0*/  FFMA R29, R91, R38, R28 ;  /* 0x000000265b1d7223 */ /* 0x000fe2000000001c */
[----:B------:R-:W-:Y:S02]  /*0cc0*/  SHF.L.U32 R28, R40, 0x10, RZ ;  /* 0x00000010281c7819 */ /* 0x000fe400000006ff */
[----:B------:R-:W-:Y:S02]  /*0cd0*/  SHF.L.U32 R35, R35, 0x10, RZ ;  /* 0x0000001023237819 */ /* 0x000fe400000006ff */
[----:B------:R-:W-:Y:S01]  /*0ce0*/  SHF.L.U32 R33, R39, 0x10, RZ ;  /* 0x0000001027217819 */ /* 0x000fe200000006ff */
[-C--:B------:R-:W-:Y:S01]  /*0cf0*/  FFMA R34, R78, R28.reuse, R67 ;  /* 0x0000001c4e227223 */ /* 0x080fe20000000043 */
[----:B------:R-:W-:Y:S01]  /*0d00*/  FFMA R65, R81, R28, R68 ;  /* 0x0000001c51417223 */ /* 0x000fe20000000044 */
[----:B------:R-:W-:Y:S01]  /*0d10*/  IADD3 R28, P0, PT, R12, R49, RZ ;  /* 0x000000310c1c7210 */ /* 0x000fe20007f1e0ff */
[-C--:B------:R-:W-:Y:S01]  /*0d20*/  FFMA R63, R93, R35.reuse, R32 ;  /* 0x000000235d3f7223 */ /* 0x080fe20000000020 */
[----:B------:R-:W-:Y:S01]  /*0d30*/  FFMA R64, R92, R35, R31 ;  /* 0x000000235c407223 */ /* 0x000fe2000000001f */
[----:B------:R-:W-:Y:S01]  /*0d40*/  FFMA R32, R90, R33, R29 ;  /* 0x000000215a207223 */ /* 0x000fe2000000001d */
[----:B------:R-:W-:Y:S01]  /*0d50*/  FFMA R31, R89, R38, R30 ;  /* 0x00000026591f7223 */ /* 0x000fe2000000001e */
[----:B------:R-:W-:-:S03]  /*0d60*/  IADD3.X R29, PT, PT, R11, R50, RZ, P0, !PT ;  /* 0x000000320b1d7210 */ /* 0x000fc600007fe4ff */
[----:B------:R-:W-:Y:S01]  /*0d70*/  FFMA R33, R88, R33, R31 ;  /* 0x0000002158217223 */ /* 0x000fe2000000001f */
[----:B------:R-:W-:Y:S02]  /*0d80*/  PRMT R40, R40, 0x7632, R40 ;  /* 0x0000763228287816 */ /* 0x000fe40000000028 */
[----:B------:R-:W4:Y:S02]  /*0d90*/  LDG.E.128.CONSTANT R28, desc[UR6][R28.64] ;  /* 0x000000061c1c7981 */ /* 0x000f24000c1e9d00 */
[----:B------:R-:W-:Y:S02]  /*0da0*/  SHF.L.U32 R35, R40, 0x10, RZ ;  /* 0x0000001028237819 */ /* 0x000fe400000006ff */
[----:B------:R-:W-:Y:S02]  /*0db0*/  SHF.L.U32 R36, R41, 0x10, RZ ;  /* 0x0000001029247819 */ /* 0x000fe400000006ff */
[----:B------:R-:W-:Y:S01]  /*0dc0*/  PRMT R39, R39, 0x7632, R39 ;  /* 0x0000763227277816 */ /* 0x000fe20000000027 */
[-C--:B------:R-:W-:Y:S01]  /*0dd0*/  FFMA R37, R83, R35.reuse, R34 ;  /* 0x0000002353257223 */ /* 0x080fe20000000022 */
[----:B------:R-:W-:Y:S01]  /*0de0*/  PRMT R41, R41, 0x7632, R41 ;  /* 0x0000763229297816 */ /* 0x000fe20000000029 */
[----:B------:R-:W-:Y:S01]  /*0df0*/  FFMA R38, R80, R35, R65 ;  /* 0x0000002350267223 */ /* 0x000fe20000000041 */
[----:B------:R-:W-:Y:S01]  /*0e00*/  SHF.L.U32 R39, R39, 0x10, RZ ;  /* 0x0000001027277819 */ /* 0x000fe200000006ff */
[-C--:B------:R-:W-:Y:S01]  /*0e10*/  FFMA R34, R82, R36.reuse, R37 ;  /* 0x0000002452227223 */ /* 0x080fe20000000025 */
[----:B------:R-:W-:Y:S01]  /*0e20*/  SHF.L.U32 R41, R41, 0x10, RZ ;  /* 0x0000001029297819 */ /* 0x000fe200000006ff */
[----:B------:R-:W-:-:S02]  /*0e30*/  FFMA R36, R79, R36, R38 ;  /* 0x000000244f247223 */ /* 0x000fc40000000026 */
[----:B------:R-:W-:Y:S01]  /*0e40*/  FFMA R66, R92, R39, R33 ;  /* 0x000000275c427223 */ /* 0x000fe20000000021 */
[----:B------:R-:W-:Y:S01]  /*0e50*/  SHF.L.U32 R33, R42, 0x10, RZ ;  /* 0x000000102a217819 */ /* 0x000fe200000006ff */
[----:B------:R-:W-:Y:S01]  /*0e60*/  FFMA R35, R87, R41, R34 ;  /* 0x0000002957237223 */ /* 0x000fe20000000022 */
[----:B------:R-:W-:Y:S01]  /*0e70*/  FFMA R65, R93, R39, R32 ;  /* 0x000000275d417223 */ /* 0x000fe20000000020 */
[----:B------:R-:W-:Y:S01]  /*0e80*/  FFMA R41, R85, R41, R36 ;  /* 0x0000002955297223 */ /* 0x000fe20000000024 */
[----:B------:R-:W-:Y:S01]  /*0e90*/  IADD3 R32, P0, PT, R12, R51, RZ ;  /* 0x000000330c207210 */ /* 0x000fe20007f1e0ff */
[-C--:B------:R-:W-:Y:S02]  /*0ea0*/  FFMA R38, R86, R33.reuse, R35 ;  /* 0x0000002156267223 */ /* 0x080fe40000000023 */
[----:B------:R-:W-:Y:S01]  /*0eb0*/  FFMA R36, R84, R33, R41 ;  /* 0x0000002154247223 */ /* 0x000fe20000000029 */
[----:B------:R-:W-:-:S06]  /*0ec0*/  IADD3.X R33, PT, PT, R11, R52, RZ, P0, !PT ;  /* 0x000000340b217210 */ /* 0x000fcc00007fe4ff */
[----:B------:R-:W5:Y:S01]  /*0ed0*/  LDG.E.128.CONSTANT R32, desc[UR6][R32.64] ;  /* 0x0000000620207981 */ /* 0x000f62000c1e9d00 */
[----:B------:R-:W-:-:S04]  /*0ee0*/  PRMT R42, R42, 0x7632, R42 ;  /* 0x000076322a2a7816 */ /* 0x000fc8000000002a */
[----:B------:R-:W-:-:S05]  /*0ef0*/  SHF.L.U32 R42, R42, 0x10, RZ ;  /* 0x000000102a2a7819 */ /* 0x000fca00000006ff */
[-C--:B------:R-:W-:Y:S01]  /*0f00*/  FFMA R37, R91, R42.reuse, R38 ;  /* 0x0000002a5b257223 */ /* 0x080fe20000000026 */
[----:B------:R-:W-:Y:S01]  /*0f10*/  SHF.L.U32 R38, R43, 0x10, RZ ;  /* 0x000000102b267819 */ /* 0x000fe200000006ff */
[----:B------:R-:W-:Y:S01]  /*0f20*/  FFMA R39, R89, R42, R36 ;  /* 0x0000002a59277223 */ /* 0x000fe20000000024 */
[----:B------:R-:W-:-:S03]  /*0f30*/  PRMT R43, R43, 0x7632, R43 ;  /* 0x000076322b2b7816 */ /* 0x000fc6000000002b */
[----:B------:R-:W-:Y:S01]  /*0f40*/  FFMA R39, R88, R38, R39 ;  /* 0x0000002658277223 */ /* 0x000fe20000000027 */
[----:B------:R-:W-:-:S05]  /*0f50*/  SHF.L.U32 R43, R43, 0x10, RZ ;  /* 0x000000102b2b7819 */ /* 0x000fca00000006ff */
[----:B------:R-:W-:Y:S01]  /*0f60*/  FFMA R68, R92, R43, R39 ;  /* 0x0000002b5c447223 */ /* 0x000fe20000000027 */
[C---:B--2---:R-:W-:Y:S02]  /*0f70*/  SHF.L.U32 R41, R24.reuse, 0x10, RZ ;  /* 0x0000001018297819 */ /* 0x044fe400000006ff */
[----:B------:R-:W-:-:S03]  /*0f80*/  PRMT R24, R24, 0x7632, R24 ;  /* 0x0000763218187816 */ /* 0x000fc60000000018 */
[-C--:B------:R-:W-:Y:S01]  /*0f90*/  FFMA R36, R78, R41.reuse, R69 ;  /* 0x000000294e247223 */ /* 0x080fe20000000045 */
[----:B------:R-:W-:Y:S01]  /*0fa0*/  SHF.L.U32 R40, R24, 0x10, RZ ;  /* 0x0000001018287819 */ /* 0x000fe200000006ff */
[----:B------:R-:W-:Y:S01]  /*0fb0*/  FFMA R41, R81, R41, R70 ;  /* 0x0000002951297223 */ /* 0x000fe20000000046 */
[----:B------:R-:W-:Y:S01]  /*0fc0*/  FFMA R24, R90, R38, R37 ;  /* 0x000000265a187223 */ /* 0x000fe20000000025 */
[----:B------:R-:W-:Y:S02]  /*0fd0*/  SHF.L.U32 R38, R25, 0x10, RZ ;  /* 0x0000001019267819 */ /* 0x000fe400000006ff */
[-C--:B------:R-:W-:Y:S01]  /*0fe0*/  FFMA R37, R83, R40.reuse, R36 ;  /* 0x0000002853257223 */ /* 0x080fe20000000024 */
[----:B------:R-:W-:Y:S01]  /*0ff0*/  PRMT R25, R25, 0x7632, R25 ;  /* 0x0000763219197816 */ /* 0x000fe20000000019 */
[----:B------:R-:W-:Y:S01]  /*1000*/  FFMA R40, R80, R40, R41 ;  /* 0x0000002850287223 */ /* 0x000fe20000000029 */
[----:B------:R-:W-:Y:S01]  /*1010*/  FFMA R67, R93, R43, R24 ;  /* 0x0000002b5d437223 */ /* 0x000fe20000000018 */
[-C--:B------:R-:W-:Y:S01]  /*1020*/  FFMA R36, R82, R38.reuse, R37 ;  /* 0x0000002652247223 */ /* 0x080fe20000000025 */
[----:B------:R-:W-:Y:S01]  /*1030*/  SHF.L.U32 R25, R25, 0x10, RZ ;  /* 0x0000001019197819 */ /* 0x000fe200000006ff */
[----:B------:R-:W-:-:S04]  /*1040*/  FFMA R38, R79, R38, R40 ;  /* 0x000000264f267223 */ /* 0x000fc80000000028 */
[-C--:B------:R-:W-:Y:S01]  /*1050*/  FFMA R37, R87, R25.reuse, R36 ;  /* 0x0000001957257223 */ /* 0x080fe20000000024 */
[----:B------:R-:W-:Y:S01]  /*1060*/  FFMA R39, R85, R25, R38 ;  /* 0x0000001955277223 */ /* 0x000fe20000000026 */
[C---:B---3--:R-:W-:Y:S02]  /*1070*/  SHF.L.U32 R24, R20.reuse, 0x10, RZ ;  /* 0x0000001014187819 */ /* 0x048fe400000006ff */
[----:B------:R-:W-:Y:S02]  /*1080*/  PRMT R20, R20, 0x7632, R20 ;  /* 0x0000763214147816 */ /* 0x000fe40000000014 */
[----:B------:R-:W-:Y:S01]  /*1090*/  SHF.L.U32 R25, R26, 0x10, RZ ;  /* 0x000000101a197819 */ /* 0x000fe200000006ff */
[-C--:B------:R-:W-:Y:S01]  /*10a0*/  FFMA R38, R78, R24.reuse, R71 ;  /* 0x000000184e267223 */ /* 0x080fe20000000047 */
[----:B------:R-:W-:Y:S01]  /*10b0*/  SHF.L.U32 R36, R20, 0x10, RZ ;  /* 0x0000001014247819 */ /* 0x000fe200000006ff */
[----:B------:R-:W-:Y:S02]  /*10c0*/  FFMA R41, R81, R24, R72 ;  /* 0x0000001851297223 */ /* 0x000fe40000000048 */
[-C--:B------:R-:W-:Y:S01]  /*10d0*/  FFMA R20, R86, R25.reuse, R37 ;  /* 0x0000001956147223 */ /* 0x080fe20000000025 */
[----:B------:R-:W-:Y:S01]  /*10e0*/  FFMA R24, R84, R25, R39 ;  /* 0x0000001954187223 */ /* 0x000fe20000000027 */
[-C--:B------:R-:W-:Y:S01]  /*10f0*/  FFMA R37, R83, R36.reuse, R38 ;  /* 0x0000002453257223 */ /* 0x080fe20000000026 */
[----:B------:R-:W-:Y:S01]  /*1100*/  SHF.L.U32 R25, R21, 0x10, RZ ;  /* 0x0000001015197819 */ /* 0x000fe200000006ff */
[----:B------:R-:W-:Y:S01]  /*1110*/  FFMA R36, R80, R36, R41 ;  /* 0x0000002450247223 */ /* 0x000fe20000000029 */
[----:B------:R-:W-:-:S02]  /*1120*/  PRMT R26, R26, 0x7632, R26 ;  /* 0x000076321a1a7816 */ /* 0x000fc4000000001a */
[----:B------:R-:W-:Y:S01]  /*1130*/  PRMT R21, R21, 0x7632, R21 ;  /* 0x0000763215157816 */ /* 0x000fe20000000015 */
[-C--:B------:R-:W-:Y:S01]  /*1140*/  FFMA R40, R79, R25.reuse, R36 ;  /* 0x000000194f287223 */ /* 0x080fe20000000024 */
[----:B------:R-:W-:Y:S01]  /*1150*/  SHF.L.U32 R26, R26, 0x10, RZ ;  /* 0x000000101a1a7819 */ /* 0x000fe200000006ff */
[----:B------:R-:W-:Y:S01]  /*1160*/  FFMA R38, R82, R25, R37 ;  /* 0x0000001952267223 */ /* 0x000fe20000000025 */
[----:B------:R-:W-:Y:S02]  /*1170*/  SHF.L.U32 R36, R21, 0x10, RZ ;  /* 0x0000001015247819 */ /* 0x000fe400000006ff */
[----:B------:R-:W-:Y:S01]  /*1180*/  SHF.L.U32 R21, R27, 0x10, RZ ;  /* 0x000000101b157819 */ /* 0x000fe200000006ff */
[-C--:B------:R-:W-:Y:S01]  /*1190*/  FFMA R25, R91, R26.reuse, R20 ;  /* 0x0000001a5b197223 */ /* 0x080fe20000000014 */
[----:B------:R-:W-:Y:S01]  /*11a0*/  FFMA R37, R89, R26, R24 ;  /* 0x0000001a59257223 */ /* 0x000fe20000000018 */
[----:B------:R-:W-:Y:S01]  /*11b0*/  SHF.L.U32 R39, R22, 0x10, RZ ;  /* 0x0000001016277819 */ /* 0x000fe200000006ff */
[----:B------:R-:W-:Y:S01]  /*11c0*/  FFMA R41, R87, R36, R38 ;  /* 0x0000002457297223 */ /* 0x000fe20000000026 */
[----:B------:R-:W-:-:S02]  /*11d0*/  PRMT R27, R27, 0x7632, R27 ;  /* 0x000076321b1b7816 */ /* 0x000fc4000000001b */
[----:B------:R-:W-:Y:S02]  /*11e0*/  PRMT R22, R22, 0x7632, R22 ;  /* 0x0000763216167816 */ /* 0x000fe40000000016 */
[----:B------:R-:W-:Y:S01]  /*11f0*/  IADD3 R24, P0, PT, R12, R53, RZ ;  /* 0x000000350c187210 */ /* 0x000fe20007f1e0ff */
[----:B------:R-:W-:Y:S01]  /*1200*/  FFMA R20, R90, R21, R25 ;  /* 0x000000155a147223 */ /* 0x000fe20000000019 */
[----:B------:R-:W-:Y:S01]  /*1210*/  FFMA R26, R86, R39, R41 ;  /* 0x00000027561a7223 */ /* 0x000fe20000000029 */
[----:B------:R-:W-:Y:S01]  /*1220*/  SHF.L.U32 R27, R27, 0x10, RZ ;  /* 0x000000101b1b7819 */ /* 0x000fe200000006ff */
[----:B------:R-:W-:Y:S01]  /*1230*/  FFMA R37, R88, R21, R37 ;  /* 0x0000001558257223 */ /* 0x000fe20000000025 */
[----:B------:R-:W-:Y:S02]  /*1240*/  SHF.L.U32 R22, R22, 0x10, RZ ;  /* 0x0000001016167819 */ /* 0x000fe400000006ff */
[----:B------:R-:W-:Y:S01]  /*1250*/  IADD3.X R25, PT, PT, R11, R54, RZ, P0, !PT ;  /* 0x000000360b197210 */ /* 0x000fe200007fe4ff */
[-C--:B------:R-:W-:Y:S01]  /*1260*/  FFMA R69, R93, R27.reuse, R20 ;  /* 0x0000001b5d457223 */ /* 0x080fe20000000014 */
[----:B------:R-:W-:Y:S01]  /*1270*/  FFMA R70, R92, R27, R37 ;  /* 0x0000001b5c467223 */ /* 0x000fe20000000025 */
[----:B------:R-:W-:Y:S01]  /*1280*/  FFMA R21, R91, R22, R26 ;  /* 0x000000165b157223 */ /* 0x000fe2000000001a */
[----:B------:R-:W-:-:S02]  /*1290*/  FFMA R43, R85, R36, R40 ;  /* 0x00000024552b7223 */ /* 0x000fc40000000028 */
[----:B------:R-:W2:Y:S01]  /*12a0*/  LDG.E.128.CONSTANT R24, desc[UR6][R24.64] ;  /* 0x0000000618187981 */ /* 0x000ea2000c1e9d00 */
[----:B----4-:R-:W-:Y:S01]  /*12b0*/  SHF.L.U32 R20, R28, 0x10, RZ ;  /* 0x000000101c147819 */ /* 0x010fe200000006ff */
        /* <DEDUP_REMOVED lines=8> */
[----:B------:R-:W-:Y:S01]  /*1340*/  PRMT R23, R23, 0x7632, R23 ;  /* 0x0000763217177816 */ /* 0x000fe20000000017 */
[----:B------:R-:W-:Y:S01]  /*1350*/  FFMA R21, R88, R37, R39 ;  /* 0x0000002558157223 */ /* 0x000fe20000000027 */
[--C-:B------:R-:W-:Y:S01]  /*1360*/  FFMA R37, R83, R28, R22.reuse ;  /* 0x0000001c53257223 */ /* 0x100fe20000000016 */
[----:B------:R-:W-:-:S02]  /*1370*/  PRMT R22, R29, 0x7632, R22 ;  /* 0x000076321d167816 */ /* 0x000fc40000000016 */
[----:B------:R-:W-:Y:S02]  /*1380*/  SHF.L.U32 R29, R29, 0x10, RZ ;  /* 0x000000101d1d7819 */ /* 0x000fe400000006ff */
[----:B------:R-:W-:Y:S01]  /*1390*/  SHF.L.U32 R23, R23, 0x10, RZ ;  /* 0x0000001017177819 */ /* 0x000fe200000006ff */
[----:B------:R-:W-:Y:S01]  /*13a0*/  FFMA R36, R80, R28, R41 ;  /* 0x0000001c50247223 */ /* 0x000fe20000000029 */
[----:B------:R-:W-:Y:S01]  /*13b0*/  SHF.L.U32 R22, R22, 0x10, RZ ;  /* 0x0000001016167819 */ /* 0x000fe200000006ff */
[----:B------:R-:W-:Y:S02]  /*13c0*/  FFMA R28, R82, R29, R37 ;  /* 0x0000001d521c7223 */ /* 0x000fe40000000025 */
[-C--:B------:R-:W-:Y:S01]  /*13d0*/  FFMA R71, R93, R23.reuse, R20 ;  /* 0x000000175d477223 */ /* 0x080fe20000000014 */
[----:B------:R-:W-:Y:S01]  /*13e0*/  FFMA R72, R92, R23, R21 ;  /* 0x000000175c487223 */ /* 0x000fe20000000015 */
[----:B------:R-:W-:Y:S01]  /*13f0*/  IADD3 R20, P0, PT, R12, R55, RZ ;  /* 0x000000370c147210 */ /* 0x000fe20007f1e0ff */
[----:B------:R-:W-:Y:S01]  /*1400*/  FFMA R36, R79, R29, R36 ;  /* 0x0000001d4f247223 */ /* 0x000fe20000000024 */
[C---:B------:R-:W-:Y:S01]  /*1410*/  SHF.L.U32 R23, R30.reuse, 0x10, RZ ;  /* 0x000000101e177819 */ /* 0x040fe200000006ff */
[-C--:B------:R-:W-:Y:S01]  /*1420*/  FFMA R29, R87, R22.reuse, R28 ;  /* 0x00000016571d7223 */ /* 0x080fe2000000001c */
[----:B------:R-:W-:Y:S01]  /*1430*/  PRMT R30, R30, 0x7632, R30 ;  /* 0x000076321e1e7816 */ /* 0x000fe2000000001e */
[----:B------:R-:W-:Y:S01]  /*1440*/  FFMA R37, R85, R22, R36 ;  /* 0x0000001655257223 */ /* 0x000fe20000000024 */
[----:B------:R-:W-:Y:S01]  /*1450*/  IADD3.X R21, PT, PT, R11, R56, RZ, P0, !PT ;  /* 0x000000380b157210 */ /* 0x000fe200007fe4ff */
[-C--:B------:R-:W-:Y:S01]  /*1460*/  FFMA R28, R86, R23.reuse, R29 ;  /* 0x00000017561c7223 */ /* 0x080fe2000000001d */
[----:B------:R-:W-:Y:S01]  /*1470*/  SHF.L.U32 R30, R30, 0x10, RZ ;  /* 0x000000101e1e7819 */ /* 0x000fe200000006ff */
[----:B------:R-:W-:-:S03]  /*1480*/  FFMA R36, R84, R23, R37 ;  /* 0x0000001754247223 */ /* 0x000fc60000000025 */
[----:B------:R-:W3:Y:S01]  /*1490*/  LDG.E.128.CONSTANT R20, desc[UR6][R20.64] ;  /* 0x0000000614147981 */ /* 0x000ee2000c1e9d00 */
[-C--:B------:R-:W-:Y:S01]  /*14a0*/  FFMA R37, R91, R30.reuse, R28 ;  /* 0x0000001e5b257223 */ /* 0x080fe2000000001c */
[C---:B-----5:R-:W-:Y:S02]  /*14b0*/  SHF.L.U32 R28, R32.reuse, 0x10, RZ ;  /* 0x00000010201c7819 */ /* 0x060fe400000006ff */
[----:B------:R-:W-:Y:S01]  /*14c0*/  PRMT R32, R32, 0x7632, R32 ;  /* 0x0000763220207816 */ /* 0x000fe20000000020 */
        /* <DEDUP_REMOVED lines=10> */
[----:B------:R-:W-:Y:S02]  /*1570*/  SHF.L.U32 R31, R31, 0x10, RZ ;  /* 0x000000101f1f7819 */ /* 0x000fe400000006ff */
[----:B------:R-:W-:Y:S01]  /*1580*/  PRMT R33, R33, 0x7632, R33 ;  /* 0x0000763221217816 */ /* 0x000fe20000000021 */
[----:B------:R-:W-:Y:S01]  /*1590*/  FFMA R29, R88, R29, R39 ;  /* 0x0000001d581d7223 */ /* 0x000fe20000000027 */
[-C--:B------:R-:W-:Y:S01]  /*15a0*/  FFMA R32, R82, R30.reuse, R37 ;  /* 0x0000001e52207223 */ /* 0x080fe20000000025 */
[----:B------:R-:W-:Y:S01]  /*15b0*/  FFMA R36, R79, R30, R36 ;  /* 0x0000001e4f247223 */ /* 0x000fe20000000024 */
[----:B------:R-:W-:Y:S01]  /*15c0*/  FFMA R73, R93, R31, R28 ;  /* 0x0000001f5d497223 */ /* 0x000fe2000000001c */
[----:B------:R-:W-:-:S02]  /*15d0*/  SHF.L.U32 R30, R33, 0x10, RZ ;  /* 0x00000010211e7819 */ /* 0x000fc400000006ff */
[----:B------:R-:W-:Y:S01]  /*15e0*/  IADD3 R28, P0, PT, R12, R57, RZ ;  /* 0x000000390c1c7210 */ /* 0x000fe20007f1e0ff */
[----:B------:R-:W-:Y:S01]  /*15f0*/  FFMA R74, R92, R31, R29 ;  /* 0x0000001f5c4a7223 */ /* 0x000fe2000000001d */
[----:B------:R-:W-:Y:S01]  /*1600*/  SHF.L.U32 R31, R34, 0x10, RZ ;  /* 0x00000010221f7819 */ /* 0x000fe200000006ff */
[----:B------:R-:W-:Y:S01]  /*1610*/  FFMA R33, R87, R30, R32 ;  /* 0x0000001e57217223 */ /* 0x000fe20000000020 */
[----:B------:R-:W-:Y:S01]  /*1620*/  IADD3.X R29, PT, PT, R11, R58, RZ, P0, !PT ;  /* 0x0000003a0b1d7210 */ /* 0x000fe200007fe4ff */
[----:B------:R-:W-:Y:S01]  /*1630*/  FFMA R37, R85, R30, R36 ;  /* 0x0000001e55257223 */ /* 0x000fe20000000024 */
[----:B------:R-:W-:Y:S01]  /*1640*/  IADD3 R36, P0, PT, R12, R59, RZ ;  /* 0x0000003b0c247210 */ /* 0x000fe20007f1e0ff */
[-C--:B------:R-:W-:Y:S02]  /*1650*/  FFMA R40, R86, R31.reuse, R33 ;  /* 0x0000001f56287223 */ /* 0x080fe40000000021 */
[----:B------:R-:W-:Y:S01]  /*1660*/  FFMA R32, R84, R31, R37 ;  /* 0x0000001f54207223 */ /* 0x000fe20000000025 */
[----:B------:R-:W-:Y:S01]  /*1670*/  IADD3.X R37, PT, PT, R11, R60, RZ, P0, !PT ;  /* 0x0000003c0b257210 */ /* 0x000fe200007fe4ff */
[----:B------:R-:W4:Y:S05]  /*1680*/  LDG.E.128.CONSTANT R28, desc[UR6][R28.64] ;  /* 0x000000061c1c7981 */ /* 0x000f2a000c1e9d00 */
[----:B------:R-:W5:Y:S01]  /*1690*/  LDG.E.128.CONSTANT R36, desc[UR6][R36.64] ;  /* 0x0000000624247981 */ /* 0x000f62000c1e9d00 */
[----:B------:R-:W-:-:S04]  /*16a0*/  PRMT R34, R34, 0x7632, R34 ;  /* 0x0000763222227816 */ /* 0x000fc80000000022 */
[----:B------:R-:W-:-:S05]  /*16b0*/  SHF.L.U32 R34, R34, 0x10, RZ ;  /* 0x0000001022227819 */ /* 0x000fca00000006ff */
[-C--:B------:R-:W-:Y:S01]  /*16c0*/  FFMA R33, R91, R34.reuse, R40 ;  /* 0x000000225b217223 */ /* 0x080fe20000000028 */
[----:B------:R-:W-:Y:S01]  /*16d0*/  FFMA R41, R89, R34, R32 ;  /* 0x0000002259297223 */ /* 0x000fe20000000020 */
[----:B------:R-:W-:-:S04]  /*16e0*/  IADD3 R77, PT, PT, R77, 0x400, RZ ;  /* 0x000004004d4d7810 */ /* 0x000fc80007ffe0ff */
[----:B------:R-:W-:Y:S02]  /*16f0*/  ISETP.GE.AND P0, PT, R77, R0, PT ;  /* 0x000000004d00720c */ /* 0x000fe40003f06270 */
[----:B------:R-:W-:-:S04]  /*1700*/  IADD3 R12, P1, PT, R12, 0x800, RZ ;  /* 0x000008000c0c7810 */ /* 0x000fc80007f3e0ff */
[----:B------:R-:W-:Y:S02]  /*1710*/  IADD3.X R11, PT, PT, RZ, R11, RZ, P1, !PT ;  /* 0x0000000bff0b7210 */ /* 0x000fe40000ffe4ff */
[----:B--2---:R-:W-:-:S05]  /*1720*/  SHF.L.U32 R34, R24, 0x10, RZ ;  /* 0x0000001018227819 */ /* 0x004fca00000006ff */
[-C--:B------:R-:W-:Y:S01]  /*1730*/  FFMA R32, R78, R34.reuse, R3 ;  /* 0x000000224e207223 */ /* 0x080fe20000000003 */
[--C-:B------:R-:W-:Y:S01]  /*1740*/  FFMA R3, R81, R34, R4.reuse ;  /* 0x0000002251037223 */ /* 0x100fe20000000004 */
[----:B------:R-:W-:Y:S02]  /*1750*/  PRMT R4, R24, 0x7632, R4 ;  /* 0x0000763218047816 */ /* 0x000fe40000000004 */
[----:B------:R-:W-:Y:S02]  /*1760*/  SHF.L.U32 R24, R35, 0x10, RZ ;  /* 0x0000001023187819 */ /* 0x000fe400000006ff */
[----:B------:R-:W-:-:S03]  /*1770*/  SHF.L.U32 R34, R4, 0x10, RZ ;  /* 0x0000001004227819 */ /* 0x000fc600000006ff */
[----:B------:R-:W-:Y:S02]  /*1780*/  FFMA R4, R90, R24, R33 ;  /* 0x000000185a047223 */ /* 0x000fe40000000021 */
[-C--:B------:R-:W-:Y:S01]  /*1790*/  FFMA R33, R83, R34.reuse, R32 ;  /* 0x0000002253217223 */ /* 0x080fe20000000020 */
[C---:B------:R-:W-:Y:S02]  /*17a0*/  SHF.L.U32 R32, R25.reuse, 0x10, RZ ;  /* 0x0000001019207819 */ /* 0x040fe400000006ff */
[----:B------:R-:W-:Y:S01]  /*17b0*/  PRMT R25, R25, 0x7632, R25 ;  /* 0x0000763219197816 */ /* 0x000fe20000000019 */
[----:B------:R-:W-:Y:S01]  /*17c0*/  FFMA R34, R80, R34, R3 ;  /* 0x0000002250227223 */ /* 0x000fe20000000003 */
[----:B------:R-:W-:Y:S01]  /*17d0*/  FFMA R41, R88, R24, R41 ;  /* 0x0000001858297223 */ /* 0x000fe20000000029 */
[----:B------:R-:W-:Y:S01]  /*17e0*/  PRMT R35, R35, 0x7632, R35 ;  /* 0x0000763223237816 */ /* 0x000fe20000000023 */
[-C--:B------:R-:W-:Y:S01]  /*17f0*/  FFMA R24, R82, R32.reuse, R33 ;  /* 0x0000002052187223 */ /* 0x080fe20000000021 */
[----:B------:R-:W-:Y:S01]  /*1800*/  SHF.L.U32 R25, R25, 0x10, RZ ;  /* 0x0000001019197819 */ /* 0x000fe200000006ff */
[----:B------:R-:W-:Y:S01]  /*1810*/  FFMA R32, R79, R32, R34 ;  /* 0x000000204f207223 */ /* 0x000fe20000000022 */
[----:B------:R-:W-:-:S02]  /*1820*/  SHF.L.U32 R35, R35, 0x10, RZ ;  /* 0x0000001023237819 */ /* 0x000fc400000006ff */
[C---:B------:R-:W-:Y:S01]  /*1830*/  SHF.L.U32 R3, R26.reuse, 0x10, RZ ;  /* 0x000000101a037819 */ /* 0x040fe200000006ff */
[-C--:B------:R-:W-:Y:S01]  /*1840*/  FFMA R33, R87, R25.reuse, R24 ;  /* 0x0000001957217223 */ /* 0x080fe20000000018 */
[----:B------:R-:W-:Y:S01]  /*1850*/  FFMA R25, R85, R25, R32 ;  /* 0x0000001955197223 */ /* 0x000fe20000000020 */
[----:B------:R-:W-:Y:S01]  /*1860*/  FFMA R75, R93, R35, R4 ;  /* 0x000000235d4b7223 */ /* 0x000fe20000000004 */
[----:B------:R-:W-:Y:S01]  /*1870*/  PRMT R26, R26, 0x7632, R26 ;  /* 0x000076321a1a7816 */ /* 0x000fe2000000001a */
[-C--:B------:R-:W-:Y:S01]  /*1880*/  FFMA R4, R86, R3.reuse, R33 ;  /* 0x0000000356047223 */ /* 0x080fe20000000021 */
[----:B------:R-:W-:Y:S01]  /*1890*/  FFMA R24, R84, R3, R25 ;  /* 0x0000000354187223 */ /* 0x000fe20000000019 */
[C---:B---3--:R-:W-:Y:S02]  /*18a0*/  SHF.L.U32 R3, R20.reuse, 0x10, RZ ;  /* 0x0000001014037819 */ /* 0x048fe400000006ff */
[----:B------:R-:W-:Y:S02]  /*18b0*/  PRMT R20, R20, 0x7632, R20 ;  /* 0x0000763214147816 */ /* 0x000fe40000000014 */
[----:B------:R-:W-:Y:S01]  /*18c0*/  SHF.L.U32 R26, R26, 0x10, RZ ;  /* 0x000000101a1a7819 */ /* 0x000fe200000006ff */
[-C--:B------:R-:W-:Y:S01]  /*18d0*/  FFMA R32, R78, R3.reuse, R5 ;  /* 0x000000034e207223 */ /* 0x080fe20000000005 */
[----:B------:R-:W-:Y:S01]  /*18e0*/  SHF.L.U32 R20, R20, 0x10, RZ ;  /* 0x0000001014147819 */ /* 0x000fe200000006ff */
[--C-:B------:R-:W-:Y:S01]  /*18f0*/  FFMA R5, R81, R3, R6.reuse ;  /* 0x0000000351057223 */ /* 0x100fe20000000006 */
[----:B------:R-:W-:Y:S01]  /*1900*/  PRMT R6, R21, 0x7632, R6 ;  /* 0x0000763215067816 */ /* 0x000fe20000000006 */
[----:B------:R-:W-:Y:S01]  /*1910*/  FFMA R25, R89, R26, R24 ;  /* 0x0000001a59197223 */ /* 0x000fe20000000018 */
[----:B------:R-:W-:Y:S01]  /*1920*/  SHF.L.U32 R21, R21, 0x10, RZ ;  /* 0x0000001015157819 */ /* 0x000fe200000006ff */
[-C--:B------:R-:W-:Y:S01]  /*1930*/  FFMA R33, R83, R20.reuse, R32 ;  /* 0x0000001453217223 */ /* 0x080fe20000000020 */
[----:B------:R-:W-:Y:S01]  /*1940*/  FFMA R24, R80, R20, R5 ;  /* 0x0000001450187223 */ /* 0x000fe20000000005 */
[----:B------:R-:W-:Y:S01]  /*1950*/  SHF.L.U32 R5, R27, 0x10, RZ ;  /* 0x000000101b057819 */ /* 0x000fe200000006ff */
[----:B------:R-:W-:Y:S01]  /*1960*/  FFMA R3, R91, R26, R4 ;  /* 0x0000001a5b037223 */ /* 0x000fe20000000004 */
[----:B------:R-:W-:Y:S01]  /*1970*/  SHF.L.U32 R6, R6, 0x10, RZ ;  /* 0x0000001006067819 */ /* 0x000fe200000006ff */
        /* <DEDUP_REMOVED lines=12> */
[C---:B------:R-:W-:Y:S02]  /*1a40*/  PRMT R3, R23.reuse, 0x7632, R3 ;  /* 0x0000763217037816 */ /* 0x040fe40000000003 */
[----:B------:R-:W-:Y:S01]  /*1a50*/  SHF.L.U32 R23, R23, 0x10, RZ ;  /* 0x0000001017177819 */ /* 0x000fe200000006ff */
[-C--:B------:R-:W-:Y:S01]  /*1a60*/  FFMA R21, R91, R6.reuse, R20 ;  /* 0x000000065b157223 */ /* 0x080fe20000000014 */
[----:B------:R-:W-:Y:S01]  /*1a70*/  FFMA R25, R89, R6, R22 ;  /* 0x0000000659197223 */ /* 0x000fe20000000016 */
[----:B------:R-:W-:Y:S02]  /*1a80*/  SHF.L.U32 R27, R27, 0x10, RZ ;  /* 0x000000101b1b7819 */ /* 0x000fe400000006ff */
[----:B------:R-:W-:Y:S01]  /*1a90*/  SHF.L.U32 R6, R3, 0x10, RZ ;  /* 0x0000001003067819 */ /* 0x000fe200000006ff */
[-C--:B------:R-:W-:Y:S01]  /*1aa0*/  FFMA R21, R90, R23.reuse, R21 ;  /* 0x000000175a157223 */ /* 0x080fe20000000015 */
[----:B----4-:R-:W-:Y:S01]  /*1ab0*/  SHF.L.U32 R20, R28, 0x10, RZ ;  /* 0x000000101c147819 */ /* 0x010fe200000006ff */
[----:B------:R-:W-:Y:S01]  /*1ac0*/  FFMA R25, R88, R23, R25 ;  /* 0x0000001758197223 */ /* 0x000fe20000000019 */
[----:B------:R-:W-:Y:S01]  /*1ad0*/  PRMT R28, R28, 0x7632, R28 ;  /* 0x000076321c1c7816 */ /* 0x000fe2000000001c */
[CC--:B------:R-:W-:Y:S01]  /*1ae0*/  FFMA R3, R93.reuse, R27.reuse, R4 ;  /* 0x0000001b5d037223 */ /* 0x0c0fe20000000004 */
[----:B------:R-:W-:Y:S01]  /*1af0*/  FFMA R4, R92, R27, R5 ;  /* 0x0000001b5c047223 */ /* 0x000fe20000000005 */
[-C--:B------:R-:W-:Y:S01]  /*1b00*/  FFMA R5, R93, R6.reuse, R21 ;  /* 0x000000065d057223 */ /* 0x080fe20000000015 */
[----:B------:R-:W-:Y:S01]  /*1b10*/  SHF.L.U32 R28, R28, 0x10, RZ ;  /* 0x000000101c1c7819 */ /* 0x000fe200000006ff */
[----:B------:R-:W-:Y:S01]  /*1b20*/  FFMA R6, R92, R6, R25 ;  /* 0x000000065c067223 */ /* 0x000fe20000000019 */
[-C--:B------:R-:W-:Y:S01]  /*1b30*/  FFMA R22, R78, R20.reuse, R7 ;  /* 0x000000144e167223 */ /* 0x080fe20000000007 */
[----:B------:R-:W-:Y:S01]  /*1b40*/  FFMA R25, R81, R20, R8 ;  /* 0x0000001451197223 */ /* 0x000fe20000000008 */
[----:B-----5:R-:W-:-:S02]  /*1b50*/  SHF.L.U32 R24, R36, 0x10, RZ ;  /* 0x0000001024187819 */ /* 0x020fc400000006ff */
[----:B------:R-:W-:Y:S01]  /*1b60*/  PRMT R36, R36, 0x7632, R36 ;  /* 0x0000763224247816 */ /* 0x000fe20000000024 */
[-C--:B------:R-:W-:Y:S01]  /*1b70*/  FFMA R23, R83, R28.reuse, R22 ;  /* 0x0000001c53177223 */ /* 0x080fe20000000016 */
[C---:B------:R-:W-:Y:S01]  /*1b80*/  PRMT R20, R29.reuse, 0x7632, R20 ;  /* 0x000076321d147816 */ /* 0x040fe20000000014 */
        /* <DEDUP_REMOVED lines=12> */
[C---:B------:R-:W-:Y:S01]  /*1c50*/  PRMT R8, R30.reuse, 0x7632, R8 ;  /* 0x000076321e087816 */ /* 0x040fe20000000008 */
        /* <DEDUP_REMOVED lines=14> */
[----:B------:R-:W-:Y:S01]  /*1d40*/  FFMA R9, R91, R8, R10 ;  /* 0x000000085b097223 */ /* 0x000fe2000000000a */
[----:B------:R-:W-:Y:S01]  /*1d50*/  SHF.L.U32 R31, R31, 0x10, RZ ;  /* 0x000000101f1f7819 */ /* 0x000fe200000006ff */
[-C--:B------:R-:W-:Y:S01]  /*1d60*/  FFMA R86, R86, R23.reuse, R87 ;  /* 0x0000001756567223 */ /* 0x080fe20000000057 */
[----:B------:R-:W-:Y:S01]  /*1d70*/  SHF.L.U32 R38, R38, 0x10, RZ ;  /* 0x0000001026267819 */ /* 0x000fe200000006ff */
[----:B------:R-:W-:-:S02]  /*1d80*/  FFMA R84, R84, R23, R85 ;  /* 0x0000001754547223 */ /* 0x000fc40000000055 */
[-C--:B------:R-:W-:Y:S01]  /*1d90*/  FFMA R10, R90, R31.reuse, R9 ;  /* 0x0000001f5a0a7223 */ /* 0x080fe20000000009 */
[----:B------:R-:W-:Y:S01]  /*1da0*/  SHF.L.U32 R9, R39, 0x10, RZ ;  /* 0x0000001027097819 */ /* 0x000fe200000006ff */
[----:B------:R-:W-:Y:S01]  /*1db0*/  FFMA R21, R89, R8, R20 ;  /* 0x0000000859157223 */ /* 0x000fe20000000014 */
        /* <DEDUP_REMOVED lines=10> */
[C---:B------:R-:W-:Y:S01]  /*1e60*/  FFMA R8, R92.reuse, R8, R21 ;  /* 0x000000085c087223 */ /* 0x040fe20000000015 */
[-C--:B------:R-:W-:Y:S01]  /*1e70*/  FFMA R9, R93, R39.reuse, R90 ;  /* 0x000000275d097223 */ /* 0x080fe2000000005a */
[----:B------:R-:W-:Y:S01]  /*1e80*/  FFMA R10, R92, R39, R89 ;  /* 0x000000275c0a7223 */ /* 0x000fe20000000059 */
[----:B------:R-:W-:Y:S06]  /*1e90*/  @!P0 BRA `(.L_x_19) ;  /* 0xffffffe4009c8947 */ /* 0x000fec000383ffff */
.L_x_18:
[----:B------:R-:W-:Y:S05]  /*1ea0*/  BSYNC.RECONVERGENT B0 ;  /* 0x0000000000007941 */ /* 0x000fea0003800200 */
.L_x_17:
        /* <DEDUP_REMOVED lines=97> */
[----:B------:R-:W5:Y:S01]  /*24c0*/  SHFL.DOWN P6, R0, R11, 0x8, 0x1f ;  /* 0x09001f000b007f89 */ /* 0x000f6200000c0000 */
[----:B-1----:R-:W-:-:S03]  /*24d0*/  @P4 FADD R23, R30, R23 ;  /* 0x000000171e174221 */ /* 0x002fc60000000000 */
[----:B------:R-:W1:Y:S04]  /*24e0*/  SHFL.DOWN P3, R4, R19, 0x4, 0x1f ;  /* 0x08801f0013047f89 */ /* 0x000e680000060000 */
[----:B------:R-:W1:Y:S01]  /*24f0*/  SHFL.DOWN P4, R2, R13, 0x8, 0x1f ;  /* 0x09001f000d027f89 */ /* 0x000e620000080000 */
[----:B--2---:R-:W-:-:S03]  /*2500*/  @P0 FADD R27, R34, R27 ;  /* 0x0000001b221b0221 */ /* 0x004fc60000000000 */
[----:B------:R-:W2:Y:S01]  /*2510*/  SHFL.DOWN P0, R32, R5, 0x1, 0x1f ;  /* 0x08201f0005207f89 */ /* 0x000ea20000000000 */
[----:B---3--:R-:W-:-:S03]  /*2520*/  @P5 FADD R22, R35, R22 ;  /* 0x0000001623165221 */ /* 0x008fc60000000000 */
[----:B------:R-:W3:Y:S01]  /*2530*/  SHFL.DOWN P5, R30, R33, 0x2, 0x1f ;  /* 0x08401f00211e7f89 */ /* 0x000ee200000a0000 */
[----:B0-----:R-:W-:Y:S01]  /*2540*/  @P2 FADD R29, R14, R29 ;  /* 0x0000001d0e1d2221 */ /* 0x001fe20000000000 */
[----:B----4-:R-:W-:Y:S02]  /*2550*/  @P1 FADD R26, R15, R26 ;  /* 0x0000001a0f1a1221 */ /* 0x010fe40000000000 */
        /* <DEDUP_REMOVED lines=8> */
[----:B------:R-:W2:Y:S01]  /*25e0*/  SHFL.DOWN P4, R18, R21, 0x8, 0x1f ;  /* 0x09001f0015127f89 */ /* 0x000ea20000080000 */
[----:B---3--:R-:W-:-:S03]  /*25f0*/  @P5 FADD R30, R33, R30 ;  /* 0x0000001e211e5221 */ /* 0x008fc60000000000 */
[----:B------:R-:W3:Y:S04]  /*2600*/  SHFL.DOWN P5, R19, R20, 0x8, 0x1f ;  /* 0x09001f0014137f89 */ /* 0x000ee800000a0000 */
[----:B------:R-:W3:Y:S01]  /*2610*/  SHFL.DOWN P0, R31, R32, 0x2, 0x1f ;  /* 0x08401f00201f7f89 */ /* 0x000ee20000000000 */
[----:B0-----:R-:W-:-:S03]  /*2620*/  @P1 FADD R35, R35, R6 ;  /* 0x0000000623231221 */ /* 0x001fc60000000000 */
[----:B------:R-:W0:Y:S01]  /*2630*/  SHFL.DOWN P1, R36, R7, 0x1, 0x1f ;  /* 0x08201f0007247f89 */ /* 0x000e220000020000 */
[----:B----4-:R-:W-:Y:S01]  /*2640*/  @P6 FADD R14, R17, R14 ;  /* 0x0000000e110e6221 */ /* 0x010fe20000000000 */
[----:B-1----:R-:W-:Y:S02]  /*2650*/  @P2 FADD R11, R12, R11 ;  /* 0x0000000b0c0b2221 */ /* 0x002fe40000000000 */
        /* <DEDUP_REMOVED lines=8> */
[----:B------:R-:W5:Y:S01]  /*26e0*/  SHFL.DOWN P5, R17, R28, 0x8, 0x1f ;  /* 0x09001f001c117f89 */ /* 0x000f6200000a0000 */
[----:B0-----:R-:W-:-:S03]  /*26f0*/  @P1 FADD R36, R36, R7 ;  /* 0x0000000724241221 */ /* 0x001fc60000000000 */
[----:B------:R-:W0:Y:S04]  /*2700*/  SHFL.DOWN P0, R13, R30, 0x4, 0x1f ;  /* 0x08801f001e0d7f89 */ /* 0x000e280000000000 */
[----:B------:R-:W0:Y:S01]  /*2710*/  SHFL.DOWN P1, R6, R31, 0x4, 0x1f ;  /* 0x08801f001f067f89 */ /* 0x000e220000020000 */
[----:B-1----:R-:W-:Y:S01]  /*2720*/  @P6 FADD R34, R35, R34 ;  /* 0x0000002223226221 */ /* 0x002fe20000000000 */
[----:B----4-:R-:W-:-:S04]  /*2730*/  @P2 FADD R12, R25, R12 ;  /* 0x0000000c190c2221 */ /* 0x010fc80000000000 */
[----:B------:R-:W1:Y:S01]  /*2740*/  SHFL.DOWN P6, R33, R34, 0x4, 0x1f ;  /* 0x08801f0022217f89 */ /* 0x000e6200000c0000 */
[----:B--2---:R-:W-:-:S03]  /*2750*/  @P4 FADD R16, R3, R16 ;  /* 0x0000001003104221 */ /* 0x004fc60000000000 */
[----:B------:R-:W2:Y:S01]  /*2760*/  SHFL.DOWN P2, R3, R36, 0x2, 0x1f ;  /* 0x08401f0024037f89 */ /* 0x000ea20000040000 */
[----:B---3--:R-:W-:-:S03]  /*2770*/  @P3 FADD R5, R24, R5 ;  /* 0x0000000518053221 */ /* 0x008fc60000000000 */
        /* <DEDUP_REMOVED lines=9> */
[----:B--2---:R-:W-:Y:S01]  /*2810*/  @P2 FADD R3, R36, R3 ;  /* 0x0000000324032221 */ /* 0x004fe20000000000 */
[----:B---3--:R-:W-:-:S04]  /*2820*/  @P4 FADD R21, R22, R21 ;  /* 0x0000001516154221 */ /* 0x008fc80000000000 */
[----:B------:R-:W1:Y:S01]  /*2830*/  SHFL.DOWN P2, R30, R3, 0x4, 0x1f ;  /* 0x08801f00031e7f89 */ /* 0x000e620000040000 */
[----:B----4-:R-:W-:-:S03]  /*2840*/  @P5 FADD R20, R23, R20 ;  /* 0x0000001417145221 */ /* 0x010fc60000000000 */
[----:B------:R-:W2:Y:S01]  /*2850*/  SHFL.DOWN P4, R22, R13, 0x8, 0x1f ;  /* 0x09001f000d167f89 */ /* 0x000ea20000080000 */
[----:B0-----:R-:W-:-:S03]  /*2860*/  @P3 FADD R24, R27, R24 ;  /* 0x000000181b183221 */ /* 0x001fc60000000000 */
[----:B------:R-:W0:Y:S01]  /*2870*/  SHFL.DOWN P5, R23, R4, 0x8, 0x1f ;  /* 0x09001f0004177f89 */ /* 0x000e2200000a0000 */
[----:B-----5:R-:W-:-:S03]  /*2880*/  @P0 FADD R25, R26, R25 ;  /* 0x000000191a190221 */ /* 0x020fc60000000000 */
[----:B------:R-:W3:Y:S01]  /*2890*/  SHFL.DOWN P3, R31, R6, 0x8, 0x1f ;  /* 0x09001f00061f7f89 */ /* 0x000ee20000060000 */
[----:B------:R-:W-:-:S03]  /*28a0*/  @P1 FADD R28, R29, R28 ;  /* 0x0000001c1d1c1221 */ /* 0x000fc60000000000 */
[----:B------:R-:W4:Y:S04]  /*28b0*/  SHFL.DOWN P6, R27, R8, 0x1, 0x1f ;  /* 0x08201f00081b7f89 */ /* 0x000f2800000c0000 */
[----:B------:R-:W5:Y:S04]  /*28c0*/  SHFL.DOWN P0, R26, R33, 0x8, 0x1f ;  /* 0x09001f00211a7f89 */ /* 0x000f680000000000 */
[----:B------:R-:W5:Y:S01]  /*28d0*/  SHFL.DOWN P1, R34, R9, 0x1, 0x1f ;  /* 0x08201f0009227f89 */ /* 0x000f620000020000 */
[----:B-1----:R-:W-:-:S03]  /*28e0*/  @P2 FADD R30, R3, R30 ;  /* 0x0000001e031e2221 */ /* 0x002fc60000000000 */
[----:B------:R-:W1:Y:S01]  /*28f0*/  SHFL.DOWN P2, R29, R10, 0x1, 0x1f ;  /* 0x08201f000a1d7f89 */ /* 0x000e620000040000 */
[----:B--2---:R-:W-:-:S03]  /*2900*/  @P4 FADD R22, R13, R22 ;  /* 0x000000160d164221 */ /* 0x004fc60000000000 */
[----:B------:R-:W2:Y:S01]  /*2910*/  SHFL.DOWN P4, R7, R2, 0x10, 0x1f ;  /* 0x0a001f0002077f89 */ /* 0x000ea20000080000 */
[----:B0-----:R-:W-:Y:S01]  /*2920*/  @P5 FADD R23, R4, R23 ;  /* 0x0000001704175221 */ /* 0x001fe20000000000 */
[----:B---3--:R-:W-:Y:S02]  /*2930*/  @P3 FADD R31, R6, R31 ;  /* 0x0000001f061f3221 */ /* 0x008fe40000000000 */
        /* <DEDUP_REMOVED lines=10> */
[----:B------:R-:W2:Y:S04]  /*29e0*/  SHFL.DOWN P4, R6, R15, 0x10, 0x1f ;  /* 0x0a001f000f067f89 */ /* 0x000ea80000080000 */
[----:B------:R-:W2:Y:S01]  /*29f0*/  SHFL.DOWN P2, R2, R29, 0x2, 0x1f ;  /* 0x08401f001d027f89 */ /* 0x000ea20000040000 */
[----:B0-----:R-:W-:-:S03]  /*2a00*/  @P3 FADD R4, R11, R4 ;  /* 0x000000040b043221 */ /* 0x001fc60000000000 */
[----:B------:R-:W0:Y:S01]  /*2a10*/  SHFL.DOWN P3, R9, R18, 0x10, 0x1f ;  /* 0x0a001f0012097f89 */ /* 0x000e220000060000 */
[----:B---3--:R-:W-:Y:S01]  /*2a20*/  @P6 FADD R13, R14, R13 ;  /* 0x0000000d0e0d6221 */ /* 0x008fe20000000000 */
[----:B----4-:R-:W-:Y:S02]  /*2a30*/  @P0 FADD R32, R27, R32 ;  /* 0x000000201b200221 */ /* 0x010fe40000000000 */
[----:B------:R-:W3:Y:S01]  /*2a40*/  SHFL.DOWN P6, R11, R12, 0x10, 0x1f ;  /* 0x0a001f000c0b7f89 */ /* 0x000ee200000c0000 */
[----:B-----5:R-:W-:-:S03]  /*2a50*/  @P5 FADD R3, R0, R3 ;  /* 0x0000000300035221 */ /* 0x020fc60000000000 */
[----:B------:R-:W4:Y:S01]  /*2a60*/  SHFL.DOWN P0, R10, R5, 0x10, 0x1f ;  /* 0x0a001f00050a7f89 */ /* 0x000f220000000000 */
[----:B-1----:R-:W-:-:S03]  /*2a70*/  @P1 FADD R33, R34, R33 ;  /* 0x0000002122211221 */ /* 0x002fc60000000000 */
[----:B------:R-:W1:Y:S01]  /*2a80*/  SHFL.DOWN P5, R8, R19, 0x10, 0x1f ;  /* 0x0a001f0013087f89 */ /* 0x000e6200000a0000 */
[----:B--2---:R-:W-:-:S03]  /*2a90*/  @P4 FADD R6, R15, R6 ;  /* 0x000000060f064221 */ /* 0x004fc60000000000 */
[----:B------:R-:W2:Y:S01]  /*2aa0*/  SHFL.DOWN P1, R27, R32, 0x4, 0x1f ;  /* 0x08801f00201b7f89 */ /* 0x000ea20000020000 */
[----:B------:R-:W-:-:S03]  /*2ab0*/  @P2 FADD R2, R29, R2 ;  /* 0x000000021d022221 */ /* 0x000fc60000000000 */
[----:B------:R-:W5:Y:S01]  /*2ac0*/  SHFL.DOWN P2, R0, R33, 0x4, 0x1f ;  /* 0x08801f0021007f89 */ /* 0x000f620000040000 */
[----:B0-----:R-:W-:-:S03]  /*2ad0*/  @P3 FADD R9, R18, R9 ;  /* 0x0000000912093221 */ /* 0x001fc60000000000 */
[----:B------:R-:W0:Y:S01]  /*2ae0*/  SHFL.DOWN P3, R37, R2, 0x4, 0x1f ;  /* 0x08801f0002257f89 */ /* 0x000e220000060000 */
[----:B---3--:R-:W-:-:S03]  /*2af0*/  @P6 FADD R11, R12, R11 ;  /* 0x0000000b0c0b6221 */ /* 0x008fc60000000000 */
[----:B------:R-:W3:Y:S01]  /*2b00*/  SHFL.DOWN P4, R15, R16, 0x10, 0x1f ;  /* 0x0a001f00100f7f89 */ /* 0x000ee20000080000 */
[----:B----4-:R-:W-:-:S03]  /*2b10*/  @P0 FADD R10, R5, R10 ;  /* 0x0000000a050a0221 */ /* 0x010fc60000000000 */
[----:B------:R-:W4:Y:S01]  /*2b20*/  SHFL.DOWN P0, R12, R17, 0x10, 0x1f ;  /* 0x0a001f00110c7f89 */ /* 0x000f220000000000 */
[----:B-1----:R-:W-:-:S03]  /*2b30*/  @P5 FADD R8, R19, R8 ;  /* 0x0000000813085221 */ /* 0x002fc60000000000 */
[----:B------:R-:W1:Y:S01]  /*2b40*/  SHFL.DOWN P5, R14, R21, 0x10, 0x1f ;  /* 0x0a001f00150e7f89 */ /* 0x000e6200000a0000 */
[----:B--2---:R-:W-:-:S03]  /*2b50*/  @P1 FADD R27, R32, R27 ;  /* 0x0000001b201b1221 */ /* 0x004fc60000000000 */
[----:B------:R-:W2:Y:S01]  /*2b60*/  SHFL.DOWN P6, R19, R20, 0x10, 0x1f ;  /* 0x0a001f0014137f89 */ /* 0x000ea200000c0000 */
[----:B-----5:R-:W-:-:S03]  /*2b70*/  @P2 FADD R0, R33, R0 ;  /* 0x0000000021002221 */ /* 0x020fc60000000000 */
[----:B------:R-:W5:Y:S01]  /*2b80*/  SHFL.DOWN P1, R29, R30, 0x8, 0x1f ;  /* 0x09001f001e1d7f89 */ /* 0x000f620000020000 */
[----:B0-----:R-:W-:-:S03]  /*2b90*/  @P3 FADD R37, R2, R37 ;  /* 0x0000002502253221 */ /* 0x001fc60000000000 */
[----:B------:R-:W0:Y:S01]  /*2ba0*/  SHFL.DOWN P2, R32, R27, 0x8, 0x1f ;  /* 0x09001f001b207f89 */ /* 0x000e220000040000 */
[----:B------:R-:W-:-:S03]  /*2bb0*/  MOV R2, 0x400 ;  /* 0x0000040000027802 */ /* 0x000fc60000000f00 */
[----:B------:R-:W0:Y:S01]  /*2bc0*/  SHFL.DOWN P3, R35, R0, 0x8, 0x1f ;  /* 0x09001f0000237f89 */ /* 0x000e220000060000 */
[----:B---3--:R-:W-:Y:S01]  /*2bd0*/  @P4 FADD R15, R16, R15 ;  /* 0x0000000f100f4221 */ /* 0x008fe20000000000 */
[----:B----4-:R-:W-:Y:S02]  /*2be0*/  @P0 FADD R12, R17, R12 ;  /* 0x0000000c110c0221 */ /* 0x010fe40000000000 */
[----:B------:R-:W3:Y:S01]  /*2bf0*/  SHFL.DOWN P0, R34, R37, 0x8, 0x1f ;  /* 0x09001f0025227f89 */ /* 0x000ee20000000000 */
[----:B-1----:R-:W-:-:S03]  /*2c00*/  @P5 FADD R14, R21, R14 ;  /* 0x0000000e150e5221 */ /* 0x002fc60000000000 */
[----:B------:R-:W1:Y:S01]  /*2c10*/  SHFL.DOWN P5, R16, R25, 0x10, 0x1f ;  /* 0x0a001f0019107f89 */ /* 0x000e6200000a0000 */
[----:B--2---:R-:W-:-:S03]  /*2c20*/  @P6 FADD R19, R20, R19 ;  /* 0x0000001314136221 */ /* 0x004fc60000000000 */
[----:B------:R-:W2:Y:S01]  /*2c30*/  SHFL.DOWN P6, R17, R24, 0x10, 0x1f ;  /* 0x0a001f0018117f89 */ /* 0x000ea200000c0000 */
[----:B-----5:R-:W-:-:S03]  /*2c40*/  @P1 FADD R29, R30, R29 ;  /* 0x0000001d1e1d1221 */ /* 0x020fc60000000000 */
[----:B------:R-:W4:Y:S01]  /*2c50*/  SHFL.DOWN P4, R21, R28, 0x10, 0x1f ;  /* 0x0a001f001c157f89 */ /* 0x000f220000080000 */
[----:B0-----:R-:W-:-:S03]  /*2c60*/  @P2 FADD R32, R27, R32 ;  /* 0x000000201b202221 */ /* 0x001fc60000000000 */
[----:B------:R-:W0:Y:S01]  /*2c70*/  SHFL.DOWN P1, R18, R23, 0x10, 0x1f ;  /* 0x0a001f0017127f89 */ /* 0x000e220000020000 */
[----:B------:R-:W-:Y:S01]  /*2c80*/  @P3 FADD R35, R0, R35 ;  /* 0x0000002300233221 */ /* 0x000fe20000000000 */
[----:B------:R-:W5:Y:S01]  /*2c90*/  S2R R30, SR_TID.X ;  /* 0x00000000001e7919 */ /* 0x000f620000002100 */
[----:B------:R-:W5:Y:S01]  /*2ca0*/  S2R R5, SR_CgaCtaId ;  /* 0x0000000000057919 */ /* 0x000f620000008800 */
[----:B---3--:R-:W-:Y:S01]  /*2cb0*/  @P0 FADD R34, R37, R34 ;  /* 0x0000002225220221 */ /* 0x008fe20000000000 */
[----:B------:R-:W3:Y:S01]  /*2cc0*/  SHFL.DOWN P2, R27, R22, 0x10, 0x1f ;  /* 0x0a001f00161b7f89 */ /* 0x000ee20000040000 */
[----:B-1----:R-:W-:-:S03]  /*2cd0*/  @P5 FADD R16, R25, R16 ;  /* 0x0000001019105221 */ /* 0x002fc60000000000 */
[----:B------:R-:W1:Y:S01]  /*2ce0*/  SHFL.DOWN P3, R20, R31, 0x10, 0x1f ;  /* 0x0a001f001f147f89 */ /* 0x000e620000060000 */
[----:B--2---:R-:W-:Y:S01]  /*2cf0*/  @P6 FADD R17, R24, R17 ;  /* 0x0000001118116221 */ /* 0x004fe20000000000 */
[----:B----4-:R-:W-:Y:S02]  /*2d00*/  @P4 FADD R21, R28, R21 ;  /* 0x000000151c154221 */ /* 0x010fe40000000000 */
[----:B------:R-:W2:Y:S01]  /*2d10*/  SHFL.DOWN P0, R25, R26, 0x10, 0x1f ;  /* 0x0a001f001a197f89 */ /* 0x000ea20000000000 */
[----:B0-----:R-:W-:-:S03]  /*2d20*/  @P1 FADD R18, R23, R18 ;  /* 0x0000001217121221 */ /* 0x001fc60000000000 */
[----:B------:R-:W0:Y:S04]  /*2d30*/  SHFL.DOWN P5, R33, R32, 0x10, 0x1f ;  /* 0x0a001f0020217f89 */ /* 0x000e2800000a0000 */
[----:B------:R-:W4:Y:S04]  /*2d40*/  SHFL.DOWN P6, R23, R29, 0x10, 0x1f ;  /* 0x0a001f001d177f89 */ /* 0x000f2800000c0000 */
[----:B------:R-:W4:Y:S01]  /*2d50*/  SHFL.DOWN P4, R24, R35, 0x10, 0x1f ;  /* 0x0a001f0023187f89 */ /* 0x000f220000080000 */
[----:B---3--:R-:W-:-:S03]  /*2d60*/  @P2 FADD R27, R22, R27 ;  /* 0x0000001b161b2221 */ /* 0x008fc60000000000 */
[----:B------:R-:W3:Y:S01]  /*2d70*/  SHFL.DOWN P1, R37, R34, 0x10, 0x1f ;  /* 0x0a001f0022257f89 */ /* 0x000ee20000020000 */
[----:B-----5:R-:W-:Y:S01]  /*2d80*/  LOP3.LUT P2, R0, R30, 0x1f, RZ, 0xc0, !PT ;  /* 0x0000001f1e007812 */ /* 0x020fe2000784c0ff */
[----:B-1----:R-:W-:Y:S01]  /*2d90*/  @P3 FADD R20, R31, R20 ;  /* 0x000000141f143221 */ /* 0x002fe20000000000 */
[----:B------:R-:W-:Y:S02]  /*2da0*/  LEA R5, R5, R2, 0x18 ;  /* 0x0000000205057211 */ /* 0x000fe400078ec0ff */
[----:B------:R-:W-:Y:S02]  /*2db0*/  ISETP.NE.AND P3, PT, R0, RZ, PT ;  /* 0x000000ff0000720c */ /* 0x000fe40003f65270 */
[----:B------:R-:W-:Y:S01]  /*2dc0*/  SHF.R.U32.HI R0, RZ, 0x5, R30 ;  /* 0x00000005ff007819 */ /* 0x000fe2000001161e */
[----:B--2---:R-:W-:Y:S01]  /*2dd0*/  @P0 FADD R25, R26, R25 ;  /* 0x000000191a190221 */ /* 0x004fe20000000000 */
[----:B------:R-:W-:Y:S01]  /*2de0*/  ISETP.GT.U32.AND P0, PT, R30, 0x17, PT ;  /* 0x000000171e00780c */ /* 0x000fe20003f04070 */
[----:B0-----:R-:W-:-:S02]  /*2df0*/  @P5 FADD R33, R32, R33 ;  /* 0x0000002120215221 */ /* 0x001fc40000000000 */
[----:B------:R-:W-:Y:S02]  /*2e00*/  IMAD R0, R0, 0x60, R5 ;  /* 0x0000006000007824 */ /* 0x000fe400078e0205 */
[----:B----4-:R-:W-:-:S03]  /*2e10*/  @P6 FADD R23, R29, R23 ;  /* 0x000000171d176221 */ /* 0x010fc60000000000 */
[----:B------:R0:W-:Y:S01]  /*2e20*/  @!P2 STS [R0], R3 ;  /* 0x000000030000a388 */ /* 0x0001e20000000800 */
[----:B------:R-:W-:-:S03]  /*2e30*/  @P4 FADD R24, R35, R24 ;  /* 0x0000001823184221 */ /* 0x000fc60000000000 */
[----:B------:R0:W-:Y:S01]  /*2e40*/  @!P3 STS [R0+0x4], R7 ;  /* 0x000004070000b388 */ /* 0x0001e20000000800 */
[----:B---3--:R-:W-:-:S03]  /*2e50*/  @P1 FADD R37, R34, R37 ;  /* 0x0000002522251221 */ /* 0x008fc60000000000 */
        /* <DEDUP_REMOVED lines=51> */
.L_x_20:
        /* <DEDUP_REMOVED lines=15> */
.L_x_75:


//--------------------- .text._Z12cudaCoreGemmI13__nv_bfloat16S0_Li11ELi2ELi128EEvPKT_S3_fPT0_iii --------------------------
	.section	.text._Z12cudaCoreGemmI13__nv_bfloat16S0_Li11ELi2ELi128EEvPKT_S3_fPT0_iii,"ax",@progbits
	.align	128
        .global         _Z12cudaCoreGemmI13__nv_bfloat16S0_Li11ELi2ELi128EEvPKT_S3_fPT0_iii
        .type           _Z12cudaCoreGemmI13__nv_bfloat16S0_Li11ELi2ELi128EEvPKT_S3_fPT0_iii,@function
        .size           _Z12cudaCoreGemmI13__nv_bfloat16S0_Li11ELi2ELi128EEvPKT_S3_fPT0_iii,(.L_x_76 - _Z12cudaCoreGemmI13__nv_bfloat16S0_Li11ELi2ELi128EEvPKT_S3_fPT0_iii)
        .other          _Z12cudaCoreGemmI13__nv_bfloat16S0_Li11ELi2ELi128EEvPKT_S3_fPT0_iii,@"STO_CUDA_ENTRY STV_DEFAULT"
_Z12cudaCoreGemmI13__nv_bfloat16S0_Li11ELi2ELi128EEvPKT_S3_fPT0_iii:
.text._Z12cudaCoreGemmI13__nv_bfloat16S0_Li11ELi2ELi128EEvPKT_S3_fPT0_iii:
        /* <DEDUP_REMOVED lines=16> */
[----:B------:R-:W-:Y:S01]  /*0100*/  CS2R R46, SRZ ;  /* 0x00000000002e7805 */ /* 0x000fe2000001ff00 */
[----:B------:R-:W4:Y:S01]  /*0110*/  S2UR UR5, SR_CTAID.X ;  /* 0x00000000000579c3 */ /* 0x000f220000002500 */
[----:B0-----:R-:W-:Y:S01]  /*0120*/  SHF.L.U32 R69, R0, 0x3, RZ ;  /* 0x0000000300457819 */ /* 0x001fe200000006ff */
[----:B---3--:R-:W-:-:S03]  /*0130*/  USHF.L.U32 UR4, UR4, 0x1, URZ ;  /* 0x0000000104047899 */ /* 0x008fc600080006ff */
[----:B-1----:R-:W-:Y:S01]  /*0140*/  ISETP.GE.AND P0, PT, R69, R2, PT ;  /* 0x000000024500720c */ /* 0x002fe20003f06270 */
[----:B----4-:R-:W-:-:S12]  /*0150*/  UIMAD UR5, UR5, 0xb, URZ ;  /* 0x0000000b050578a4 */ /* 0x010fd8000f8e02ff */
[----:B--2---:R-:W-:Y:S05]  /*0160*/  @P0 BRA `(.L_x_22) ;  /* 0x0000001800b40947 */ /* 0x004fea0003800000 */
[----:B------:R-:W0:Y:S01]  /*0170*/  LDCU.128 UR12, c[0x0][0x380] ;  /* 0x00007000ff0c77ac */ /* 0x000e220008000c00 */
[C---:B------:R-:W-:Y:S01]  /*0180*/  IMAD.WIDE.U32 R4, R2.reuse, 0x2, RZ ;  /* 0x0000000202047825 */ /* 0x040fe200078e00ff */
[----:B------:R-:W1:Y:S01]  /*0190*/  LDC.64 R80, c[0x0][0x388] ;  /* 0x0000e200ff507b82 */ /* 0x000e620000000a00 */
[CC--:B------:R-:W-:Y:S02]  /*01a0*/  LEA R23, R2.reuse, R2.reuse, 0x1 ;  /* 0x0000000202177211 */ /* 0x0c0fe400078e08ff */
[----:B------:R-:W-:Y:S02]  /*01b0*/  HFMA2 R67, -RZ, RZ, 0, 0 ;  /* 0x00000000ff437431 */ /* 0x000fe400000001ff */
[C---:B------:R-:W-:Y:S01]  /*01c0*/  IMAD R10, R2.reuse, UR5, RZ ;  /* 0x00000005020a7c24 */ /* 0x040fe2000f8e02ff */
[CC--:B------:R-:W-:Y:S01]  /*01d0*/  LEA R33, R2.reuse, R2.reuse, 0x2 ;  /* 0x0000000202217211 */ /* 0x0c0fe200078e10ff */
[C---:B------:R-:W-:Y:S01]  /*01e0*/  IMAD R25, R2.reuse, UR4, RZ ;  /* 0x0000000402197c24 */ /* 0x040fe2000f8e02ff */
[----:B------:R-:W-:Y:S01]  /*01f0*/  SHF.L.U32 R15, R2, 0x2, RZ ;  /* 0x00000002020f7819 */ /* 0x000fe200000006ff */
[----:B------:R-:W-:Y:S01]  /*0200*/  IMAD.WIDE R10, R10, 0x2, RZ ;  /* 0x000000020a0a7825 */ /* 0x000fe200078e02ff */
[----:B------:R-:W-:-:S02]  /*0210*/  LEA R39, R2, -R2, 0x3 ;  /* 0x8000000202277211 */ /* 0x000fc400078e18ff */
[C---:B------:R-:W-:Y:S01]  /*0220*/  SHF.L.U32 R19, R2.reuse, 0x3, RZ ;  /* 0x0000000302137819 */ /* 0x040fe200000006ff */
[----:B------:R-:W-:Y:S01]  /*0230*/  IMAD.WIDE R6, R25, 0x2, R4 ;  /* 0x0000000219067825 */ /* 0x000fe200078e0204 */
[----:B------:R-:W-:-:S03]  /*0240*/  LEA R41, R2, R2, 0x3 ;  /* 0x0000000202297211 */ /* 0x000fc600078e18ff */
[----:B------:R-:W-:Y:S01]  /*0250*/  IMAD.WIDE.U32 R4, R0, 0x10, RZ ;  /* 0x0000001000047825 */ /* 0x000fe200078e00ff */
[----:B0-----:R-:W-:-:S03]  /*0260*/  IADD3 R0, P0, PT, R6, UR14, RZ ;  /* 0x0000000e06007c10 */ /* 0x001fc6000ff1e0ff */
[C---:B------:R-:W-:Y:S01]  /*0270*/  IMAD.WIDE.U32 R8, R2.reuse, 0x2, R10 ;  /* 0x0000000202087825 */ /* 0x040fe200078e000a */
[----:B------:R-:W-:Y:S02]  /*0280*/  MOV R43, R4 ;  /* 0x00000004002b7202 */ /* 0x000fe40000000f00 */
[----:B------:R-:W-:Y:S01]  /*0290*/  IADD3.X R3, PT, PT, R7, UR15, RZ, P0, !PT ;  /* 0x0000000f07037c10 */ /* 0x000fe200087fe4ff */
[C---:B------:R-:W-:Y:S01]  /*02a0*/  IMAD R21, R2.reuse, 0x6, RZ ;  /* 0x0000000602157824 */ /* 0x040fe200078e02ff */
[----:B------:R-:W-:Y:S01]  /*02b0*/  MOV R42, R5 ;  /* 0x00000005002a7202 */ /* 0x000fe20000000f00 */
[----:B------:R-:W-:Y:S01]  /*02c0*/  IMAD R17, R2, 0xa, RZ ;  /* 0x0000000a02117824 */ /* 0x000fe200078e02ff */
[----:B------:R-:W-:Y:S01]  /*02d0*/  IADD3 R4, P1, P2, R10, UR12, R15 ;  /* 0x0000000c0a047c10 */ /* 0x000fe2000fa3e00f */
[--C-:B------:R-:W-:Y:S01]  /*02e0*/  IMAD.WIDE.U32 R22, R23, 0x2, R10.reuse ;  /* 0x0000000217167825 */ /* 0x100fe200078e000a */
[----:B------:R-:W-:Y:S02]  /*02f0*/  IADD3 R6, P0, PT, R8, UR12, RZ ;  /* 0x0000000c08067c10 */ /* 0x000fe4000ff1e0ff */
[----:B------:R-:W-:Y:S01]  /*0300*/  IADD3 R5, P3, PT, R10, UR12, RZ ;  /* 0x0000000c0a057c10 */ /* 0x000fe2000ff7e0ff */
[----:B------:R-:W-:Y:S01]  /*0310*/  IMAD.WIDE.U32 R32, R33, 0x2, R10 ;  /* 0x0000000221207825 */ /* 0x000fe200078e000a */
[----:B------:R-:W-:-:S02]  /*0320*/  IADD3.X R7, PT, PT, R11, UR13, RZ, P1, P2 ;  /* 0x0000000d0b077c10 */ /* 0x000fc40008fe44ff */
[----:B------:R-:W-:Y:S01]  /*0330*/  IADD3.X R9, PT, PT, R9, UR13, RZ, P0, !PT ;  /* 0x0000000d09097c10 */ /* 0x000fe200087fe4ff */
[--C-:B------:R-:W-:Y:S01]  /*0340*/  IMAD.WIDE.U32 R14, R15, 0x2, R10.reuse ;  /* 0x000000020f0e7825 */ /* 0x100fe200078e000a */
[----:B------:R-:W-:Y:S02]  /*0350*/  IADD3.X R8, PT, PT, R11, UR13, RZ, P3, !PT ;  /* 0x0000000d0b087c10 */ /* 0x000fe40009ffe4ff */
[----:B------:R-:W-:Y:S01]  /*0360*/  IADD3 R12, P2, PT, R32, UR12, RZ ;  /* 0x0000000c200c7c10 */ /* 0x000fe2000ff5e0ff */
[----:B------:R-:W-:-:S03]  /*0370*/  IMAD.WIDE.U32 R20, R21, 0x2, R10 ;  /* 0x0000000215147825 */ /* 0x000fc600078e000a */
[----:B------:R-:W-:Y:S01]  /*0380*/  IADD3.X R32, PT, PT, R33, UR13, RZ, P2, !PT ;  /* 0x0000000d21207c10 */ /* 0x000fe200097fe4ff */
[----:B------:R-:W-:Y:S01]  /*0390*/  IMAD.WIDE.U32 R38, R39, 0x2, R10 ;  /* 0x0000000227267825 */ /* 0x000fe200078e000a */
[----:B------:R-:W-:-:S03]  /*03a0*/  IADD3 R13, P3, PT, R20, UR12, RZ ;  /* 0x0000000c140d7c10 */ /* 0x000fc6000ff7e0ff */
[----:B------:R-:W-:Y:S01]  /*03b0*/  IMAD.WIDE.U32 R18, R19, 0x2, R10 ;  /* 0x0000000213127825 */ /* 0x000fe200078e000a */
[----:B------:R-:W-:-:S03]  /*03c0*/  IADD3.X R33, PT, PT, R21, UR13, RZ, P3, !PT ;  /* 0x0000000d15217c10 */ /* 0x000fc60009ffe4ff */
[----:B------:R-:W-:-:S04]  /*03d0*/  IMAD.WIDE.U32 R40, R41, 0x2, R10 ;  /* 0x0000000229287825 */ /* 0x000fc800078e000a */
[----:B------:R-:W-:Y:S01]  /*03e0*/  IMAD.WIDE.U32 R16, R17, 0x2, R10 ;  /* 0x0000000211107825 */ /* 0x000fe200078e000a */
[----:B------:R-:W-:Y:S02]  /*03f0*/  IADD3 R10, P0, PT, R22, UR12, RZ ;  /* 0x0000000c160a7c10 */ /* 0x000fe4000ff1e0ff */
[----:B------:R-:W-:Y:S01]  /*0400*/  IADD3 R11, P1, PT, R14, UR12, RZ ;  /* 0x0000000c0e0b7c10 */ /* 0x000fe2000ff3e0ff */
[----:B-1----:R-:W-:Y:S01]  /*0410*/  IMAD.WIDE R80, R25, 0x2, R80 ;  /* 0x0000000219507825 */ /* 0x002fe200078e0250 */
[----:B------:R-:W-:Y:S02]  /*0420*/  IADD3.X R14, PT, PT, R23, UR13, RZ, P0, !PT ;  /* 0x0000000d170e7c10 */ /* 0x000fe400087fe4ff */
[----:B------:R-:W-:Y:S02]  /*0430*/  IADD3.X R15, PT, PT, R15, UR13, RZ, P1, !PT ;  /* 0x0000000d0f0f7c10 */ /* 0x000fe40008ffe4ff */
[----:B------:R-:W-:Y:S02]  /*0440*/  IADD3 R34, P0, PT, R38, UR12, RZ ;  /* 0x0000000c26227c10 */ /* 0x000fe4000ff1e0ff */
[----:B------:R-:W-:-:S02]  /*0450*/  IADD3 R36, P2, PT, R40, UR12, RZ ;  /* 0x0000000c28247c10 */ /* 0x000fc4000ff5e0ff */
[----:B------:R-:W-:Y:S02]  /*0460*/  IADD3 R35, P1, PT, R18, UR12, RZ ;  /* 0x0000000c12237c10 */ /* 0x000fe4000ff3e0ff */
[----:B------:R-:W-:Y:S02]  /*0470*/  IADD3 R37, P3, PT, R16, UR12, RZ ;  /* 0x0000000c10257c10 */ /* 0x000fe4000ff7e0ff */
[----:B------:R-:W-:Y:S02]  /*0480*/  IADD3.X R38, PT, PT, R39, UR13, RZ, P0, !PT ;  /* 0x0000000d27267c10 */ /* 0x000fe400087fe4ff */
[----:B------:R-:W-:Y:S02]  /*0490*/  IADD3.X R40, PT, PT, R41, UR13, RZ, P2, !PT ;  /* 0x0000000d29287c10 */ /* 0x000fe400097fe4ff */
[----:B------:R-:W-:Y:S02]  /*04a0*/  IADD3.X R39, PT, PT, R19, UR13, RZ, P1, !PT ;  /* 0x0000000d13277c10 */ /* 0x000fe40008ffe4ff */
[----:B------:R-:W-:-:S07]  /*04b0*/  IADD3.X R41, PT, PT, R17, UR13, RZ, P3, !PT ;  /* 0x0000000d11297c10 */ /* 0x000fce0009ffe4ff */
.L_x_23:
[----:B------:R-:W-:Y:S02]  /*04c0*/  IADD3 R16, P0, PT, R80, R43, RZ ;  /* 0x0000002b50107210 */ /* 0x000fe40007f1e0ff */
[C---:B------:R-:W-:Y:S02]  /*04d0*/  IADD3 R24, P1, PT, R43.reuse, R0, RZ ;  /* 0x000000002b187210 */ /* 0x040fe40007f3e0ff */
[----:B------:R-:W-:Y:S02]  /*04e0*/  IADD3 R20, P2, PT, R43, R5, RZ ;  /* 0x000000052b147210 */ /* 0x000fe40007f5e0ff */
[----:B------:R-:W-:Y:S02]  /*04f0*/  IADD3.X R17, PT, PT, R81, R42, RZ, P0, !PT ;  /* 0x0000002a51117210 */ /* 0x000fe400007fe4ff */
[C---:B------:R-:W-:Y:S02]  /*0500*/  IADD3.X R25, PT, PT, R42.reuse, R3, RZ, P1, !PT ;  /* 0x000000032a197210 */ /* 0x040fe40000ffe4ff */
[----:B------:R-:W-:-:S02]  /*0510*/  IADD3.X R21, PT, PT, R42, R8, RZ, P2, !PT ;  /* 0x000000082a157210 */ /* 0x000fc400017fe4ff */
[----:B------:R-:W2:Y:S04]  /*0520*/  LDG.E.128.CONSTANT R16, desc[UR8][R16.64] ;  /* 0x0000000810107981 */ /* 0x000ea8000c1e9d00 */
[----:B------:R-:W3:Y:S04]  /*0530*/  LDG.E.128.CONSTANT R20, desc[UR8][R20.64] ;  /* 0x0000000814147981 */ /* 0x000ee8000c1e9d00 */
[----:B------:R-:W4:Y:S01]  /*0540*/  LDG.E.128.CONSTANT R24, desc[UR8][R24.64] ;  /* 0x0000000818187981 */ /* 0x000f22000c1e9d00 */
[----:B------:R-:W-:-:S04]  /*0550*/  IADD3 R28, P0, PT, R43, R6, RZ ;  /* 0x000000062b1c7210 */ /* 0x000fc80007f1e0ff */
[----:B------:R-:W-:-:S06]  /*0560*/  IADD3.X R29, PT, PT, R42, R9, RZ, P0, !PT ;  /* 0x000000092a1d7210 */ /* 0x000fcc00007fe4ff */
[----:B------:R-:W5:Y:S01]  /*0570*/  LDG.E.128.CONSTANT R28, desc[UR8][R28.64] ;  /* 0x000000081c1c7981 */ /* 0x000f62000c1e9d00 */
[C---:B--2---:R-:W-:Y:S02]  /*0580*/  SHF.L.U32 R45, R16.reuse, 0x10, RZ ;  /* 0x00000010102d7819 */ /* 0x044fe400000006ff */
[----:B------:R-:W-:Y:S02]  /*0590*/  PRMT R71, R16, 0x7632, R71 ;  /* 0x0000763210477816 */ /* 0x000fe40000000047 */
[C---:B---3--:R-:W-:Y:S02]  /*05a0*/  SHF.L.U32 R68, R20.reuse, 0x10, RZ ;  /* 0x0000001014447819 */ /* 0x048fe400000006ff */
[----:B------:R-:W-:Y:S02]  /*05b0*/  PRMT R20, R20, 0x7632, R20 ;  /* 0x0000763214147816 */ /* 0x000fe40000000014 */
[----:B----4-:R-:W-:Y:S01]  /*05c0*/  SHF.L.U32 R44, R24, 0x10, RZ ;  /* 0x00000010182c7819 */ /* 0x010fe200000006ff */
[----:B------:R-:W-:Y:S01]  /*05d0*/  FFMA R54, R45, R68, R54 ;  /* 0x000000442d367223 */ /* 0x000fe20000000036 */
[----:B------:R-:W-:-:S02]  /*05e0*/  SHF.L.U32 R71, R71, 0x10, RZ ;  /* 0x0000001047477819 */ /* 0x000fc400000006ff */
[----:B------:R-:W-:Y:S01]  /*05f0*/  SHF.L.U32 R70, R17, 0x10, RZ ;  /* 0x0000001011467819 */ /* 0x000fe200000006ff */
[----:B------:R-:W-:Y:S01]  /*0600*/  FFMA R73, R44, R68, R55 ;  /* 0x000000442c497223 */ /* 0x000fe20000000037 */
[----:B------:R-:W-:Y:S02]  /*0610*/  PRMT R68, R24, 0x7632, R68 ;  /* 0x0000763218447816 */ /* 0x000fe40000000044 */
[----:B------:R-:W-:Y:S02]  /*0620*/  SHF.L.U32 R55, R20, 0x10, RZ ;  /* 0x0000001014377819 */ /* 0x000fe400000006ff */
[----:B------:R-:W-:Y:S02]  /*0630*/  SHF.L.U32 R68, R68, 0x10, RZ ;  /* 0x0000001044447819 */ /* 0x000fe400000006ff */
[----:B------:R-:W-:Y:S01]  /*0640*/  SHF.L.U32 R24, R25, 0x10, RZ ;  /* 0x0000001019187819 */ /* 0x000fe200000006ff */
[-C--:B------:R-:W-:Y:S01]  /*0650*/  FFMA R75, R71, R55.reuse, R54 ;  /* 0x00000037474b7223 */ /* 0x080fe20000000036 */
[----:B------:R-:W-:Y:S01]  /*0660*/  PRMT R72, R25, 0x7632, R72 ;  /* 0x0000763219487816 */ /* 0x000fe20000000048 */
[----:B------:R-:W-:Y:S01]  /*0670*/  FFMA R77, R68, R55, R73 ;  /* 0x00000037444d7223 */ /* 0x000fe20000000049 */
[----:B------:R-:W-:-:S02]  /*0680*/  SHF.L.U32 R73, R21, 0x10, RZ ;  /* 0x0000001015497819 */ /* 0x000fc400000006ff */
[----:B------:R-:W-:Y:S02]  /*0690*/  PRMT R21, R21, 0x7632, R21 ;  /* 0x0000763215157816 */ /* 0x000fe40000000015 */
[----:B------:R-:W-:Y:S01]  /*06a0*/  PRMT R74, R17, 0x7632, R74 ;  /* 0x00007632114a7816 */ /* 0x000fe2000000004a */
[-C--:B------:R-:W-:Y:S01]  /*06b0*/  FFMA R55, R70, R73.reuse, R75 ;  /* 0x0000004946377223 */ /* 0x080fe2000000004b */
[----:B------:R-:W-:Y:S01]  /*06c0*/  SHF.L.U32 R21, R21, 0x10, RZ ;  /* 0x0000001015157819 */ /* 0x000fe200000006ff */
[----:B------:R-:W-:Y:S01]  /*06d0*/  FFMA R73, R24, R73, R77 ;  /* 0x0000004918497223 */ /* 0x000fe2000000004d */
[----:B------:R-:W-:Y:S02]  /*06e0*/  SHF.L.U32 R72, R72, 0x10, RZ ;  /* 0x0000001048487819 */ /* 0x000fe400000006ff */
[----:B------:R-:W-:Y:S02]  /*06f0*/  SHF.L.U32 R74, R74, 0x10, RZ ;  /* 0x000000104a4a7819 */ /* 0x000fe400000006ff */
[----:B------:R-:W-:Y:S01]  /*0700*/  SHF.L.U32 R20, R22, 0x10, RZ ;  /* 0x0000001016147819 */ /* 0x000fe200000006ff */
[-C--:B------:R-:W-:Y:S01]  /*0710*/  FFMA R54, R72, R21.reuse, R73 ;  /* 0x0000001548367223 */ /* 0x080fe20000000049 */
[----:B------:R-:W-:Y:S01]  /*0720*/  SHF.L.U32 R73, R18, 0x10, RZ ;  /* 0x0000001012497819 */ /* 0x000fe200000006ff */
[----:B------:R-:W-:Y:S01]  /*0730*/  FFMA R16, R74, R21, R55 ;  /* 0x000000154a107223 */ /* 0x000fe20000000037 */
[----:B------:R-:W-:-:S02]  /*0740*/  SHF.L.U32 R25, R26, 0x10, RZ ;  /* 0x000000101a197819 */ /* 0x000fc400000006ff */
[----:B------:R-:W-:Y:S01]  /*0750*/  PRMT R22, R22, 0x7632, R22 ;  /* 0x0000763216167816 */ /* 0x000fe20000000016 */
[-C--:B------:R-:W-:Y:S01]  /*0760*/  FFMA R16, R73, R20.reuse, R16 ;  /* 0x0000001449107223 */ /* 0x080fe20000000010 */
[----:B------:R-:W-:Y:S01]  /*0770*/  PRMT R75, R26, 0x7632, R75 ;  /* 0x000076321a4b7816 */ /* 0x000fe2000000004b */
[----:B------:R-:W-:Y:S01]  /*0780*/  FFMA R20, R25, R20, R54 ;  /* 0x0000001419147223 */ /* 0x000fe20000000036 */
[----:B------:R-:W-:Y:S02]  /*0790*/  PRMT R77, R18, 0x7632, R77 ;  /* 0x00007632124d7816 */ /* 0x000fe4000000004d */
[----:B------:R-:W-:Y:S02]  /*07a0*/  SHF.L.U32 R22, R22, 0x10, RZ ;  /* 0x0000001016167819 */ /* 0x000fe400000006ff */
[----:B------:R-:W-:Y:S02]  /*07b0*/  SHF.L.U32 R75, R75, 0x10, RZ ;  /* 0x000000104b4b7819 */ /* 0x000fe400000006ff */
[----:B------:R-:W-:-:S02]  /*07c0*/  SHF.L.U32 R77, R77, 0x10, RZ ;  /* 0x000000104d4d7819 */ /* 0x000fc400000006ff */
[----:B------:R-:W-:Y:S01]  /*07d0*/  SHF.L.U32 R21, R23, 0x10, RZ ;  /* 0x0000001017157819 */ /* 0x000fe200000006ff */
[-C--:B------:R-:W-:Y:S01]  /*07e0*/  FFMA R55, R75, R22.reuse, R20 ;  /* 0x000000164b377223 */ /* 0x080fe20000000014 */
[----:B------:R-:W-:Y:S01]  /*07f0*/  SHF.L.U32 R26, R27, 0x10, RZ ;  /* 0x000000101b1a7819 */ /* 0x000fe200000006ff */
[----:B------:R-:W-:Y:S01]  /*0800*/  FFMA R17, R77, R22, R16 ;  /* 0x000000164d117223 */ /* 0x000fe20000000010 */
[----:B------:R-:W-:Y:S02]  /*0810*/  PRMT R23, R23, 0x7632, R23 ;  /* 0x0000763217177816 */ /* 0x000fe40000000017 */
[----:B------:R-:W-:Y:S01]  /*0820*/  PRMT R27, R27, 0x7632, R27 ;  /* 0x000076321b1b7816 */ /* 0x000fe2000000001b */
[----:B------:R-:W-:Y:S01]  /*0830*/  FFMA R16, R26, R21, R55 ;  /* 0x000000151a107223 */ /* 0x000fe20000000037 */
[----:B------:R-:W-:Y:S02]  /*0840*/  SHF.L.U32 R23, R23, 0x10, RZ ;  /* 0x0000001017177819 */ /* 0x000fe400000006ff */
[----:B------:R-:W-:-:S02]  /*0850*/  SHF.L.U32 R27, R27, 0x10, RZ ;  /* 0x000000101b1b7819 */ /* 0x000fc400000006ff */
[C---:B------:R-:W-:Y:S02]  /*0860*/  SHF.L.U32 R76, R19.reuse, 0x10, RZ ;  /* 0x00000010134c7819 */ /* 0x040fe400000006ff */
[----:B------:R-:W-:Y:S01]  /*0870*/  PRMT R78, R19, 0x7632, R78 ;  /* 0x00007632134e7816 */ /* 0x000fe2000000004e */
[----:B------:R-:W-:Y:S01]  /*0880*/  FFMA R55, R27, R23, R16 ;  /* 0x000000171b377223 */ /* 0x000fe20000000010 */
[----:B-----5:R-:W-:Y:S01]  /*0890*/  SHF.L.U32 R16, R28, 0x10, RZ ;  /* 0x000000101c107819 */ /* 0x020fe200000006ff */
[----:B------:R-:W-:Y:S01]  /*08a0*/  FFMA R17, R76, R21, R17 ;  /* 0x000000154c117223 */ /* 0x000fe20000000011 */
[----:B------:R-:W-:Y:S02]  /*08b0*/  SHF.L.U32 R78, R78, 0x10, RZ ;  /* 0x000000104e4e7819 */ /* 0x000fe400000006ff */
[----:B------:R-:W-:Y:S01]  /*08c0*/  PRMT R28, R28, 0x7632, R28 ;  /* 0x000076321c1c7816 */ /* 0x000fe2000000001c */
[-C--:B------:R-:W-:Y:S01]  /*08d0*/  FFMA R56, R45, R16.reuse, R56 ;  /* 0x000000102d387223 */ /* 0x080fe20000000038 */
[----:B------:R-:W-:Y:S01]  /*08e0*/  FFMA R57, R44, R16, R57 ;  /* 0x000000102c397223 */ /* 0x000fe20000000039 */
[----:B------:R-:W-:Y:S01]  /*08f0*/  IADD3 R16, P0, PT, R43, R4, RZ ;  /* 0x000000042b107210 */ /* 0x000fe20007f1e0ff */
[----:B------:R-:W-:Y:S01]  /*0900*/  FFMA R54, R78, R23, R17 ;  /* 0x000000174e367223 */ /* 0x000fe20000000011 */
[----:B------:R-:W-:-:S02]  /*0910*/  SHF.L.U32 R28, R28, 0x10, RZ ;  /* 0x000000101c1c7819 */ /* 0x000fc400000006ff */
[----:B------:R-:W-:Y:S02]  /*0920*/  IADD3.X R17, PT, PT, R42, R7, RZ, P0, !PT ;  /* 0x000000072a117210 */ /* 0x000fe400007fe4ff */
[----:B------:R-:W-:Y:S01]  /*0930*/  SHF.L.U32 R21, R29, 0x10, RZ ;  /* 0x000000101d157819 */ /* 0x000fe200000006ff */
[-C--:B------:R-:W-:Y:S01]  /*0940*/  FFMA R23, R71, R28.reuse, R56 ;  /* 0x0000001c47177223 */ /* 0x080fe20000000038 */
[----:B------:R-:W-:Y:S02]  /*0950*/  FFMA R57, R68, R28, R57 ;  /* 0x0000001c44397223 */ /* 0x000fe40000000039 */
[----:B------:R-:W2:Y:S01]  /*0960*/  LDG.E.128.CONSTANT R16, desc[UR8][R16.64] ;  /* 0x0000000810107981 */ /* 0x000ea2000c1e9d00 */
[----:B------:R-:W-:Y:S01]  /*0970*/  PRMT R29, R29, 0x7632, R29 ;  /* 0x000076321d1d7816 */ /* 0x000fe2000000001d */
[-C--:B------:R-:W-:Y:S01]  /*0980*/  FFMA R23, R70, R21.reuse, R23 ;  /* 0x0000001546177223 */ /* 0x080fe20000000017 */
[----:B------:R-:W-:Y:S02]  /*0990*/  FFMA R21, R24, R21, R57 ;  /* 0x0000001518157223 */ /* 0x000fe40000000039 */
[----:B------:R-:W-:-:S02]  /*09a0*/  SHF.L.U32 R29, R29, 0x10, RZ ;  /* 0x000000101d1d7819 */ /* 0x000fc400000006ff */
[C---:B------:R-:W-:Y:S02]  /*09b0*/  SHF.L.U32 R22, R30.reuse, 0x10, RZ ;  /* 0x000000101e167819 */ /* 0x040fe400000006ff */
[----:B------:R-:W-:Y:S01]  /*09c0*/  PRMT R30, R30, 0x7632, R30 ;  /* 0x000076321e1e7816 */ /* 0x000fe2000000001e */
[-C--:B------:R-:W-:Y:S01]  /*09d0*/  FFMA R28, R72, R29.reuse, R21 ;  /* 0x0000001d481c7223 */ /* 0x080fe20000000015 */
[----:B------:R-:W-:Y:S02]  /*09e0*/  FFMA R20, R74, R29, R23 ;  /* 0x0000001d4a147223 */ /* 0x000fe40000000017 */
[----:B------:R-:W-:Y:S01]  /*09f0*/  SHF.L.U32 R30, R30, 0x10, RZ ;  /* 0x000000101e1e7819 */ /* 0x000fe200000006ff */
[-C--:B------:R-:W-:Y:S01]  /*0a00*/  FFMA R28, R25, R22.reuse, R28 ;  /* 0x00000016191c7223 */ /* 0x080fe2000000001c */
[----:B------:R-:W-:Y:S01]  /*0a10*/  SHF.L.U32 R21, R31, 0x10, RZ ;  /* 0x000000101f157819 */ /* 0x000fe200000006ff */
[----:B------:R-:W-:Y:S01]  /*0a20*/  FFMA R20, R73, R22, R20 ;  /* 0x0000001649147223 */ /* 0x000fe20000000014 */
[----:B------:R-:W-:Y:S01]  /*0a30*/  PRMT R31, R31, 0x7632, R31 ;  /* 0x000076321f1f7816 */ /* 0x000fe2000000001f */
[----:B------:R-:W-:-:S02]  /*0a40*/  FFMA R29, R75, R30, R28 ;  /* 0x0000001e4b1d7223 */ /* 0x000fc4000000001c */
[----:B------:R-:W-:Y:S01]  /*0a50*/  FFMA R23, R77, R30, R20 ;  /* 0x0000001e4d177223 */ /* 0x000fe20000000014 */
[----:B------:R-:W-:Y:S01]  /*0a60*/  SHF.L.U32 R31, R31, 0x10, RZ ;  /* 0x000000101f1f7819 */ /* 0x000fe200000006ff */
[----:B------:R-:W-:-:S04]  /*0a70*/  FFMA R20, R26, R21, R29 ;  /* 0x000000151a147223 */ /* 0x000fc8000000001d */
[----:B------:R-:W-:Y:S01]  /*0a80*/  FFMA R57, R27, R31, R20 ;  /* 0x0000001f1b397223 */ /* 0x000fe20000000014 */
[----:B------:R-:W-:-:S04]  /*0a90*/  FFMA R23, R76, R21, R23 ;  /* 0x000000154c177223 */ /* 0x000fc80000000017 */
[----:B------:R-:W-:Y:S01]  /*0aa0*/  FFMA R56, R78, R31, R23 ;  /* 0x0000001f4e387223 */ /* 0x000fe20000000017 */
[----:B--2---:R-:W-:-:S05]  /*0ab0*/  SHF.L.U32 R20, R16, 0x10, RZ ;  /* 0x0000001010147819 */ /* 0x004fca00000006ff */
[-C--:B------:R-:W-:Y:S01]  /*0ac0*/  FFMA R58, R45, R20.reuse, R58 ;  /* 0x000000142d3a7223 */ /* 0x080fe2000000003a */
[----:B------:R-:W-:Y:S01]  /*0ad0*/  FFMA R59, R44, R20, R59 ;  /* 0x000000142c3b7223 */ /* 0x000fe2000000003b */
[----:B------:R-:W-:-:S04]  /*0ae0*/  IADD3 R20, P0, PT, R43, R10, RZ ;  /* 0x0000000a2b147210 */ /* 0x000fc80007f1e0ff */
[----:B------:R-:W-:-:S06]  /*0af0*/  IADD3.X R21, PT, PT, R42, R14, RZ, P0, !PT ;  /* 0x0000000e2a157210 */ /* 0x000fcc00007fe4ff */
[----:B------:R-:W2:Y:S01]  /*0b00*/  LDG.E.128.CONSTANT R20, desc[UR8][R20.64] ;  /* 0x0000000814147981 */ /* 0x000ea2000c1e9d00 */
[----:B------:R-:W-:-:S04]  /*0b10*/  PRMT R16, R16, 0x7632, R16 ;  /* 0x0000763210107816 */ /* 0x000fc80000000010 */
[----:B------:R-:W-:Y:S02]  /*0b20*/  SHF.L.U32 R16, R16, 0x10, RZ ;  /* 0x0000001010107819 */ /* 0x000fe400000006ff */
        /* <DEDUP_REMOVED lines=16> */
[-C--:B------:R-:W-:Y:S02]  /*0c30*/  FFMA R31, R75, R18.reuse, R30 ;  /* 0x000000124b1f7223 */ /* 0x080fe4000000001e */
        /* <DEDUP_REMOVED lines=221> */
[----:B------:R-:W-:Y:S01]  /*1a10*/  FFMA R29, R76, R21, R29 ;  /* 0x000000154c1d7223 */ /* 0x000fe2000000001d */
[----:B------:R-:W-:-:S04]  /*1a20*/  IADD3 R69, PT, PT, R69, 0x400, RZ ;  /* 0x0000040045457810 */ /* 0x000fc80007ffe0ff */
[----:B------:R-:W-:Y:S02]  /*1a30*/  ISETP.GE.AND P0, PT, R69, R2, PT ;  /* 0x000000024500720c */ /* 0x000fe40003f06270 */
[----:B------:R-:W-:Y:S01]  /*1a40*/  IADD3 R43, P1, PT, R43, 0x800, RZ ;  /* 0x000008002b2b7810 */ /* 0x000fe20007f3e0ff */
[----:B------:R-:W-:-:S03]  /*1a50*/  FFMA R48, R78, R23, R29 ;  /* 0x000000174e307223 */ /* 0x000fc6000000001d */
[----:B------:R-:W-:Y:S02]  /*1a60*/  IADD3.X R42, PT, PT, RZ, R42, RZ, P1, !PT ;  /* 0x0000002aff2a7210 */ /* 0x000fe40000ffe4ff */
[C---:B--2---:R-:W-:Y:S02]  /*1a70*/  SHF.L.U32 R20, R16.reuse, 0x10, RZ ;  /* 0x0000001010147819 */ /* 0x044fe400000006ff */
[----:B------:R-:W-:-:S03]  /*1a80*/  PRMT R16, R16, 0x7632, R16 ;  /* 0x0000763210107816 */ /* 0x000fc60000000010 */
[-C--:B------:R-:W-:Y:S01]  /*1a90*/  FFMA R46, R45, R20.reuse, R46 ;  /* 0x000000142d2e7223 */ /* 0x080fe2000000002e */
[----:B------:R-:W-:Y:S01]  /*1aa0*/  SHF.L.U32 R16, R16, 0x10, RZ ;  /* 0x0000001010107819 */ /* 0x000fe200000006ff */
[----:B------:R-:W-:-:S04]  /*1ab0*/  FFMA R47, R44, R20, R47 ;  /* 0x000000142c2f7223 */ /* 0x000fc8000000002f */
[-C--:B------:R-:W-:Y:S01]  /*1ac0*/  FFMA R71, R71, R16.reuse, R46 ;  /* 0x0000001047477223 */ /* 0x080fe2000000002e */
[----:B------:R-:W-:Y:S01]  /*1ad0*/  FFMA R47, R68, R16, R47 ;  /* 0x00000010442f7223 */ /* 0x000fe2000000002f */
[C---:B------:R-:W-:Y:S02]  /*1ae0*/  PRMT R16, R17.reuse, 0x7632, R16 ;  /* 0x0000763211107816 */ /* 0x040fe40000000010 */
[----:B------:R-:W-:Y:S02]  /*1af0*/  SHF.L.U32 R17, R17, 0x10, RZ ;  /* 0x0000001011117819 */ /* 0x000fe400000006ff */
[----:B------:R-:W-:-:S03]  /*1b00*/  SHF.L.U32 R21, R16, 0x10, RZ ;  /* 0x0000001010157819 */ /* 0x000fc600000006ff */
        /* <DEDUP_REMOVED lines=18> */
[----:B------:R-:W-:Y:S06]  /*1c30*/  @!P0 BRA `(.L_x_23) ;  /* 0xffffffe800208947 */ /* 0x000fec000383ffff */
.L_x_22:
[----:B------:R-:W-:Y:S05]  /*1c40*/  BSYNC.RECONVERGENT B0 ;  /* 0x0000000000007941 */ /* 0x000fea0003800200 */
.L_x_21:
[----:B------:R-:W0:Y:S04]  /*1c50*/  SHFL.DOWN P0, R3, R54, 0x1, 0x1f ;  /* 0x08201f0036037f89 */ /* 0x000e280000000000 */
[----:B------:R-:W1:Y:S04]  /*1c60*/  SHFL.DOWN P3, R7, R56, 0x1, 0x1f ;  /* 0x08201f0038077f89 */ /* 0x000e680000060000 */
[----:B------:R-:W2:Y:S04]  /*1c70*/  SHFL.DOWN P1, R2, R55, 0x1, 0x1f ;  /* 0x08201f0037027f89 */ /* 0x000ea80000020000 */
[----:B------:R-:W3:Y:S04]  /*1c80*/  SHFL.DOWN P5, R6, R57, 0x1, 0x1f ;  /* 0x08201f0039067f89 */ /* 0x000ee800000a0000 */
[----:B------:R-:W4:Y:S01]  /*1c90*/  SHFL.DOWN P6, R11, R58, 0x1, 0x1f ;  /* 0x08201f003a0b7f89 */ /* 0x000f2200000c0000 */
        /* <DEDUP_REMOVED lines=9> */
[----:B------:R-:W4:Y:S04]  /*1d30*/  SHFL.DOWN P2, R0, R3, 0x2, 0x1f ;  /* 0x08401f0003007f89 */ /* 0x000f280000040000 */
        /* <DEDUP_REMOVED lines=60> */
[----:B------:R-:W5:Y:S01]  /*2100*/  SHFL.DOWN P0, R23, R20, 0x4, 0x1f ;  /* 0x08801f0014177f89 */ /* 0x000f620000000000 */
[----:B--2---:R-:W-:-:S03]  /*2110*/  @P4 FADD R15, R12, R15 ;  /* 0x0000000f0c0f4221 */ /* 0x004fc60000000000 */
[----:B------:R-:W2:Y:S01]  /*2120*/  SHFL.DOWN P4, R0, R3, 0x8, 0x1f ;  /* 0x09001f0003007f89 */ /* 0x000ea20000080000 */
[----:B0-----:R-:W-:-:S03]  /*2130*/  @P1 FADD R14, R17, R14 ;  /* 0x0000000e110e1221 */ /* 0x001fc60000000000 */
[----:B------:R-:W0:Y:S01]  /*2140*/  SHFL.DOWN P1, R12, R25, 0x4, 0x1f ;  /* 0x08801f00190c7f89 */ /* 0x000e220000020000 */
[----:B-1----:R-:W-:-:S03]  /*2150*/  @P5 FADD R18, R21, R18 ;  /* 0x0000001215125221 */ /* 0x002fc60000000000 */
[----:B------:R-:W1:Y:S01]  /*2160*/  SHFL.DOWN P5, R31, R24, 0x4, 0x1f ;  /* 0x08801f00181f7f89 */ /* 0x000e6200000a0000 */
[----:B---3--:R-:W-:-:S03]  /*2170*/  @P6 FADD R19, R6, R19 ;  /* 0x0000001306136221 */ /* 0x008fc60000000000 */
[----:B------:R-:W3:Y:S01]  /*2180*/  SHFL.DOWN P3, R22, R29, 0x4, 0x1f ;  /* 0x08801f001d167f89 */ /* 0x000ee20000060000 */
[----:B----4-:R-:W-:-:S03]  /*2190*/  @P2 FADD R4, R13, R4 ;  /* 0x000000040d042221 */ /* 0x010fc60000000000 */
[----:B------:R-:W4:Y:S01]  /*21a0*/  SHFL.DOWN P6, R5, R2, 0x8, 0x1f ;  /* 0x09001f0002057f89 */ /* 0x000f2200000c0000 */
[----:B-----5:R-:W-:-:S03]  /*21b0*/  @P0 FADD R23, R20, R23 ;  /* 0x0000001714170221 */ /* 0x020fc60000000000 */
[----:B------:R-:W5:Y:S04]  /*21c0*/  SHFL.DOWN P2, R27, R16, 0x4, 0x1f ;  /* 0x08801f00101b7f89 */ /* 0x000f680000040000 */
[----:B------:R-:W5:Y:S01]  /*21d0*/  SHFL.DOWN P0, R20, R53, 0x1, 0x1f ;  /* 0x08201f0035147f89 */ /* 0x000f620000000000 */
[----:B--2---:R-:W-:Y:S01]  /*21e0*/  @P4 FADD R0, R3, R0 ;  /* 0x0000000003004221 */ /* 0x004fe20000000000 */
[----:B0-----:R-:W-:Y:S02]  /*21f0*/  @P1 FADD R12, R25, R12 ;  /* 0x0000000c190c1221 */ /* 0x001fe40000000000 */
[----:B------:R-:W0:Y:S01]  /*2200*/  SHFL.DOWN P4, R9, R8, 0x8, 0x1f ;  /* 0x09001f0008097f89 */ /* 0x000e220000080000 */
[----:B-1----:R-:W-:-:S03]  /*2210*/  @P5 FADD R31, R24, R31 ;  /* 0x0000001f181f5221 */ /* 0x002fc60000000000 */
        /* <DEDUP_REMOVED lines=56> */
[----:B---3--:R-:W-:Y:S01]  /*25a0*/  @P2 FADD R23, R22, R23 ;  /* 0x0000001716172221 */ /* 0x008fe20000000000 */
        /* <DEDUP_REMOVED lines=11> */
[----:B-1----:R-:W-:Y:S01]  /*2660*/  @P2 FADD R29, R14, R29 ;  /* 0x0000001d0e1d2221 */ /* 0x002fe20000000000 */
[----:B--2---:R-:W-:-:S02]  /*2670*/  @P3 FADD R22, R7, R22 ;  /* 0x0000001607163221 */ /* 0x004fc40000000000 */
        /* <DEDUP_REMOVED lines=19> */
[----:B------:R-:W-:Y:S01]  /*27b0*/  MOV R2, 0x400 ;  /* 0x0000040000027802 */ /* 0x000fe20000000f00 */
[----:B----4-:R-:W-:Y:S02]  /*27c0*/  @P6 FADD R0, R27, R0 ;  /* 0x000000001b006221 */ /* 0x010fe40000000000 */
        /* <DEDUP_REMOVED lines=17> */
[----:B------:R-:W-:Y:S01]  /*28e0*/  @P1 FADD R28, R5, R28 ;  /* 0x0000001c051c1221 */ /* 0x000fe20000000000 */
[----:B------:R-:W5:Y:S01]  /*28f0*/  S2R R30, SR_TID.X ;  /* 0x00000000001e7919 */ /* 0x000f620000002100 */
[----:B------:R-:W5:Y:S01]  /*2900*/  S2R R37, SR_CgaCtaId ;  /* 0x0000000000257919 */ /* 0x000f620000008800 */
[----:B0-----:R-:W-:Y:S01]  /*2910*/  @P2 FADD R35, R32, R35 ;  /* 0x0000002320232221 */ /* 0x001fe20000000000 */
[----:B------:R-:W0:Y:S01]  /*2920*/  SHFL.DOWN P0, R20, R25, 0x10, 0x1f ;  /* 0x0a001f0019147f89 */ /* 0x000e220000000000 */
[----:B-1----:R-:W-:-:S03]  /*2930*/  @P5 FADD R14, R19, R14 ;  /* 0x0000000e130e5221 */ /* 0x002fc60000000000 */
[----:B------:R-:W1:Y:S01]  /*2940*/  SHFL.DOWN P1, R27, R22, 0x10, 0x1f ;  /* 0x0a001f00161b7f89 */ /* 0x000e620000020000 */
[----:B--2---:R-:W-:Y:S01]  /*2950*/  @P4 FADD R17, R18, R17 ;  /* 0x0000001112114221 */ /* 0x004fe20000000000 */
[----:B---3--:R-:W-:Y:S02]  /*2960*/  @P3 FADD R16, R23, R16 ;  /* 0x0000001017103221 */ /* 0x008fe40000000000 */
[----:B------:R-:W2:Y:S01]  /*2970*/  SHFL.DOWN P2, R18, R29, 0x10, 0x1f ;  /* 0x0a001f001d127f89 */ /* 0x000ea20000040000 */
[----:B----4-:R-:W-:-:S03]  /*2980*/  @P6 FADD R21, R24, R21 ;  /* 0x0000001518156221 */ /* 0x010fc60000000000 */
[----:B------:R-:W3:Y:S04]  /*2990*/  SHFL.DOWN P6, R19, R26, 0x10, 0x1f ;  /* 0x0a001f001a137f89 */ /* 0x000ee800000c0000 */
[----:B------:R-:W4:Y:S04]  /*29a0*/  SHFL.DOWN P5, R23, R31, 0x10, 0x1f ;  /* 0x0a001f001f177f89 */ /* 0x000f2800000a0000 */
[----:B------:R-:W4:Y:S01]  /*29b0*/  SHFL.DOWN P4, R33, R28, 0x10, 0x1f ;  /* 0x0a001f001c217f89 */ /* 0x000f220000080000 */
[----:B0-----:R-:W-:-:S03]  /*29c0*/  @P0 FADD R20, R25, R20 ;  /* 0x0000001419140221 */ /* 0x001fc60000000000 */
[----:B------:R-:W0:Y:S01]  /*29d0*/  SHFL.DOWN P3, R24, R35, 0x10, 0x1f ;  /* 0x0a001f0023187f89 */ /* 0x000e220000060000 */
[----:B-----5:R-:W-:Y:S01]  /*29e0*/  LOP3.LUT P0, R0, R30, 0x1f, RZ, 0xc0, !PT ;  /* 0x0000001f1e007812 */ /* 0x020fe2000780c0ff */
[----:B-1----:R-:W-:Y:S01]  /*29f0*/  @P1 FADD R27, R22, R27 ;  /* 0x0000001b161b1221 */ /* 0x002fe20000000000 */
[----:B------:R-:W-:Y:S02]  /*2a00*/  LEA R5, R37, R2, 0x18 ;  /* 0x0000000225057211 */ /* 0x000fe400078ec0ff */
[----:B------:R-:W-:Y:S02]  /*2a10*/  ISETP.NE.AND P1, PT, R0, RZ, PT ;  /* 0x000000ff0000720c */ /* 0x000fe40003f25270 */
[----:B------:R-:W-:Y:S01]  /*2a20*/  SHF.R.U32.HI R0, RZ, 0x5, R30 ;  /* 0x00000005ff007819 */ /* 0x000fe2000001161e */
[----:B--2---:R-:W-:Y:S01]  /*2a30*/  @P2 FADD R18, R29, R18 ;  /* 0x000000121d122221 */ /* 0x004fe20000000000 */
[----:B---3--:R-:W-:-:S03]  /*2a40*/  @P6 FADD R19, R26, R19 ;  /* 0x000000131a136221 */ /* 0x008fc60000000000 */
[----:B------:R-:W-:Y:S02]  /*2a50*/  IMAD R0, R0, 0x58, R5 ;  /* 0x0000005800007824 */ /* 0x000fe400078e0205 */
[----:B----4-:R-:W-:-:S03]  /*2a60*/  @P5 FADD R23, R31, R23 ;  /* 0x000000171f175221 */ /* 0x010fc60000000000 */
[----:B------:R1:W-:Y:S01]  /*2a70*/  @!P0 STS [R0], R3 ;  /* 0x0000000300008388 */ /* 0x0003e20000000800 */
[----:B------:R-:W-:Y:S01]  /*2a80*/  ISETP.GT.U32.AND P0, PT, R30, 0x15, PT ;  /* 0x000000151e00780c */ /* 0x000fe20003f04070 */
[----:B------:R-:W-:Y:S02]  /*2a90*/  @P4 FADD R33, R28, R33 ;  /* 0x000000211c214221 */ /* 0x000fe40000000000 */
[----:B------:R1:W-:Y:S01]  /*2aa0*/  @!P1 STS [R0+0x4], R4 ;  /* 0x0000040400009388 */ /* 0x0003e20000000800 */
[----:B0-----:R-:W-:-:S03]  /*2ab0*/  @P3 FADD R24, R35, R24 ;  /* 0x0000001823183221 */ /* 0x001fc60000000000 */
        /* <DEDUP_REMOVED lines=23> */
[----:B------:R-:W0:Y:S04]  /*2c30*/  LDCU UR7, c[0x0][0x3a4] ;  /* 0x00007480ff0777ac */ /* 0x000e280008000800 */
[----:B-1----:R-:W1:Y:S01]  /*2c40*/  LDS R0, [R5] ;  /* 0x0000000005007984 */ /* 0x002e620000000800 */
[----:B------:R-:W2:Y:S03]  /*2c50*/  LDCU UR10, c[0x0][0x390] ;  /* 0x00007200ff0a77ac */ /* 0x000ea60008000800 */
[----:B------:R-:W3:Y:S01]  /*2c60*/  LDS R3, [R5+0x58] ;  /* 0x0000580005037984 */ /* 0x000ee20000000800 */
[----:B------:R-:W4:Y:S03]  /*2c70*/  LDCU.64 UR12, c[0x0][0x398] ;  /* 0x00007300ff0c77ac */ /* 0x000f260008000a00 */
[----:B------:R-:W5:Y:S04]  /*2c80*/  LDS R7, [R5+0xb0] ;  /* 0x0000b00005077984 */ /* 0x000f680000000800 */
[----:B------:R-:W2:Y:S01]  /*2c90*/  LDS R9, [R5+0x108] ;  /* 0x0001080005097984 */ /* 0x000ea20000000800 */
[----:B0-----:R-:W-:Y:S01]  /*2ca0*/  UIMAD UR6, UR5, UR7, UR4 ;  /* 0x00000007050672a4 */ /* 0x001fe2000f8e0204 */
[----:B-1----:R-:W-:-:S04]  /*2cb0*/  FADD R0, RZ, R0 ;  /* 0x00000000ff007221 */ /* 0x002fc80000000000 */
        /* <DEDUP_REMOVED lines=15> */
.L_x_24:
        /* <DEDUP_REMOVED lines=13> */
.L_x_76:


//--------------------- .text._Z12cudaCoreGemmI13__nv_bfloat16S0_Li10ELi2ELi128EEvPKT_S3_fPT0_iii --------------------------
	.section	.text._Z12cudaCoreGemmI13__nv_bfloat16S0_Li10ELi2ELi128EEvPKT_S3_fPT0_iii,"ax",@progbits
	.align	128
        .global         _Z12cudaCoreGemmI13__nv_bfloat16S0_Li10ELi2ELi128EEvPKT_S3_fPT0_iii
        .type           _Z12cudaCoreGemmI13__nv_bfloat16S0_Li10ELi2ELi128EEvPKT_S3_fPT0_iii,@function
        .size           _Z12cudaCoreGemmI13__nv_bfloat16S0_Li10ELi2ELi128EEvPKT_S3_fPT0_iii,(.L_x_77 - _Z12cudaCoreGemmI13__nv_bfloat16S0_Li10ELi2ELi128EEvPKT_S3_fPT0_iii)
        .other          _Z12cudaCoreGemmI13__nv_bfloat16S0_Li10ELi2ELi128EEvPKT_S3_fPT0_iii,@"STO_CUDA_ENTRY STV_DEFAULT"
_Z12cudaCoreGemmI13__nv_bfloat16S0_Li10ELi2ELi128EEvPKT_S3_fPT0_iii:
.text._Z12cudaCoreGemmI13__nv_bfloat16S0_Li10ELi2ELi128EEvPKT_S3_fPT0_iii:
[----:B------:R-:W-:Y:S01]  /*0000*/  LDC R1, c[0x0][0x37c] ;  /* 0x0000df00ff017b82 */ /* 0x000fe20000000800 */
[----:B------:R-:W0:Y:S07]  /*0010*/  S2R R8, SR_TID.X ;  /* 0x0000000000087919 */ /* 0x000e2e0000002100 */
[----:B------:R-:W1:Y:S01]  /*0020*/  LDC R0, c[0x0][0x3a8] ;  /* 0x0000ea00ff007b82 */ /* 0x000e620000000800 */
[----:B------:R-:W2:Y:S01]  /*0030*/  LDCU.64 UR6, c[0x0][0x358] ;  /* 0x00006b00ff0677ac */ /* 0x000ea20008000a00 */
[----:B------:R-:W-:Y:S01]  /*0040*/  BSSY.RECONVERGENT B0, `(.L_x_25) ;  /* 0x00001a7000007945 */ /* 0x000fe20003800200 */
[----:B------:R-:W-:Y:S01]  /*0050*/  HFMA2 R61, -RZ, RZ, 0, 0 ;  /* 0x00000000ff3d7431 */ /* 0x000fe200000001ff */
[----:B------:R-:W-:Y:S01]  /*0060*/  MOV R59, RZ ;  /* 0x000000ff003b7202 */ /* 0x000fe20000000f00 */
[----:B------:R-:W-:Y:S01]  /*0070*/  HFMA2 R57, -RZ, RZ, 0, 0 ;  /* 0x00000000ff397431 */ /* 0x000fe200000001ff */
[----:B------:R-:W-:Y:S01]  /*0080*/  MOV R55, RZ ;  /* 0x000000ff00377202 */ /* 0x000fe20000000f00 */
[----:B------:R-:W-:Y:S01]  /*0090*/  HFMA2 R53, -RZ, RZ, 0, 0 ;  /* 0x00000000ff357431 */ /* 0x000fe200000001ff */
[----:B------:R-:W3:Y:S01]  /*00a0*/  S2UR UR5, SR_CTAID.Y ;  /* 0x00000000000579c3 */ /* 0x000ee20000002600 */
[----:B------:R-:W-:Y:S01]  /*00b0*/  HFMA2 R49, -RZ, RZ, 0, 0 ;  /* 0x00000000ff317431 */ /* 0x000fe200000001ff */
[----:B------:R-:W-:Y:S01]  /*00c0*/  MOV R51, RZ ;  /* 0x000000ff00337202 */ /* 0x000fe20000000f00 */
[----:B------:R-:W-:Y:S01]  /*00d0*/  HFMA2 R45, -RZ, RZ, 0, 0 ;  /* 0x00000000ff2d7431 */ /* 0x000fe200000001ff */
[----:B------:R-:W-:Y:S01]  /*00e0*/  MOV R47, RZ ;  /* 0x000000ff002f7202 */ /* 0x000fe20000000f00 */
[----:B------:R-:W-:Y:S01]  /*00f0*/  HFMA2 R41, -RZ, RZ, 0, 0 ;  /* 0x00000000ff297431 */ /* 0x000fe200000001ff */
[----:B------:R-:W-:Y:S01]  /*0100*/  MOV R43, RZ ;  /* 0x000000ff002b7202 */ /* 0x000fe20000000f00 */
[----:B------:R-:W-:Y:S01]  /*0110*/  HFMA2 R74, -RZ, RZ, 0, 0 ;  /* 0x00000000ff4a7431 */ /* 0x000fe200000001ff */
[----:B------:R-:W4:Y:S01]  /*0120*/  S2UR UR8, SR_CTAID.X ;  /* 0x00000000000879c3 */ /* 0x000f220000002500 */
[----:B------:R-:W-:Y:S01]  /*0130*/  HFMA2 R72, -RZ, RZ, 0, 0 ;  /* 0x00000000ff487431 */ /* 0x000fe200000001ff */
[----:B------:R-:W-:-:S02]  /*0140*/  MOV R76, RZ ;  /* 0x000000ff004c7202 */ /* 0x000fc40000000f00 */
[----:B------:R-:W-:Y:S02]  /*0150*/  CS2R R2, SRZ ;  /* 0x0000000000027805 */ /* 0x000fe4000001ff00 */
[----:B------:R-:W-:Y:S02]  /*0160*/  MOV R15, RZ ;  /* 0x000000ff000f7202 */ /* 0x000fe40000000f00 */
[----:B------:R-:W-:Y:S02]  /*0170*/  CS2R R4, SRZ ;  /* 0x0000000000047805 */ /* 0x000fe4000001ff00 */
[----:B------:R-:W-:Y:S02]  /*0180*/  MOV R13, RZ ;  /* 0x000000ff000d7202 */ /* 0x000fe40000000f00 */
[----:B0-----:R-:W-:-:S04]  /*0190*/  SHF.L.U32 R27, R8, 0x3, RZ ;  /* 0x00000003081b7819 */ /* 0x001fc800000006ff */
[----:B-1----:R-:W-:-:S13]  /*01a0*/  ISETP.GE.AND P0, PT, R27, R0, PT ;  /* 0x000000001b00720c */ /* 0x002fda0003f06270 */
[----:B--234-:R-:W-:Y:S05]  /*01b0*/  @P0 BRA `(.L_x_26) ;  /* 0x00000018003c0947 */ /* 0x01cfea0003800000 */
[----:B------:R-:W0:Y:S01]  /*01c0*/  LDCU.128 UR12, c[0x0][0x380] ;  /* 0x00007000ff0c77ac */ /* 0x000e220008000c00 */
[C---:B------:R-:W-:Y:S01]  /*01d0*/  IMAD.WIDE.U32 R10, R0.reuse, 0x2, RZ ;  /* 0x00000002000a7825 */ /* 0x040fe200078e00ff */
[-C--:B------:R-:W-:Y:S01]  /*01e0*/  LEA R21, R0, R0.reuse, 0x1 ;  /* 0x0000000000157211 */ /* 0x080fe200078e08ff */
[----:B------:R-:W-:Y:S02]  /*01f0*/  UIMAD UR4, UR8, 0xa, URZ ;  /* 0x0000000a080478a4 */ /* 0x000fe4000f8e02ff */
[----:B------:R-:W-:Y:S01]  /*0200*/  IMAD.WIDE.U32 R8, R8, 0x10, RZ ;  /* 0x0000001008087825 */ /* 0x000fe200078e00ff */
[C---:B------:R-:W-:Y:S02]  /*0210*/  SHF.L.U32 R19, R0.reuse, 0x2, RZ ;  /* 0x0000000200137819 */ /* 0x040fe400000006ff */
[C---:B------:R-:W-:Y:S01]  /*0220*/  LEA R17, R0.reuse, R0, 0x2 ;  /* 0x0000000000117211 */ /* 0x040fe200078e10ff */
[C---:B------:R-:W-:Y:S01]  /*0230*/  IMAD R63, R0.reuse, 0x6, RZ ;  /* 0x00000006003f7824 */ /* 0x040fe200078e02ff */
[----:B------:R-:W-:Y:S01]  /*0240*/  MOV R7, R8 ;  /* 0x0000000800077202 */ /* 0x000fe20000000f00 */
[C---:B------:R-:W-:Y:S01]  /*0250*/  IMAD R24, R0.reuse, UR4, RZ ;  /* 0x0000000400187c24 */ /* 0x040fe2000f8e02ff */
[----:B------:R-:W-:Y:S01]  /*0260*/  USHF.L.U32 UR4, UR5, 0x1, URZ ;  /* 0x0000000105047899 */ /* 0x000fe200080006ff */
[----:B------:R-:W-:-:S02]  /*0270*/  LEA R65, R0, -R0, 0x3 ;  /* 0x8000000000417211 */ /* 0x000fc400078e18ff */
[----:B------:R-:W-:Y:S01]  /*0280*/  IMAD.WIDE R24, R24, 0x2, RZ ;  /* 0x0000000218187825 */ /* 0x000fe200078e02ff */
[C---:B------:R-:W-:Y:S02]  /*0290*/  SHF.L.U32 R67, R0.reuse, 0x3, RZ ;  /* 0x0000000300437819 */ /* 0x040fe400000006ff */
[C---:B------:R-:W-:Y:S01]  /*02a0*/  LEA R69, R0.reuse, R0, 0x3 ;  /* 0x0000000000457211 */ /* 0x040fe200078e18ff */
[----:B------:R-:W-:Y:S01]  /*02b0*/  IMAD R23, R0, UR4, RZ ;  /* 0x0000000400177c24 */ /* 0x000fe2000f8e02ff */
[C---:B0-----:R-:W-:Y:S01]  /*02c0*/  IADD3 R6, P0, P1, R24.reuse, UR12, R10 ;  /* 0x0000000c18067c10 */ /* 0x041fe2000f91e00a */
[----:B------:R-:W-:Y:S01]  /*02d0*/  IMAD.WIDE.U32 R20, R21, 0x2, R24 ;  /* 0x0000000215147825 */ /* 0x000fe200078e0018 */
[----:B------:R-:W-:Y:S02]  /*02e0*/  MOV R61, RZ ;  /* 0x000000ff003d7202 */ /* 0x000fe40000000f00 */
[--C-:B------:R-:W-:Y:S01]  /*02f0*/  IADD3.X R8, PT, PT, R25, UR13, R11.reuse, P0, P1 ;  /* 0x0000000d19087c10 */ /* 0x100fe200087e240b */
[----:B------:R-:W-:Y:S01]  /*0300*/  IMAD.WIDE R22, R23, 0x2, R10 ;  /* 0x0000000217167825 */ /* 0x000fe200078e020a */
[----:B------:R-:W-:-:S03]  /*0310*/  IADD3 R10, P0, P1, R24, UR12, R19 ;  /* 0x0000000c180a7c10 */ /* 0x000fc6000f91e013 */
[--C-:B------:R-:W-:Y:S01]  /*0320*/  IMAD.WIDE.U32 R18, R19, 0x2, R24.reuse ;  /* 0x0000000213127825 */ /* 0x100fe200078e0018 */
[----:B------:R-:W-:Y:S02]  /*0330*/  IADD3.X R12, PT, PT, R25, UR13, RZ, P0, P1 ;  /* 0x0000000d190c7c10 */ /* 0x000fe400087e24ff */
[----:B------:R-:W-:Y:S01]  /*0340*/  IADD3 R40, P0, PT, R20, UR12, RZ ;  /* 0x0000000c14287c10 */ /* 0x000fe2000ff1e0ff */
[--C-:B------:R-:W-:Y:S01]  /*0350*/  IMAD.WIDE.U32 R16, R17, 0x2, R24.reuse ;  /* 0x0000000211107825 */ /* 0x100fe200078e0018 */
[----:B------:R-:W-:Y:S02]  /*0360*/  IADD3 R14, P3, PT, R22, UR14, RZ ;  /* 0x0000000e160e7c10 */ /* 0x000fe4000ff7e0ff */
[----:B------:R-:W-:Y:S01]  /*0370*/  IADD3 R42, P1, PT, R18, UR12, RZ ;  /* 0x0000000c122a7c10 */ /* 0x000fe2000ff3e0ff */
[--C-:B------:R-:W-:Y:S01]  /*0380*/  IMAD.WIDE.U32 R62, R63, 0x2, R24.reuse ;  /* 0x000000023f3e7825 */ /* 0x100fe200078e0018 */
[----:B------:R-:W-:Y:S02]  /*0390*/  IADD3 R44, P2, PT, R16, UR12, RZ ;  /* 0x0000000c102c7c10 */ /* 0x000fe4000ff5e0ff */
[----:B------:R-:W-:Y:S01]  /*03a0*/  IADD3.X R48, PT, PT, R21, UR13, RZ, P0, !PT ;  /* 0x0000000d15307c10 */ /* 0x000fe200087fe4ff */
[----:B------:R-:W-:Y:S01]  /*03b0*/  IMAD.WIDE.U32 R64, R65, 0x2, R24 ;  /* 0x0000000241407825 */ /* 0x000fe200078e0018 */
[----:B------:R-:W-:-:S02]  /*03c0*/  IADD3.X R46, PT, PT, R23, UR15, RZ, P3, !PT ;  /* 0x0000000f172e7c10 */ /* 0x000fc40009ffe4ff */
[----:B------:R-:W-:Y:S01]  /*03d0*/  IADD3.X R50, PT, PT, R19, UR13, RZ, P1, !PT ;  /* 0x0000000d13327c10 */ /* 0x000fe20008ffe4ff */
[--C-:B------:R-:W-:Y:S01]  /*03e0*/  IMAD.WIDE.U32 R66, R67, 0x2, R24.reuse ;  /* 0x0000000243427825 */ /* 0x100fe200078e0018 */
[----:B------:R-:W-:Y:S02]  /*03f0*/  IADD3.X R52, PT, PT, R17, UR13, RZ, P2, !PT ;  /* 0x0000000d11347c10 */ /* 0x000fe400097fe4ff */
[----:B------:R-:W-:Y:S01]  /*0400*/  IADD3 R54, P0, PT, R62, UR12, RZ ;  /* 0x0000000c3e367c10 */ /* 0x000fe2000ff1e0ff */
[----:B------:R-:W-:Y:S01]  /*0410*/  IMAD.WIDE.U32 R68, R69, 0x2, R24 ;  /* 0x0000000245447825 */ /* 0x000fe200078e0018 */
[----:B------:R-:W-:Y:S02]  /*0420*/  IADD3 R56, P1, PT, R64, UR12, RZ ;  /* 0x0000000c40387c10 */ /* 0x000fe4000ff3e0ff */
[----:B------:R-:W-:Y:S02]  /*0430*/  IADD3 R58, P2, PT, R66, UR12, RZ ;  /* 0x0000000c423a7c10 */ /* 0x000fe4000ff5e0ff */
[----:B------:R-:W-:-:S02]  /*0440*/  IADD3 R60, P3, PT, R68, UR12, RZ ;  /* 0x0000000c443c7c10 */ /* 0x000fc4000ff7e0ff */
[----:B------:R-:W-:Y:S02]  /*0450*/  IADD3.X R62, PT, PT, R63, UR13, RZ, P0, !PT ;  /* 0x0000000d3f3e7c10 */ /* 0x000fe400087fe4ff */
[----:B------:R-:W-:Y:S02]  /*0460*/  IADD3.X R64, PT, PT, R65, UR13, RZ, P1, !PT ;  /* 0x0000000d41407c10 */ /* 0x000fe40008ffe4ff */
[----:B------:R-:W-:Y:S02]  /*0470*/  IADD3.X R66, PT, PT, R67, UR13, RZ, P2, !PT ;  /* 0x0000000d43427c10 */ /* 0x000fe400097fe4ff */
[----:B------:R-:W-:Y:S02]  /*0480*/  IADD3.X R68, PT, PT, R69, UR13, RZ, P3, !PT ;  /* 0x0000000d45447c10 */ /* 0x000fe40009ffe4ff */
[----:B------:R-:W-:-:S07]  /*0490*/  MOV R63, R27 ;  /* 0x0000001b003f7202 */ /* 0x000fce0000000f00 */
.L_x_27:
        /* <DEDUP_REMOVED lines=29> */
[C---:B---3--:R-:W-:Y:S02]  /*0670*/  SHF.L.U32 R65, R20.reuse, 0x10, RZ ;  /* 0x0000001014417819 */ /* 0x048fe400000006ff */
[----:B------:R-:W-:Y:S02]  /*0680*/  PRMT R20, R20, 0x7632, R20 ;  /* 0x0000763214147816 */ /* 0x000fe40000000014 */
[C---:B----4-:R-:W-:Y:S02]  /*0690*/  SHF.L.U32 R11, R16.reuse, 0x10, RZ ;  /* 0x00000010100b7819 */ /* 0x050fe400000006ff */
[----:B------:R-:W-:Y:S02]  /*06a0*/  PRMT R71, R16, 0x7632, R71 ;  /* 0x0000763210477816 */ /* 0x000fe40000000047 */
[----:B------:R-:W-:Y:S01]  /*06b0*/  SHF.L.U32 R20, R20, 0x10, RZ ;  /* 0x0000001014147819 */ /* 0x000fe200000006ff */
[-C--:B------:R-:W-:Y:S01]  /*06c0*/  FFMA R76, R11, R65.reuse, R76 ;  /* 0x000000410b4c7223 */ /* 0x080fe2000000004c */
[----:B------:R-:W-:Y:S01]  /*06d0*/  SHF.L.U32 R71, R71, 0x10, RZ ;  /* 0x0000001047477819 */ /* 0x000fe200000006ff */
[----:B------:R-:W-:Y:S01]  /*06e0*/  FFMA R78, R70, R65, R41 ;  /* 0x00000041464e7223 */ /* 0x000fe20000000029 */
[----:B------:R-:W-:-:S02]  /*06f0*/  SHF.L.U32 R69, R17, 0x10, RZ ;  /* 0x0000001011457819 */ /* 0x000fc400000006ff */
[----:B------:R-:W-:Y:S01]  /*0700*/  SHF.L.U32 R24, R21, 0x10, RZ ;  /* 0x0000001015187819 */ /* 0x000fe200000006ff */
[-C--:B------:R-:W-:Y:S01]  /*0710*/  FFMA R76, R71, R20.reuse, R76 ;  /* 0x00000014474c7223 */ /* 0x080fe2000000004c */
[----:B------:R-:W-:Y:S01]  /*0720*/  SHF.L.U32 R65, R25, 0x10, RZ ;  /* 0x0000001019417819 */ /* 0x000fe200000006ff */
[----:B------:R-:W-:Y:S01]  /*0730*/  FFMA R78, R67, R20, R78 ;  /* 0x00000014434e7223 */ /* 0x000fe2000000004e */
[C---:B-----5:R-:W-:Y:S01]  /*0740*/  SHF.L.U32 R20, R28.reuse, 0x10, RZ ;  /* 0x000000101c147819 */ /* 0x060fe200000006ff */
[-C--:B------:R-:W-:Y:S01]  /*0750*/  FFMA R41, R69, R24.reuse, R76 ;  /* 0x0000001845297223 */ /* 0x080fe2000000004c */
[----:B------:R-:W-:Y:S01]  /*0760*/  PRMT R28, R28, 0x7632, R28 ;  /* 0x000076321c1c7816 */ /* 0x000fe2000000001c */
[--C-:B------:R-:W-:Y:S01]  /*0770*/  FFMA R24, R65, R24, R78.reuse ;  /* 0x0000001841187223 */ /* 0x100fe2000000004e */
[----:B------:R-:W-:Y:S01]  /*0780*/  PRMT R78, R17, 0x7632, R78 ;  /* 0x00007632114e7816 */ /* 0x000fe2000000004e */
[-C--:B------:R-:W-:Y:S01]  /*0790*/  FFMA R16, R70, R20.reuse, R45 ;  /* 0x0000001446107223 */ /* 0x080fe2000000002d */
[----:B------:R-:W-:Y:S01]  /*07a0*/  PRMT R21, R21, 0x7632, R21 ;  /* 0x0000763215157816 */ /* 0x000fe20000000015 */
[----:B------:R-:W-:Y:S01]  /*07b0*/  FFMA R20, R11, R20, R43 ;  /* 0x000000140b147223 */ /* 0x000fe2000000002b */
[----:B------:R-:W-:-:S02]  /*07c0*/  PRMT R75, R25, 0x7632, R75 ;  /* 0x00007632194b7816 */ /* 0x000fc4000000004b */
[----:B------:R-:W-:Y:S02]  /*07d0*/  SHF.L.U32 R17, R28, 0x10, RZ ;  /* 0x000000101c117819 */ /* 0x000fe400000006ff */
[----:B------:R-:W-:Y:S02]  /*07e0*/  SHF.L.U32 R78, R78, 0x10, RZ ;  /* 0x000000104e4e7819 */ /* 0x000fe400000006ff */
[----:B------:R-:W-:Y:S01]  /*07f0*/  SHF.L.U32 R21, R21, 0x10, RZ ;  /* 0x0000001015157819 */ /* 0x000fe200000006ff */
[----:B------:R-:W-:Y:S01]  /*0800*/  FFMA R76, R71, R17, R20 ;  /* 0x00000011474c7223 */ /* 0x000fe20000000014 */
[----:B------:R-:W-:Y:S02]  /*0810*/  SHF.L.U32 R75, R75, 0x10, RZ ;  /* 0x000000104b4b7819 */ /* 0x000fe400000006ff */
[----:B------:R-:W-:Y:S01]  /*0820*/  SHF.L.U32 R20, R29, 0x10, RZ ;  /* 0x000000101d147819 */ /* 0x000fe200000006ff */
[----:B------:R-:W-:Y:S01]  /*0830*/  FFMA R28, R78, R21, R41 ;  /* 0x000000154e1c7223 */ /* 0x000fe20000000029 */
[----:B------:R-:W-:Y:S01]  /*0840*/  SHF.L.U32 R77, R18, 0x10, RZ ;  /* 0x00000010124d7819 */ /* 0x000fe200000006ff */
[----:B------:R-:W-:Y:S01]  /*0850*/  FFMA R16, R67, R17, R16 ;  /* 0x0000001143107223 */ /* 0x000fe20000000010 */
[----:B------:R-:W-:-:S02]  /*0860*/  SHF.L.U32 R25, R22, 0x10, RZ ;  /* 0x0000001016197819 */ /* 0x000fc400000006ff */
[----:B------:R-:W-:Y:S01]  /*0870*/  PRMT R29, R29, 0x7632, R29 ;  /* 0x000076321d1d7816 */ /* 0x000fe2000000001d */
[----:B------:R-:W-:Y:S01]  /*0880*/  FFMA R24, R75, R21, R24 ;  /* 0x000000154b187223 */ /* 0x000fe20000000018 */
[----:B------:R-:W-:Y:S02]  /*0890*/  SHF.L.U32 R73, R26, 0x10, RZ ;  /* 0x000000101a497819 */ /* 0x000fe400000006ff */
[----:B------:R-:W-:Y:S02]  /*08a0*/  PRMT R82, R18, 0x7632, R82 ;  /* 0x0000763212527816 */ /* 0x000fe40000000052 */
[----:B------:R-:W-:Y:S02]  /*08b0*/  PRMT R22, R22, 0x7632, R22 ;  /* 0x0000763216167816 */ /* 0x000fe40000000016 */
[----:B------:R-:W-:Y:S01]  /*08c0*/  PRMT R80, R26, 0x7632, R80 ;  /* 0x000076321a507816 */ /* 0x000fe20000000050 */
[----:B------:R-:W-:Y:S01]  /*08d0*/  FFMA R16, R65, R20, R16 ;  /* 0x0000001441107223 */ /* 0x000fe20000000010 */
[----:B------:R-:W-:Y:S01]  /*08e0*/  SHF.L.U32 R29, R29, 0x10, RZ ;  /* 0x000000101d1d7819 */ /* 0x000fe200000006ff */
[-C--:B------:R-:W-:Y:S01]  /*08f0*/  FFMA R21, R77, R25.reuse, R28 ;  /* 0x000000194d157223 */ /* 0x080fe2000000001c */
[----:B------:R-:W-:Y:S01]  /*0900*/  SHF.L.U32 R82, R82, 0x10, RZ ;  /* 0x0000001052527819 */ /* 0x000fe200000006ff */
[----:B------:R-:W-:Y:S01]  /*0910*/  FFMA R25, R73, R25, R24 ;  /* 0x0000001949197223 */ /* 0x000fe20000000018 */
[----:B------:R-:W-:-:S02]  /*0920*/  SHF.L.U32 R22, R22, 0x10, RZ ;  /* 0x0000001016167819 */ /* 0x000fc400000006ff */
[----:B------:R-:W-:Y:S01]  /*0930*/  SHF.L.U32 R80, R80, 0x10, RZ ;  /* 0x0000001050507819 */ /* 0x000fe200000006ff */
[----:B------:R-:W-:Y:S01]  /*0940*/  FFMA R17, R69, R20, R76 ;  /* 0x0000001445117223 */ /* 0x000fe2000000004c */
[-C--:B------:R-:W-:Y:S01]  /*0950*/  FFMA R24, R75, R29.reuse, R16 ;  /* 0x0000001d4b187223 */ /* 0x080fe20000000010 */
[-C--:B------:R-:W-:Y:S01]  /*0960*/  FFMA R18, R82, R22.reuse, R21 ;  /* 0x0000001652127223 */ /* 0x080fe20000000015 */
[----:B------:R-:W-:Y:S01]  /*0970*/  SHF.L.U32 R16, R30, 0x10, RZ ;  /* 0x000000101e107819 */ /* 0x000fe200000006ff */
[----:B------:R-:W-:Y:S01]  /*0980*/  FFMA R20, R80, R22, R25 ;  /* 0x0000001650147223 */ /* 0x000fe20000000019 */
[----:B------:R-:W-:Y:S01]  /*0990*/  FFMA R22, R78, R29, R17 ;  /* 0x0000001d4e167223 */ /* 0x000fe20000000011 */
[----:B------:R-:W-:Y:S02]  /*09a0*/  SHF.L.U32 R81, R19, 0x10, RZ ;  /* 0x0000001013517819 */ /* 0x000fe400000006ff */
[-C--:B------:R-:W-:Y:S01]  /*09b0*/  FFMA R17, R73, R16.reuse, R24 ;  /* 0x0000001049117223 */ /* 0x080fe20000000018 */
[----:B------:R-:W-:Y:S01]  /*09c0*/  FFMA R21, R77, R16, R22 ;  /* 0x000000104d157223 */ /* 0x000fe20000000016 */
[----:B------:R-:W-:-:S02]  /*09d0*/  SHF.L.U32 R16, R23, 0x10, RZ ;  /* 0x0000001017107819 */ /* 0x000fc400000006ff */
        /* <DEDUP_REMOVED lines=8> */
[----:B------:R-:W-:-:S03]  /*0a60*/  SHF.L.U32 R30, R30, 0x10, RZ ;  /* 0x000000101e1e7819 */ /* 0x000fc600000006ff */
[----:B------:R-:W-:Y:S01]  /*0a70*/  FFMA R41, R83, R23, R16 ;  /* 0x0000001753297223 */ /* 0x000fe20000000010 */
[----:B------:R-:W-:Y:S01]  /*0a80*/  SHF.L.U32 R16, R31, 0x10, RZ ;  /* 0x000000101f107819 */ /* 0x000fe200000006ff */
[-C--:B------:R-:W-:Y:S01]  /*0a90*/  FFMA R20, R80, R30.reuse, R17 ;  /* 0x0000001e50147223 */ /* 0x080fe20000000011 */
[----:B------:R-:W-:Y:S01]  /*0aa0*/  FFMA R30, R82, R30, R21 ;  /* 0x0000001e521e7223 */ /* 0x000fe20000000015 */
[C---:B------:R-:W-:Y:S02]  /*0ab0*/  SHF.L.U32 R24, R32.reuse, 0x10, RZ ;  /* 0x0000001020187819 */ /* 0x040fe400000006ff */
[-C--:B------:R-:W-:Y:S01]  /*0ac0*/  FFMA R20, R79, R16.reuse, R20 ;  /* 0x000000104f147223 */ /* 0x080fe20000000014 */
[----:B------:R-:W-:Y:S01]  /*0ad0*/  FFMA R43, R81, R16, R30 ;  /* 0x00000010512b7223 */ /* 0x000fe2000000001e */
[----:B------:R-:W-:Y:S02]  /*0ae0*/  IADD3 R16, P0, PT, R7, R42, RZ ;  /* 0x0000002a07107210 */ /* 0x000fe40007f1e0ff */
[----:B------:R-:W-:-:S02]  /*0af0*/  PRMT R32, R32, 0x7632, R32 ;  /* 0x0000763220207816 */ /* 0x000fc40000000020 */
[----:B------:R-:W-:Y:S01]  /*0b00*/  IADD3.X R17, PT, PT, R9, R50, RZ, P0, !PT ;  /* 0x0000003209117210 */ /* 0x000fe200007fe4ff */
[-C--:B------:R-:W-:Y:S01]  /*0b10*/  FFMA R22, R70, R24.reuse, R49 ;  /* 0x0000001846167223 */ /* 0x080fe20000000031 */
[----:B------:R-:W-:Y:S01]  /*0b20*/  SHF.L.U32 R32, R32, 0x10, RZ ;  /* 0x0000001020207819 */ /* 0x000fe200000006ff */
[----:B------:R-:W-:Y:S01]  /*0b30*/  FFMA R24, R11, R24, R47 ;  /* 0x000000180b187223 */ /* 0x000fe2000000002f */
[----:B------:R-:W-:Y:S02]  /*0b40*/  PRMT R84, R19, 0x7632, R84 ;  /* 0x0000763213547816 */ /* 0x000fe40000000054 */
[----:B------:R-:W2:Y:S01]  /*0b50*/  LDG.E.128.CONSTANT R16, desc[UR6][R16.64] ;  /* 0x0000000610107981 */ /* 0x000ea2000c1e9d00 */
[-C--:B------:R-:W-:Y:S01]  /*0b60*/  FFMA R22, R67, R32.reuse, R22 ;  /* 0x0000002043167223 */ /* 0x080fe20000000016 */
[----:B------:R-:W-:Y:S01]  /*0b70*/  FFMA R32, R71, R32, R24 ;  /* 0x0000002047207223 */ /* 0x000fe20000000018 */
[----:B------:R-:W-:Y:S02]  /*0b80*/  SHF.L.U32 R24, R33, 0x10, RZ ;  /* 0x0000001021187819 */ /* 0x000fe400000006ff */
[----:B------:R-:W-:-:S02]  /*0b90*/  PRMT R31, R31, 0x7632, R31 ;  /* 0x000076321f1f7816 */ /* 0x000fc4000000001f */
[----:B------:R-:W-:Y:S02]  /*0ba0*/  PRMT R33, R33, 0x7632, R33 ;  /* 0x0000763221217816 */ /* 0x000fe40000000021 */
[----:B------:R-:W-:Y:S01]  /*0bb0*/  SHF.L.U32 R31, R31, 0x10, RZ ;  /* 0x000000101f1f7819 */ /* 0x000fe200000006ff */
[-C--:B------:R-:W-:Y:S01]  /*0bc0*/  FFMA R22, R65, R24.reuse, R22 ;  /* 0x0000001841167223 */ /* 0x080fe20000000016 */
[----:B------:R-:W-:Y:S01]  /*0bd0*/  SHF.L.U32 R33, R33, 0x10, RZ ;  /* 0x0000001021217819 */ /* 0x000fe200000006ff */
[----:B------:R-:W-:Y:S01]  /*0be0*/  FFMA R21, R69, R24, R32 ;  /* 0x0000001845157223 */ /* 0x000fe20000000020 */
[----:B------:R-:W-:Y:S01]  /*0bf0*/  SHF.L.U32 R84, R84, 0x10, RZ ;  /* 0x0000001054547819 */ /* 0x000fe200000006ff */
[----:B------:R-:W-:Y:S01]  /*0c00*/  FFMA R45, R83, R31, R20 ;  /* 0x0000001f532d7223 */ /* 0x000fe20000000014 */
[----:B------:R-:W-:Y:S01]  /*0c10*/  SHF.L.U32 R20, R34, 0x10, RZ ;  /* 0x0000001022147819 */ /* 0x000fe200000006ff */
[-C--:B------:R-:W-:Y:S01]  /*0c20*/  FFMA R24, R75, R33.reuse, R22 ;  /* 0x000000214b187223 */ /* 0x080fe20000000016 */
[----:B------:R-:W-:Y:S01]  /*0c30*/  FFMA R22, R78, R33, R21 ;  /* 0x000000214e167223 */ /* 0x000fe20000000015 */
[----:B------:R-:W-:-:S02]  /*0c40*/  FFMA R76, R84, R23, R25 ;  /* 0x00000017544c7223 */ /* 0x000fc40000000019 */
[-C--:B------:R-:W-:Y:S01]  /*0c50*/  FFMA R25, R73, R20.reuse, R24 ;  /* 0x0000001449197223 */ /* 0x080fe20000000018 */
[----:B------:R-:W-:Y:S01]  /*0c60*/  FFMA R27, R77, R20, R22 ;  /* 0x000000144d1b7223 */ /* 0x000fe20000000016 */
[----:B------:R-:W-:-:S04]  /*0c70*/  IADD3 R20, P0, PT, R7, R44, RZ ;  /* 0x0000002c07147210 */ /* 0x000fc80007f1e0ff */
[----:B------:R-:W-:-:S06]  /*0c80*/  IADD3.X R21, PT, PT, R9, R52, RZ, P0, !PT ;  /* 0x0000003409157210 */ /* 0x000fcc00007fe4ff */
[----:B------:R-:W3:Y:S01]  /*0c90*/  LDG.E.128.CONSTANT R20, desc[UR6][R20.64] ;  /* 0x0000000614147981 */ /* 0x000ee2000c1e9d00 */
[----:B------:R-:W-:-:S04]  /*0ca0*/  PRMT R34, R34, 0x7632, R34 ;  /* 0x0000763222227816 */ /* 0x000fc80000000022 */
[----:B------:R-:W-:Y:S02]  /*0cb0*/  SHF.L.U32 R34, R34, 0x10, RZ ;  /* 0x0000001022227819 */ /* 0x000fe400000006ff */
[----:B------:R-:W-:-:S03]  /*0cc0*/  SHF.L.U32 R24, R35, 0x10, RZ ;  /* 0x0000001023187819 */ /* 0x000fc600000006ff */
[-C--:B------:R-:W-:Y:S01]  /*0cd0*/  FFMA R26, R80, R34.reuse, R25 ;  /* 0x00000022501a7223 */ /* 0x080fe20000000019 */
[----:B------:R-:W-:Y:S01]  /*0ce0*/  FFMA R34, R82, R34, R27 ;  /* 0x0000002252227223 */ /* 0x000fe2000000001b */
[----:B------:R-:W-:Y:S02]  /*0cf0*/  PRMT R35, R35, 0x7632, R35 ;  /* 0x0000763223237816 */ /* 0x000fe40000000023 */
[-C--:B------:R-:W-:Y:S01]  /*0d00*/  FFMA R26, R79, R24.reuse, R26 ;  /* 0x000000184f1a7223 */ /* 0x080fe2000000001a */
[----:B------:R-:W-:Y:S01]  /*0d10*/  FFMA R47, R81, R24, R34 ;  /* 0x00000018512f7223 */ /* 0x000fe20000000022 */
[----:B------:R-:W-:Y:S02]  /*0d20*/  IADD3 R24, P0, PT, R7, R54, RZ ;  /* 0x0000003607187210 */ /* 0x000fe40007f1e0ff */
[----:B------:R-:W-:Y:S02]  /*0d30*/  SHF.L.U32 R35, R35, 0x10, RZ ;  /* 0x0000001023237819 */ /* 0x000fe400000006ff */
[----:B------:R-:W-:-:S03]  /*0d40*/  IADD3.X R25, PT, PT, R9, R62, RZ, P0, !PT ;  /* 0x0000003e09197210 */ /* 0x000fc600007fe4ff */
[----:B------:R-:W-:-:S03]  /*0d50*/  FFMA R49, R83, R35, R26 ;  /* 0x0000002353317223 */ /* 0x000fc6000000001a */
[----:B------:R-:W4:Y:S01]  /*0d60*/  LDG.E.128.CONSTANT R24, desc[UR6][R24.64] ;  /* 0x0000000618187981 */ /* 0x000f22000c1e9d00 */
[C---:B------:R-:W-:Y:S02]  /*0d70*/  SHF.L.U32 R30, R36.reuse, 0x10, RZ ;  /* 0x00000010241e7819 */ /* 0x040fe400000006ff */
        /* <DEDUP_REMOVED lines=12> */
[----:B------:R-:W-:Y:S01]  /*0e40*/  SHF.L.U32 R28, R38, 0x10, RZ ;  /* 0x00000010261c7819 */ /* 0x000fe200000006ff */
[----:B------:R-:W-:Y:S01]  /*0e50*/  FFMA R30, R78, R37, R29 ;  /* 0x000000254e1e7223 */ /* 0x000fe2000000001d */
[----:B------:R-:W-:Y:S01]  /*0e60*/  PRMT R38, R38, 0x7632, R38 ;  /* 0x0000763226267816 */ /* 0x000fe20000000026 */
[----:B------:R-:W-:Y:S02]  /*0e70*/  FFMA R43, R84, R31, R43 ;  /* 0x0000001f542b7223 */ /* 0x000fe4000000002b */
[-C--:B------:R-:W-:Y:S01]  /*0e80*/  FFMA R29, R73, R28.reuse, R32 ;  /* 0x0000001c491d7223 */ /* 0x080fe20000000020 */
[----:B------:R-:W-:Y:S01]  /*0e90*/  SHF.L.U32 R31, R38, 0x10, RZ ;  /* 0x00000010261f7819 */ /* 0x000fe200000006ff */
[----:B------:R-:W-:Y:S01]  /*0ea0*/  FFMA R33, R77, R28, R30 ;  /* 0x0000001c4d217223 */ /* 0x000fe2000000001e */
[----:B------:R-:W-:-:S03]  /*0eb0*/  SHF.L.U32 R30, R39, 0x10, RZ ;  /* 0x00000010271e7819 */ /* 0x000fc600000006ff */
[-C--:B------:R-:W-:Y:S01]  /*0ec0*/  FFMA R28, R80, R31.reuse, R29 ;  /* 0x0000001f501c7223 */ /* 0x080fe2000000001d */
[----:B------:R-:W-:-:S03]  /*0ed0*/  FFMA R32, R82, R31, R33 ;  /* 0x0000001f52207223 */ /* 0x000fc60000000021 */
[-C--:B------:R-:W-:Y:S01]  /*0ee0*/  FFMA R28, R79, R30.reuse, R28 ;  /* 0x0000001e4f1c7223 */ /* 0x080fe2000000001c */
[----:B------:R-:W-:Y:S01]  /*0ef0*/  FFMA R51, R81, R30, R32 ;  /* 0x0000001e51337223 */ /* 0x000fe20000000020 */
[----:B------:R-:W-:-:S04]  /*0f00*/  PRMT R39, R39, 0x7632, R39 ;  /* 0x0000763227277816 */ /* 0x000fc80000000027 */
[----:B------:R-:W-:-:S05]  /*0f10*/  SHF.L.U32 R39, R39, 0x10, RZ ;  /* 0x0000001027277819 */ /* 0x000fca00000006ff */
[----:B------:R-:W-:Y:S01]  /*0f20*/  FFMA R53, R83, R39, R28 ;  /* 0x0000002753357223 */ /* 0x000fe2000000001c */
        /* <DEDUP_REMOVED lines=15> */
[----:B------:R-:W-:-:S03]  /*1020*/  PRMT R18, R18, 0x7632, R18 ;  /* 0x0000763212127816 */ /* 0x000fc60000000012 */
[-C--:B------:R-:W-:Y:S01]  /*1030*/  FFMA R29, R77, R16.reuse, R28 ;  /* 0x000000104d1d7223 */ /* 0x080fe2000000001c */
[----:B------:R-:W-:Y:S02]  /*1040*/  SHF.L.U32 R18, R18, 0x10, RZ ;  /* 0x0000001012127819 */ /* 0x000fe400000006ff */
[C---:B---3--:R-:W-:Y:S01]  /*1050*/  SHF.L.U32 R28, R20.reuse, 0x10, RZ ;  /* 0x00000010141c7819 */ /* 0x048fe200000006ff */
[----:B------:R-:W-:Y:S01]  /*1060*/  FFMA R17, R73, R16, R30 ;  /* 0x0000001049117223 */ /* 0x000fe2000000001e */
[----:B------:R-:W-:-:S03]  /*1070*/  PRMT R20, R20, 0x7632, R20 ;  /* 0x0000763214147816 */ /* 0x000fc60000000014 */
[-C--:B------:R-:W-:Y:S01]  /*1080*/  FFMA R16, R70, R28.reuse, R61 ;  /* 0x0000001c46107223 */ /* 0x080fe2000000003d */
[----:B------:R-:W-:Y:S01]  /*1090*/  FFMA R32, R11, R28, R59 ;  /* 0x0000001c0b207223 */ /* 0x000fe2000000003b */
[----:B------:R-:W-:Y:S01]  /*10a0*/  SHF.L.U32 R30, R20, 0x10, RZ ;  /* 0x00000010141e7819 */ /* 0x000fe200000006ff */
[-C--:B------:R-:W-:Y:S01]  /*10b0*/  FFMA R28, R80, R18.reuse, R17 ;  /* 0x00000012501c7223 */ /* 0x080fe20000000011 */
[----:B------:R-:W-:Y:S01]  /*10c0*/  FFMA R20, R82, R18, R29 ;  /* 0x0000001252147223 */ /* 0x000fe2000000001d */
[----:B------:R-:W-:Y:S02]  /*10d0*/  SHF.L.U32 R18, R19, 0x10, RZ ;  /* 0x0000001013127819 */ /* 0x000fe400000006ff */
[-C--:B------:R-:W-:Y:S01]  /*10e0*/  FFMA R34, R67, R30.reuse, R16 ;  /* 0x0000001e43227223 */ /* 0x080fe20000000010 */
[----:B------:R-:W-:Y:S01]  /*10f0*/  FFMA R32, R71, R30, R32 ;  /* 0x0000001e47207223 */ /* 0x000fe20000000020 */
[----:B------:R-:W-:Y:S01]  /*1100*/  SHF.L.U32 R30, R21, 0x10, RZ ;  /* 0x00000010151e7819 */ /* 0x000fe200000006ff */
[----:B------:R-:W-:Y:S01]  /*1110*/  FFMA R16, R79, R18, R28 ;  /* 0x000000124f107223 */ /* 0x000fe2000000001c */
[----:B------:R-:W-:-:S02]  /*1120*/  IADD3 R28, P0, PT, R7, R56, RZ ;  /* 0x00000038071c7210 */ /* 0x000fc40007f1e0ff */
[----:B------:R-:W-:Y:S01]  /*1130*/  PRMT R21, R21, 0x7632, R21 ;  /* 0x0000763215157816 */ /* 0x000fe20000000015 */
[----:B------:R-:W-:Y:S01]  /*1140*/  FFMA R55, R81, R18, R20 ;  /* 0x0000001251377223 */ /* 0x000fe20000000014 */
[----:B------:R-:W-:Y:S01]  /*1150*/  IADD3.X R29, PT, PT, R9, R64, RZ, P0, !PT ;  /* 0x00000040091d7210 */ /* 0x000fe200007fe4ff */
[-C--:B------:R-:W-:Y:S01]  /*1160*/  FFMA R18, R65, R30.reuse, R34 ;  /* 0x0000001e41127223 */ /* 0x080fe20000000022 */
[----:B------:R-:W-:Y:S01]  /*1170*/  SHF.L.U32 R21, R21, 0x10, RZ ;  /* 0x0000001015157819 */ /* 0x000fe200000006ff */
[----:B------:R-:W-:Y:S01]  /*1180*/  FFMA R17, R69, R30, R32 ;  /* 0x0000001e45117223 */ /* 0x000fe20000000020 */
[----:B------:R-:W-:Y:S02]  /*1190*/  PRMT R19, R19, 0x7632, R19 ;  /* 0x0000763213137816 */ /* 0x000fe40000000013 */
[----:B------:R-:W2:Y:S01]  /*11a0*/  LDG.E.128.CONSTANT R28, desc[UR6][R28.64] ;  /* 0x000000061c1c7981 */ /* 0x000ea2000c1e9d00 */
[----:B------:R-:W-:Y:S01]  /*11b0*/  FFMA R32, R75, R21, R18 ;  /* 0x000000154b207223 */ /* 0x000fe20000000012 */
[----:B------:R-:W-:-:S02]  /*11c0*/  SHF.L.U32 R18, R22, 0x10, RZ ;  /* 0x0000001016127819 */ /* 0x000fc400000006ff */
        /* <DEDUP_REMOVED lines=12> */
[----:B------:R-:W-:Y:S02]  /*1290*/  IADD3 R16, P0, PT, R7, R58, RZ ;  /* 0x0000003a07107210 */ /* 0x000fe40007f1e0ff */
[----:B------:R-:W-:Y:S02]  /*12a0*/  PRMT R23, R23, 0x7632, R23 ;  /* 0x0000763217177816 */ /* 0x000fe40000000017 */
[----:B------:R-:W-:Y:S02]  /*12b0*/  IADD3.X R17, PT, PT, R9, R66, RZ, P0, !PT ;  /* 0x0000004209117210 */ /* 0x000fe400007fe4ff */
[----:B------:R-:W-:Y:S01]  /*12c0*/  SHF.L.U32 R23, R23, 0x10, RZ ;  /* 0x0000001017177819 */ /* 0x000fe200000006ff */
[----:B------:R-:W-:-:S03]  /*12d0*/  FFMA R55, R84, R19, R55 ;  /* 0x0000001354377223 */ /* 0x000fc60000000037 */
[----:B------:R-:W3:Y:S01]  /*12e0*/  LDG.E.128.CONSTANT R16, desc[UR6][R16.64] ;  /* 0x0000000610107981 */ /* 0x000ee2000c1e9d00 */
[----:B------:R-:W-:Y:S01]  /*12f0*/  FFMA R61, R83, R23, R20 ;  /* 0x00000017533d7223 */ /* 0x000fe20000000014 */
[----:B----4-:R-:W-:-:S05]  /*1300*/  SHF.L.U32 R20, R24, 0x10, RZ ;  /* 0x0000001018147819 */ /* 0x010fca00000006ff */
[-C--:B------:R-:W-:Y:S01]  /*1310*/  FFMA R32, R70, R20.reuse, R15 ;  /* 0x0000001446207223 */ /* 0x080fe2000000000f */
[----:B------:R-:W-:Y:S01]  /*1320*/  FFMA R74, R11, R20, R74 ;  /* 0x000000140b4a7223 */ /* 0x000fe2000000004a */
[----:B------:R-:W-:-:S04]  /*1330*/  IADD3 R20, P0, PT, R7, R60, RZ ;  /* 0x0000003c07147210 */ /* 0x000fc80007f1e0ff */
[----:B------:R-:W-:Y:S01]  /*1340*/  IADD3.X R21, PT, PT, R9, R68, RZ, P0, !PT ;  /* 0x0000004409157210 */ /* 0x000fe200007fe4ff */
[----:B------:R-:W-:-:S05]  /*1350*/  FFMA R59, R84, R23, R59 ;  /* 0x00000017543b7223 */ /* 0x000fca000000003b */
[----:B------:R-:W4:Y:S01]  /*1360*/  LDG.E.128.CONSTANT R20, desc[UR6][R20.64] ;  /* 0x0000000614147981 */ /* 0x000f22000c1e9d00 */
[----:B------:R-:W-:-:S04]  /*1370*/  PRMT R24, R24, 0x7632, R24 ;  /* 0x0000763218187816 */ /* 0x000fc80000000018 */
[----:B------:R-:W-:-:S05]  /*1380*/  SHF.L.U32 R15, R24, 0x10, RZ ;  /* 0x00000010180f7819 */ /* 0x000fca00000006ff */
[-C--:B------:R-:W-:Y:S01]  /*1390*/  FFMA R24, R67, R15.reuse, R32 ;  /* 0x0000000f43187223 */ /* 0x080fe20000000020 */
[C---:B------:R-:W-:Y:S02]  /*13a0*/  SHF.L.U32 R32, R25.reuse, 0x10, RZ ;  /* 0x0000001019207819 */ /* 0x040fe400000006ff */
[----:B------:R-:W-:Y:S01]  /*13b0*/  PRMT R25, R25, 0x7632, R25 ;  /* 0x0000763219197816 */ /* 0x000fe20000000019 */
[----:B------:R-:W-:Y:S02]  /*13c0*/  FFMA R74, R71, R15, R74 ;  /* 0x0000000f474a7223 */ /* 0x000fe4000000004a */
[-C--:B------:R-:W-:Y:S01]  /*13d0*/  FFMA R24, R65, R32.reuse, R24 ;  /* 0x0000002041187223 */ /* 0x080fe20000000018 */
[----:B------:R-:W-:Y:S01]  /*13e0*/  SHF.L.U32 R25, R25, 0x10, RZ ;  /* 0x0000001019197819 */ /* 0x000fe200000006ff */
[----:B------:R-:W-:-:S04]  /*13f0*/  FFMA R15, R69, R32, R74 ;  /* 0x00000020450f7223 */ /* 0x000fc8000000004a */
[-C--:B------:R-:W-:Y:S01]  /*1400*/  FFMA R34, R75, R25.reuse, R24 ;  /* 0x000000194b227223 */ /* 0x080fe20000000018 */
[C---:B------:R-:W-:Y:S02]  /*1410*/  SHF.L.U32 R24, R26.reuse, 0x10, RZ ;  /* 0x000000101a187819 */ /* 0x040fe400000006ff */
        /* <DEDUP_REMOVED lines=13> */
[----:B------:R-:W-:-:S04]  /*14f0*/  IADD3 R63, PT, PT, R63, 0x400, RZ ;  /* 0x000004003f3f7810 */ /* 0x000fc80007ffe0ff */
[----:B------:R-:W-:Y:S02]  /*1500*/  ISETP.GE.AND P0, PT, R63, R0, PT ;  /* 0x000000003f00720c */ /* 0x000fe40003f06270 */
[----:B------:R-:W-:Y:S01]  /*1510*/  IADD3 R7, P1, PT, R7, 0x800, RZ ;  /* 0x0000080007077810 */ /* 0x000fe20007f3e0ff */
[C---:B------:R-:W-:Y:S01]  /*1520*/  FFMA R47, R84.reuse, R35, R47 ;  /* 0x00000023542f7223 */ /* 0x040fe2000000002f */
[----:B------:R-:W-:Y:S02]  /*1530*/  FFMA R51, R84, R39, R51 ;  /* 0x0000002754337223 */ /* 0x000fe40000000033 */
        /* <DEDUP_REMOVED lines=15> */
[-C--:B------:R-:W-:Y:S01]  /*1630*/  FFMA R28, R75, R29.reuse, R26 ;  /* 0x0000001d4b1c7223 */ /* 0x080fe2000000001a */
[----:B------:R-:W-:-:S04]  /*1640*/  FFMA R26, R78, R29, R13 ;  /* 0x0000001d4e1a7223 */ /* 0x000fc8000000000d */
[-C--:B------:R-:W-:Y:S01]  /*1650*/  FFMA R25, R77, R24.reuse, R26 ;  /* 0x000000184d197223 */ /* 0x080fe2000000001a */
[C---:B---3--:R-:W-:Y:S01]  /*1660*/  SHF.L.U32 R26, R16.reuse, 0x10, RZ ;  /* 0x00000010101a7819 */ /* 0x048fe200000006ff */
[----:B------:R-:W-:Y:S01]  /*1670*/  FFMA R13, R73, R24, R28 ;  /* 0x00000018490d7223 */ /* 0x000fe2000000001c */
[----:B------:R-:W-:Y:S02]  /*1680*/  PRMT R16, R16, 0x7632, R16 ;  /* 0x0000763210107816 */ /* 0x000fe40000000010 */
[----:B------:R-:W-:Y:S01]  /*1690*/  PRMT R30, R30, 0x7632, R30 ;  /* 0x000076321e1e7816 */ /* 0x000fe2000000001e */
[-C--:B------:R-:W-:Y:S01]  /*16a0*/  FFMA R24, R70, R26.reuse, R3 ;  /* 0x0000001a46187223 */ /* 0x080fe20000000003 */
[----:B------:R-:W-:Y:S01]  /*16b0*/  FFMA R26, R11, R26, R2 ;  /* 0x0000001a0b1a7223 */ /* 0x000fe20000000002 */
[----:B------:R-:W-:Y:S02]  /*16c0*/  SHF.L.U32 R2, R16, 0x10, RZ ;  /* 0x0000001010027819 */ /* 0x000fe400000006ff */
[----:B------:R-:W-:-:S03]  /*16d0*/  SHF.L.U32 R30, R30, 0x10, RZ ;  /* 0x000000101e1e7819 */ /* 0x000fc600000006ff */
[-C--:B------:R-:W-:Y:S01]  /*16e0*/  FFMA R24, R67, R2.reuse, R24 ;  /* 0x0000000243187223 */ /* 0x080fe20000000018 */
[----:B------:R-:W-:Y:S01]  /*16f0*/  FFMA R28, R71, R2, R26 ;  /* 0x00000002471c7223 */ /* 0x000fe2000000001a */
[-C--:B------:R-:W-:Y:S01]  /*1700*/  FFMA R16, R80, R30.reuse, R13 ;  /* 0x0000001e50107223 */ /* 0x080fe2000000000d */
[----:B------:R-:W-:Y:S01]  /*1710*/  SHF.L.U32 R2, R31, 0x10, RZ ;  /* 0x000000101f027819 */ /* 0x000fe200000006ff */
[----:B------:R-:W-:Y:S01]  /*1720*/  FFMA R30, R82, R30, R25 ;  /* 0x0000001e521e7223 */ /* 0x000fe20000000019 */
[C---:B------:R-:W-:Y:S02]  /*1730*/  SHF.L.U32 R26, R17.reuse, 0x10, RZ ;  /* 0x00000010111a7819 */ /* 0x040fe400000006ff */
[----:B------:R-:W-:Y:S01]  /*1740*/  PRMT R17, R17, 0x7632, R17 ;  /* 0x0000763211117816 */ /* 0x000fe20000000011 */
[-C--:B------:R-:W-:Y:S01]  /*1750*/  FFMA R16, R79, R2.reuse, R16 ;  /* 0x000000024f107223 */ /* 0x080fe20000000010 */
[----:B------:R-:W-:Y:S01]  /*1760*/  FFMA R3, R81, R2, R30 ;  /* 0x0000000251037223 */ /* 0x000fe2000000001e */
[----:B----4-:R-:W-:-:S02]  /*1770*/  SHF.L.U32 R2, R20, 0x10, RZ ;  /* 0x0000001014027819 */ /* 0x010fc400000006ff */
[----:B------:R-:W-:Y:S01]  /*1780*/  PRMT R20, R20, 0x7632, R20 ;  /* 0x0000763214147816 */ /* 0x000fe20000000014 */
[----:B------:R-:W-:Y:S01]  /*1790*/  FFMA R24, R65, R26, R24 ;  /* 0x0000001a41187223 */ /* 0x000fe20000000018 */
[----:B------:R-:W-:Y:S01]  /*17a0*/  SHF.L.U32 R17, R17, 0x10, RZ ;  /* 0x0000001011117819 */ /* 0x000fe200000006ff */
[----:B------:R-:W-:Y:S01]  /*17b0*/  FFMA R70, R70, R2, R5 ;  /* 0x0000000246467223 */ /* 0x000fe20000000005 */
[----:B------:R-:W-:Y:S01]  /*17c0*/  SHF.L.U32 R20, R20, 0x10, RZ ;  /* 0x0000001014147819 */ /* 0x000fe200000006ff */
[----:B------:R-:W-:Y:S01]  /*17d0*/  FFMA R25, R69, R26, R28 ;  /* 0x0000001a45197223 */ /* 0x000fe2000000001c */
[----:B------:R-:W-:Y:S01]  /*17e0*/  FFMA R2, R11, R2, R4 ;  /* 0x000000020b027223 */ /* 0x000fe20000000004 */
[-C--:B------:R-:W-:Y:S01]  /*17f0*/  FFMA R26, R75, R17.reuse, R24 ;  /* 0x000000114b1a7223 */ /* 0x080fe20000000018 */
[----:B------:R-:W-:Y:S02]  /*1800*/  PRMT R31, R31, 0x7632, R31 ;  /* 0x000076321f1f7816 */ /* 0x000fe4000000001f */
[----:B------:R-:W-:Y:S01]  /*1810*/  SHF.L.U32 R24, R21, 0x10, RZ ;  /* 0x0000001015187819 */ /* 0x000fe200000006ff */
[-C--:B------:R-:W-:Y:S01]  /*1820*/  FFMA R70, R67, R20.reuse, R70 ;  /* 0x0000001443467223 */ /* 0x080fe20000000046 */
[----:B------:R-:W-:Y:S01]  /*1830*/  PRMT R5, R18, 0x7632, R5 ;  /* 0x0000763212057816 */ /* 0x000fe20000000005 */
[----:B------:R-:W-:Y:S01]  /*1840*/  FFMA R2, R71, R20, R2 ;  /* 0x0000001447027223 */ /* 0x000fe20000000002 */
[----:B------:R-:W-:Y:S01]  /*1850*/  PRMT R21, R21, 0x7632, R21 ;  /* 0x0000763215157816 */ /* 0x000fe20000000015 */
[----:B------:R-:W-:Y:S01]  /*1860*/  FFMA R28, R78, R17, R25 ;  /* 0x000000114e1c7223 */ /* 0x000fe20000000019 */
[----:B------:R-:W-:-:S02]  /*1870*/  SHF.L.U32 R18, R18, 0x10, RZ ;  /* 0x0000001012127819 */ /* 0x000fc400000006ff */
[----:B------:R-:W-:Y:S01]  /*1880*/  SHF.L.U32 R31, R31, 0x10, RZ ;  /* 0x000000101f1f7819 */ /* 0x000fe200000006ff */
[-C--:B------:R-:W-:Y:S01]  /*1890*/  FFMA R70, R65, R24.reuse, R70 ;  /* 0x0000001841467223 */ /* 0x080fe20000000046 */
[----:B------:R-:W-:Y:S01]  /*18a0*/  SHF.L.U32 R21, R21, 0x10, RZ ;  /* 0x0000001015157819 */ /* 0x000fe200000006ff */
[----:B------:R-:W-:Y:S01]  /*18b0*/  FFMA R69, R69, R24, R2 ;  /* 0x0000001845457223 */ /* 0x000fe20000000002 */
[----:B------:R-:W-:Y:S01]  /*18c0*/  SHF.L.U32 R5, R5, 0x10, RZ ;  /* 0x0000001005057819 */ /* 0x000fe200000006ff */
        /* <DEDUP_REMOVED lines=11> */
[--C-:B------:R-:W-:Y:S01]  /*1980*/  FFMA R72, R84, R31, R3.reuse ;  /* 0x0000001f54487223 */ /* 0x100fe20000000003 */
[-C--:B------:R-:W-:Y:S01]  /*1990*/  FFMA R73, R73, R18.reuse, R70 ;  /* 0x0000001249497223 */ /* 0x080fe20000000046 */
[----:B------:R-:W-:Y:S01]  /*19a0*/  FFMA R77, R77, R18, R78 ;  /* 0x000000124d4d7223 */ /* 0x000fe2000000004e */
[----:B------:R-:W-:Y:S01]  /*19b0*/  PRMT R3, R19, 0x7632, R3 ;  /* 0x0000763213037816 */ /* 0x000fe20000000003 */
[-C--:B------:R-:W-:Y:S01]  /*19c0*/  FFMA R4, R79, R16.reuse, R4 ;  /* 0x000000104f047223 */ /* 0x080fe20000000004 */
[----:B------:R-:W-:Y:S01]  /*19d0*/  FFMA R5, R81, R16, R2 ;  /* 0x0000001051057223 */ /* 0x000fe20000000002 */
[C---:B------:R-:W-:Y:S01]  /*19e0*/  SHF.L.U32 R16, R23.reuse, 0x10, RZ ;  /* 0x0000001017107819 */ /* 0x040fe200000006ff */
[-C--:B------:R-:W-:Y:S01]  /*19f0*/  FFMA R80, R80, R11.reuse, R73 ;  /* 0x0000000b50507223 */ /* 0x080fe20000000049 */
[----:B------:R-:W-:Y:S01]  /*1a00*/  PRMT R23, R23, 0x7632, R23 ;  /* 0x0000763217177816 */ /* 0x000fe20000000017 */
[----:B------:R-:W-:Y:S01]  /*1a10*/  FFMA R82, R82, R11, R77 ;  /* 0x0000000b52527223 */ /* 0x000fe2000000004d */
[----:B------:R-:W-:Y:S01]  /*1a20*/  SHF.L.U32 R2, R3, 0x10, RZ ;  /* 0x0000001003027819 */ /* 0x000fe200000006ff */
[-C--:B------:R-:W-:Y:S01]  /*1a30*/  FFMA R80, R79, R16.reuse, R80 ;  /* 0x000000104f507223 */ /* 0x080fe20000000050 */
[----:B------:R-:W-:Y:S01]  /*1a40*/  SHF.L.U32 R23, R23, 0x10, RZ ;  /* 0x0000001017177819 */ /* 0x000fe200000006ff */
[----:B------:R-:W-:-:S02]  /*1a50*/  FFMA R82, R81, R16, R82 ;  /* 0x0000001051527223 */ /* 0x000fc40000000052 */
[CC--:B------:R-:W-:Y:S01]  /*1a60*/  FFMA R3, R83.reuse, R2.reuse, R4 ;  /* 0x0000000253037223 */ /* 0x0c0fe20000000004 */
[C---:B------:R-:W-:Y:S01]  /*1a70*/  FFMA R2, R84.reuse, R2, R5 ;  /* 0x0000000254027223 */ /* 0x040fe20000000005 */
[-C--:B------:R-:W-:Y:S01]  /*1a80*/  FFMA R5, R83, R23.reuse, R80 ;  /* 0x0000001753057223 */ /* 0x080fe20000000050 */
[----:B------:R-:W-:Y:S01]  /*1a90*/  FFMA R4, R84, R23, R82 ;  /* 0x0000001754047223 */ /* 0x000fe20000000052 */
[----:B------:R-:W-:Y:S06]  /*1aa0*/  @!P0 BRA `(.L_x_27) ;  /* 0xffffffe8007c8947 */ /* 0x000fec000383ffff */
.L_x_26:
[----:B------:R-:W-:Y:S05]  /*1ab0*/  BSYNC.RECONVERGENT B0 ;  /* 0x0000000000007941 */ /* 0x000fea0003800200 */
.L_x_25:
        /* <DEDUP_REMOVED lines=66> */
[----:B----4-:R-:W-:-:S04]  /*1ee0*/  @P6 FADD R18, R25, R18 ;  /* 0x0000001219126221 */ /* 0x010fc80000000000 */
        /* <DEDUP_REMOVED lines=19> */
[----:B-1----:R-:W-:Y:S02]  /*2020*/  @P5 FADD R0, R7, R0 ;  /* 0x0000000007005221 */ /* 0x002fe40000000000 */
[----:B------:R-:W0:Y:S01]  /*2030*/  SHFL.DOWN P5, R28, R19, 0x2, 0x1f ;  /* 0x08401f00131c7f89 */ /* 0x000e2200000a0000 */
[----:B--2---:R-:W-:-:S03]  /*2040*/  @P2 FADD R32, R32, R13 ;  /* 0x0000000d20202221 */ /* 0x004fc60000000000 */
[----:B------:R-:W1:Y:S01]  /*2050*/  SHFL.DOWN P6, R7, R10, 0x8, 0x1f ;  /* 0x09001f000a077f89 */ /* 0x000e6200000c0000 */
[----:B------:R-:W-:-:S03]  /*2060*/  @P3 FADD R26, R11, R26 ;  /* 0x0000001a0b1a3221 */ /* 0x000fc60000000000 */
        /* <DEDUP_REMOVED lines=47> */
[----:B-1----:R-:W-:Y:S01]  /*2360*/  @P5 FADD R2, R33, R2 ;  /* 0x0000000221025221 */ /* 0x002fe20000000000 */
[----:B------:R-:W1:Y:S02]  /*2370*/  S2R R28, SR_TID.X ;  /* 0x00000000001c7919 */ /* 0x000e640000002100 */
        /* <DEDUP_REMOVED lines=9> */
[----:B------:R-:W0:Y:S04]  /*2410*/  SHFL.DOWN P5, R6, R11, 0x10, 0x1f ;  /* 0x0a001f000b067f89 */ /* 0x000e2800000a0000 */
[----:B------:R-:W5:Y:S01]  /*2420*/  SHFL.DOWN P4, R10, R13, 0x10, 0x1f ;  /* 0x0a001f000d0a7f89 */ /* 0x000f620000080000 */
        /* <DEDUP_REMOVED lines=19> */
[----:B---3--:R-:W-:-:S03]  /*2560*/  @P3 FADD R7, R15, R7 ;  /* 0x000000070f073221 */ /* 0x008fc60000000000 */
[----:B------:R-:W3:Y:S01]  /*2570*/  SHFL.DOWN P3, R33, R0, 0x8, 0x1f ;  /* 0x09001f0000217f89 */ /* 0x000ee20000060000 */
[----:B0-----:R-:W-:Y:S01]  /*2580*/  @P6 FADD R11, R19, R11 ;  /* 0x0000000b130b6221 */ /* 0x001fe20000000000 */
[----:B----4-:R-:W-:Y:S02]  /*2590*/  @P4 FADD R9, R17, R9 ;  /* 0x0000000911094221 */ /* 0x010fe40000000000 */
[----:B------:R-:W0:Y:S01]  /*25a0*/  SHFL.DOWN P6, R13, R23, 0x10, 0x1f ;  /* 0x0a001f00170d7f89 */ /* 0x000e2200000c0000 */
[----:B-1----:R-:W-:-:S03]  /*25b0*/  @P5 FADD R12, R21, R12 ;  /* 0x0000000c150c5221 */ /* 0x002fc60000000000 */
[----:B------:R-:W1:Y:S01]  /*25c0*/  SHFL.DOWN P5, R14, R25, 0x10, 0x1f ;  /* 0x0a001f00190e7f89 */ /* 0x000e6200000a0000 */
[----:B-----5:R-:W-:-:S03]  /*25d0*/  @P2 FADD R22, R37, R22 ;  /* 0x0000001625162221 */ /* 0x020fc60000000000 */
[----:B------:R-:W4:Y:S01]  /*25e0*/  SHFL.DOWN P4, R15, R27, 0x10, 0x1f ;  /* 0x0a001f001b0f7f89 */ /* 0x000f220000080000 */
[----:B--2---:R-:W-:-:S03]  /*25f0*/  @P0 FADD R31, R16, R31 ;  /* 0x0000001f101f0221 */ /* 0x004fc60000000000 */
[----:B------:R-:W2:Y:S01]  /*2600*/  SHFL.DOWN P2, R17, R2, 0x10, 0x1f ;  /* 0x0a001f0002117f89 */ /* 0x000ea20000040000 */
[----:B------:R-:W-:Y:S01]  /*2610*/  @P1 FADD R24, R5, R24 ;  /* 0x0000001805181221 */ /* 0x000fe20000000000 */
[----:B------:R-:W5:Y:S01]  /*2620*/  S2R R37, SR_CgaCtaId ;  /* 0x0000000000257919 */ /* 0x000f620000008800 */
[----:B---3--:R-:W-:Y:S01]  /*2630*/  @P3 FADD R33, R0, R33 ;  /* 0x0000002100213221 */ /* 0x008fe20000000000 */
[----:B------:R-:W3:Y:S04]  /*2640*/  SHFL.DOWN P0, R16, R29, 0x10, 0x1f ;  /* 0x0a001f001d107f89 */ /* 0x000ee80000000000 */
[----:B------:R-:W5:Y:S01]  /*2650*/  SHFL.DOWN P1, R19, R18, 0x10, 0x1f ;  /* 0x0a001f0012137f89 */ /* 0x000f620000020000 */
[----:B0-----:R-:W-:Y:S01]  /*2660*/  @P6 FADD R13, R23, R13 ;  /* 0x0000000d170d6221 */ /* 0x001fe20000000000 */
[----:B-1----:R-:W-:-:S02]  /*2670*/  @P5 FADD R14, R25, R14 ;  /* 0x0000000e190e5221 */ /* 0x002fc40000000000 */
[----:B------:R-:W0:Y:S01]  /*2680*/  SHFL.DOWN P3, R20, R35, 0x10, 0x1f ;  /* 0x0a001f0023147f89 */ /* 0x000e220000060000 */
[----:B----4-:R-:W-:-:S03]  /*2690*/  @P4 FADD R15, R27, R15 ;  /* 0x0000000f1b0f4221 */ /* 0x010fc60000000000 */
[----:B------:R-:W1:Y:S01]  /*26a0*/  SHFL.DOWN P6, R21, R22, 0x10, 0x1f ;  /* 0x0a001f0016157f89 */ /* 0x000e6200000c0000 */
[----:B--2---:R-:W-:-:S03]  /*26b0*/  @P2 FADD R17, R2, R17 ;  /* 0x0000001102112221 */ /* 0x004fc60000000000 */
[----:B------:R-:W2:Y:S01]  /*26c0*/  SHFL.DOWN P5, R23, R31, 0x10, 0x1f ;  /* 0x0a001f001f177f89 */ /* 0x000ea200000a0000 */
[----:B------:R-:W-:-:S03]  /*26d0*/  MOV R2, 0x400 ;  /* 0x0000040000027802 */ /* 0x000fc60000000f00 */
[----:B------:R-:W4:Y:S01]  /*26e0*/  SHFL.DOWN P4, R25, R24, 0x10, 0x1f ;  /* 0x0a001f0018197f89 */ /* 0x000f220000080000 */
[----:B---3--:R-:W-:-:S03]  /*26f0*/  @P0 FADD R16, R29, R16 ;  /* 0x000000101d100221 */ /* 0x008fc60000000000 */
[----:B------:R-:W3:Y:S01]  /*2700*/  SHFL.DOWN P2, R26, R33, 0x10, 0x1f ;  /* 0x0a001f00211a7f89 */ /* 0x000ee20000040000 */
[----:B------:R-:W-:Y:S01]  /*2710*/  LOP3.LUT P0, R0, R28, 0x1f, RZ, 0xc0, !PT ;  /* 0x0000001f1c007812 */ /* 0x000fe2000780c0ff */
[----:B-----5:R-:W-:Y:S01]  /*2720*/  @P1 FADD R19, R18, R19 ;  /* 0x0000001312131221 */ /* 0x020fe20000000000 */
[----:B------:R-:W-:Y:S02]  /*2730*/  LEA R5, R37, R2, 0x18 ;  /* 0x0000000225057211 */ /* 0x000fe400078ec0ff */
[----:B------:R-:W-:Y:S02]  /*2740*/  ISETP.NE.AND P1, PT, R0, RZ, PT ;  /* 0x000000ff0000720c */ /* 0x000fe40003f25270 */
[----:B------:R-:W-:Y:S01]  /*2750*/  SHF.R.U32.HI R0, RZ, 0x5, R28 ;  /* 0x00000005ff007819 */ /* 0x000fe2000001161c */
[----:B0-----:R-:W-:Y:S01]  /*2760*/  @P3 FADD R20, R35, R20 ;  /* 0x0000001423143221 */ /* 0x001fe20000000000 */
[----:B-1----:R-:W-:-:S03]  /*2770*/  @P6 FADD R21, R22, R21 ;  /* 0x0000001516156221 */ /* 0x002fc60000000000 */
[----:B------:R-:W-:Y:S02]  /*2780*/  IMAD R0, R0, 0x50, R5 ;  /* 0x0000005000007824 */ /* 0x000fe400078e0205 */
[----:B--2---:R-:W-:-:S03]  /*2790*/  @P5 FADD R23, R31, R23 ;  /* 0x000000171f175221 */ /* 0x004fc60000000000 */
[----:B------:R0:W-:Y:S01]  /*27a0*/  @!P0 STS [R0], R3 ;  /* 0x0000000300008388 */ /* 0x0001e20000000800 */
[----:B------:R-:W-:Y:S01]  /*27b0*/  ISETP.GT.U32.AND P0, PT, R28, 0x13, PT ;  /* 0x000000131c00780c */ /* 0x000fe20003f04070 */
[----:B----4-:R-:W-:Y:S02]  /*27c0*/  @P4 FADD R25, R24, R25 ;  /* 0x0000001918194221 */ /* 0x010fe40000000000 */
        /* <DEDUP_REMOVED lines=49> */
.L_x_28:
        /* <DEDUP_REMOVED lines=10> */
.L_x_77:


//--------------------- .text._Z12cudaCoreGemmI13__nv_bfloat16S0_Li9ELi2ELi128EEvPKT_S3_fPT0_iii --------------------------
	.section	.text._Z12cudaCoreGemmI13__nv_bfloat16S0_Li9ELi2ELi128EEvPKT_S3_fPT0_iii,"ax",@progbits
	.align	128
        .global         _Z12cudaCoreGemmI13__nv_bfloat16S0_Li9ELi2ELi128EEvPKT_S3_fPT0_iii
        .type           _Z12cudaCoreGemmI13__nv_bfloat16S0_Li9ELi2ELi128EEvPKT_S3_fPT0_iii,@function
        .size           _Z12cudaCoreGemmI13__nv_bfloat16S0_Li9ELi2ELi128EEvPKT_S3_fPT0_iii,(.L_x_78 - _Z12cudaCoreGemmI13__nv_bfloat16S0_Li9ELi2ELi128EEvPKT_S3_fPT0_iii)
        .other          _Z12cudaCoreGemmI13__nv_bfloat16S0_Li9ELi2ELi128EEvPKT_S3_fPT0_iii,@"STO_CUDA_ENTRY STV_DEFAULT"
_Z12cudaCoreGemmI13__nv_bfloat16S0_Li9ELi2ELi128EEvPKT_S3_fPT0_iii:
.text._Z12cudaCoreGemmI13__nv_bfloat16S0_Li9ELi2ELi128EEvPKT_S3_fPT0_iii:
        /* <DEDUP_REMOVED lines=15> */
[----:B------:R-:W-:-:S02]  /*00f0*/  MOV R45, RZ ;  /* 0x000000ff002d7202 */ /* 0x000fc40000000f00 */
[----:B------:R-:W-:Y:S01]  /*0100*/  CS2R R2, SRZ ;  /* 0x0000000000027805 */ /* 0x000fe2000001ff00 */
[----:B------:R-:W4:Y:S01]  /*0110*/  S2UR UR9, SR_CTAID.X ;  /* 0x00000000000979c3 */ /* 0x000f220000002500 */
        /* <DEDUP_REMOVED lines=15> */
[----:B------:R-:W-:Y:S01]  /*0210*/  IMAD R18, R0, UR5, RZ ;  /* 0x0000000500127c24 */ /* 0x000fe2000f8e02ff */
[----:B------:R-:W-:Y:S01]  /*0220*/  MOV R59, RZ ;  /* 0x000000ff003b7202 */ /* 0x000fe20000000f00 */
[----:B------:R-:W-:Y:S01]  /*0230*/  IMAD.WIDE.U32 R6, R6, 0x10, RZ ;  /* 0x0000001006067825 */ /* 0x000fe200078e00ff */
[----:B0-----:R-:W-:-:S03]  /*0240*/  IADD3 R4, P2, PT, R8, UR14, RZ ;  /* 0x0000000e08047c10 */ /* 0x001fc6000ff5e0ff */
[----:B------:R-:W-:Y:S01]  /*0250*/  IMAD.WIDE R18, R18, 0x2, RZ ;  /* 0x0000000212127825 */ /* 0x000fe200078e02ff */
[----:B------:R-:W-:Y:S02]  /*0260*/  IADD3.X R8, PT, PT, R9, UR15, RZ, P2, !PT ;  /* 0x0000000f09087c10 */ /* 0x000fe400097fe4ff */
[----:B------:R-:W-:Y:S01]  /*0270*/  IADD3 R5, P0, P1, R18, UR12, R10 ;  /* 0x0000000c12057c10 */ /* 0x000fe2000f91e00a */
[----:B------:R-:W-:-:S03]  /*0280*/  IMAD.WIDE.U32 R34, R35, 0x2, R18 ;  /* 0x0000000223227825 */ /* 0x000fc600078e0012 */
[----:B------:R-:W-:Y:S01]  /*0290*/  IADD3.X R10, PT, PT, R19, UR13, R11, P0, P1 ;  /* 0x0000000d130a7c10 */ /* 0x000fe200087e240b */
[----:B------:R-:W-:Y:S01]  /*02a0*/  IMAD.WIDE.U32 R16, R17, 0x2, R18 ;  /* 0x0000000211107825 */ /* 0x000fe200078e0012 */
[----:B------:R-:W-:Y:S02]  /*02b0*/  IADD3 R9, P0, P1, R18, UR12, R37 ;  /* 0x0000000c12097c10 */ /* 0x000fe4000f91e025 */
[----:B------:R-:W-:Y:S01]  /*02c0*/  IADD3 R11, P2, PT, R34, UR12, RZ ;  /* 0x0000000c220b7c10 */ /* 0x000fe2000ff5e0ff */
[--C-:B------:R-:W-:Y:S01]  /*02d0*/  IMAD.WIDE.U32 R36, R37, 0x2, R18.reuse ;  /* 0x0000000225247825 */ /* 0x100fe200078e0012 */
[----:B------:R-:W-:Y:S02]  /*02e0*/  IADD3.X R32, PT, PT, R19, UR13, RZ, P0, P1 ;  /* 0x0000000d13207c10 */ /* 0x000fe400087e24ff */
[----:B------:R-:W-:Y:S01]  /*02f0*/  IADD3.X R34, PT, PT, R35, UR13, RZ, P2, !PT ;  /* 0x0000000d23227c10 */ /* 0x000fe200097fe4ff */
[----:B------:R-:W-:Y:S01]  /*0300*/  IMAD.WIDE.U32 R14, R15, 0x2, R18 ;  /* 0x000000020f0e7825 */ /* 0x000fe200078e0012 */
[----:B------:R-:W-:-:S02]  /*0310*/  IADD3 R33, P3, PT, R36, UR12, RZ ;  /* 0x0000000c24217c10 */ /* 0x000fc4000ff7e0ff */
[----:B------:R-:W-:Y:S01]  /*0320*/  IADD3 R35, P0, PT, R16, UR12, RZ ;  /* 0x0000000c10237c10 */ /* 0x000fe2000ff1e0ff */
[--C-:B------:R-:W-:Y:S01]  /*0330*/  IMAD.WIDE.U32 R42, R43, 0x2, R18.reuse ;  /* 0x000000022b2a7825 */ /* 0x100fe200078e0012 */
[----:B------:R-:W-:Y:S02]  /*0340*/  IADD3.X R36, PT, PT, R37, UR13, RZ, P3, !PT ;  /* 0x0000000d25247c10 */ /* 0x000fe40009ffe4ff */
[----:B------:R-:W-:Y:S01]  /*0350*/  IADD3 R37, P1, PT, R14, UR12, RZ ;  /* 0x0000000c0e257c10 */ /* 0x000fe2000ff3e0ff */
[----:B------:R-:W-:Y:S01]  /*0360*/  IMAD.WIDE.U32 R12, R13, 0x2, R18 ;  /* 0x000000020d0c7825 */ /* 0x000fe200078e0012 */
[----:B------:R-:W-:Y:S02]  /*0370*/  IADD3 R39, P2, PT, R42, UR12, RZ ;  /* 0x0000000c2a277c10 */ /* 0x000fe4000ff5e0ff */
[----:B------:R-:W-:Y:S02]  /*0380*/  IADD3.X R38, PT, PT, R17, UR13, RZ, P0, !PT ;  /* 0x0000000d11267c10 */ /* 0x000fe400087fe4ff */
[----:B------:R-:W-:-:S02]  /*0390*/  IADD3 R41, P3, PT, R12, UR12, RZ ;  /* 0x0000000c0c297c10 */ /* 0x000fc4000ff7e0ff */
[----:B------:R-:W-:Y:S02]  /*03a0*/  IADD3.X R40, PT, PT, R15, UR13, RZ, P1, !PT ;  /* 0x0000000d0f287c10 */ /* 0x000fe40008ffe4ff */
[----:B------:R-:W-:Y:S02]  /*03b0*/  IADD3.X R42, PT, PT, R43, UR13, RZ, P2, !PT ;  /* 0x0000000d2b2a7c10 */ /* 0x000fe400097fe4ff */
[----:B------:R-:W-:-:S07]  /*03c0*/  IADD3.X R44, PT, PT, R13, UR13, RZ, P3, !PT ;  /* 0x0000000d0d2c7c10 */ /* 0x000fce0009ffe4ff */
.L_x_31:
[----:B------:R-:W0:Y:S01]  /*03d0*/  LDC.64 R12, c[0x0][0x388] ;  /* 0x0000e200ff0c7b82 */ /* 0x000e220000000a00 */
[----:B------:R-:W-:Y:S01]  /*03e0*/  IMAD R16, R0, UR8, RZ ;  /* 0x0000000800107c24 */ /* 0x000fe2000f8e02ff */
[----:B------:R-:W-:Y:S01]  /*03f0*/  IADD3 R20, P1, PT, R6, R4, RZ ;  /* 0x0000000406147210 */ /* 0x000fe20007f3e0ff */
[----:B------:R-:W-:-:S03]  /*0400*/  IMAD R18, R0, UR9, RZ ;  /* 0x0000000900127c24 */ /* 0x000fc6000f8e02ff */
[----:B------:R-:W-:Y:S02]  /*0410*/  SHF.L.U32 R17, R16, 0x1, RZ ;  /* 0x0000000110117819 */ /* 0x000fe400000006ff */
[----:B------:R-:W1:Y:S01]  /*0420*/  LDC.64 R14, c[0x0][0x380] ;  /* 0x0000e000ff0e7b82 */ /* 0x000e620000000a00 */
[----:B------:R-:W-:Y:S02]  /*0430*/  LEA R19, R18, R18, 0x3 ;  /* 0x0000001212137211 */ /* 0x000fe400078e18ff */
        /* <DEDUP_REMOVED lines=57> */
[C---:B------:R-:W-:Y:S02]  /*07d0*/  SHF.L.U32 R71, R23.reuse, 0x10, RZ ;  /* 0x0000001017477819 */ /* 0x040fe400000006ff */
[----:B-----5:R-:W-:Y:S02]  /*07e0*/  SHF.L.U32 R13, R24, 0x10, RZ ;  /* 0x00000010180d7819 */ /* 0x020fe400000006ff */
[----:B------:R-:W-:Y:S01]  /*07f0*/  PRMT R24, R23, 0x7632, R24 ;  /* 0x0000763217187816 */ /* 0x000fe20000000018 */
[-C--:B------:R-:W-:Y:S01]  /*0800*/  FFMA R54, R73, R12.reuse, R54 ;  /* 0x0000000c49367223 */ /* 0x080fe20000000036 */
[----:B------:R-:W-:-:S02]  /*0810*/  FFMA R51, R71, R12, R18 ;  /* 0x0000000c47337223 */ /* 0x000fc40000000012 */
[----:B------:R-:W-:Y:S01]  /*0820*/  PRMT R12, R24, 0x7632, R12 ;  /* 0x00007632180c7816 */ /* 0x000fe2000000000c */
[-C--:B------:R-:W-:Y:S01]  /*0830*/  FFMA R53, R46, R13.reuse, R53 ;  /* 0x0000000d2e357223 */ /* 0x080fe20000000035 */
[----:B------:R-:W-:Y:S01]  /*0840*/  FFMA R13, R43, R13, R56 ;  /* 0x0000000d2b0d7223 */ /* 0x000fe20000000038 */
[----:B------:R-:W-:Y:S02]  /*0850*/  PRMT R75, R15, 0x7632, R75 ;  /* 0x000076320f4b7816 */ /* 0x000fe4000000004b */
[----:B------:R-:W-:Y:S02]  /*0860*/  SHF.L.U32 R12, R12, 0x10, RZ ;  /* 0x000000100c0c7819 */ /* 0x000fe400000006ff */
[----:B------:R-:W-:Y:S02]  /*0870*/  PRMT R19, R19, 0x7632, R19 ;  /* 0x0000763213137816 */ /* 0x000fe40000000013 */
[----:B------:R-:W-:Y:S01]  /*0880*/  SHF.L.U32 R75, R75, 0x10, RZ ;  /* 0x000000104b4b7819 */ /* 0x000fe200000006ff */
[-C--:B------:R-:W-:Y:S01]  /*0890*/  FFMA R16, R64, R12.reuse, R53 ;  /* 0x0000000c40107223 */ /* 0x080fe20000000035 */
[----:B------:R-:W-:Y:S01]  /*08a0*/  SHF.L.U32 R19, R19, 0x10, RZ ;  /* 0x0000001013137819 */ /* 0x000fe200000006ff */
[----:B------:R-:W-:Y:S01]  /*08b0*/  FFMA R14, R66, R12, R13 ;  /* 0x0000000c420e7223 */ /* 0x000fe2000000000d */
[----:B------:R-:W-:-:S02]  /*08c0*/  SHF.L.U32 R24, R24, 0x10, RZ ;  /* 0x0000001018187819 */ /* 0x000fc400000006ff */
[----:B------:R-:W-:Y:S01]  /*08d0*/  SHF.L.U32 R12, R25, 0x10, RZ ;  /* 0x00000010190c7819 */ /* 0x000fe200000006ff */
[-C--:B------:R-:W-:Y:S02]  /*08e0*/  FFMA R54, R75, R19.reuse, R54 ;  /* 0x000000134b367223 */ /* 0x080fe40000000036 */
[----:B------:R-:W-:Y:S02]  /*08f0*/  FFMA R51, R24, R19, R51 ;  /* 0x0000001318337223 */ /* 0x000fe40000000033 */
        /* <DEDUP_REMOVED lines=15> */
[C---:B------:R-:W-:Y:S02]  /*09f0*/  SHF.L.U32 R21, R28.reuse, 0x10, RZ ;  /* 0x000000101c157819 */ /* 0x040fe400000006ff */
        /* <DEDUP_REMOVED lines=8> */
[----:B------:R-:W-:Y:S01]  /*0a80*/  PRMT R29, R29, 0x7632, R29 ;  /* 0x000076321d1d7816 */ /* 0x000fe2000000001d */
[-C--:B------:R-:W-:Y:S01]  /*0a90*/  FFMA R20, R64, R28.reuse, R55 ;  /* 0x0000001c40147223 */ /* 0x080fe20000000037 */
[----:B------:R-:W-:-:S02]  /*0aa0*/  FFMA R28, R66, R28, R21 ;  /* 0x0000001c421c7223 */ /* 0x000fc40000000015 */
[----:B------:R-:W-:Y:S01]  /*0ab0*/  SHF.L.U32 R29, R29, 0x10, RZ ;  /* 0x000000101d1d7819 */ /* 0x000fe200000006ff */
[-C--:B------:R-:W-:Y:S01]  /*0ac0*/  FFMA R21, R63, R22.reuse, R20 ;  /* 0x000000163f157223 */ /* 0x080fe20000000014 */
        /* <DEDUP_REMOVED lines=8> */
[----:B------:R-:W-:Y:S01]  /*0b50*/  FFMA R18, R73, R16, R18 ;  /* 0x0000001049127223 */ /* 0x000fe20000000012 */
[----:B------:R-:W-:Y:S01]  /*0b60*/  PRMT R27, R27, 0x7632, R27 ;  /* 0x000076321b1b7816 */ /* 0x000fe2000000001b */
[----:B------:R-:W-:Y:S01]  /*0b70*/  FFMA R20, R72, R23, R21 ;  /* 0x0000001748147223 */ /* 0x000fe20000000015 */
[----:B------:R-:W-:Y:S01]  /*0b80*/  IADD3 R16, P0, PT, R6, R33, RZ ;  /* 0x0000002106107210 */ /* 0x000fe20007f1e0ff */
[----:B------:R-:W-:Y:S01]  /*0b90*/  FFMA R22, R74, R23, R25 ;  /* 0x000000174a167223 */ /* 0x000fe20000000019 */
[----:B------:R-:W-:-:S02]  /*0ba0*/  SHF.L.U32 R27, R27, 0x10, RZ ;  /* 0x000000101b1b7819 */ /* 0x000fc400000006ff */
[----:B------:R-:W-:-:S03]  /*0bb0*/  IADD3.X R17, PT, PT, R7, R36, RZ, P0, !PT ;  /* 0x0000002407117210 */ /* 0x000fc600007fe4ff */
[----:B------:R-:W-:-:S03]  /*0bc0*/  FFMA R56, R75, R27, R18 ;  /* 0x0000001b4b387223 */ /* 0x000fc60000000012 */
        /* <DEDUP_REMOVED lines=16> */
[----:B------:R-:W-:Y:S01]  /*0cd0*/  SHF.L.U32 R12, R14, 0x10, RZ ;  /* 0x000000100e0c7819 */ /* 0x000fe200000006ff */
[-C--:B------:R-:W-:Y:S01]  /*0ce0*/  FFMA R26, R68, R13.reuse, R21 ;  /* 0x0000000d441a7223 */ /* 0x080fe20000000015 */
[----:B------:R-:W-:Y:S01]  /*0cf0*/  PRMT R14, R14, 0x7632, R14 ;  /* 0x000076320e0e7816 */ /* 0x000fe2000000000e */
[----:B------:R-:W-:Y:S02]  /*0d00*/  FFMA R20, R70, R13, R23 ;  /* 0x0000000d46147223 */ /* 0x000fe40000000017 */
[-C--:B------:R-:W-:Y:S01]  /*0d10*/  FFMA R13, R67, R12.reuse, R26 ;  /* 0x0000000c430d7223 */ /* 0x080fe2000000001a */
[----:B------:R-:W-:Y:S01]  /*0d20*/  SHF.L.U32 R14, R14, 0x10, RZ ;  /* 0x000000100e0e7819 */ /* 0x000fe200000006ff */
[----:B------:R-:W-:Y:S01]  /*0d30*/  FFMA R21, R69, R12, R20 ;  /* 0x0000000c45157223 */ /* 0x000fe20000000014 */
[----:B------:R-:W-:-:S02]  /*0d40*/  PRMT R31, R31, 0x7632, R31 ;  /* 0x000076321f1f7816 */ /* 0x000fc4000000001f */
[----:B------:R-:W-:Y:S01]  /*0d50*/  IADD3 R20, P0, PT, R6, R35, RZ ;  /* 0x0000002306147210 */ /* 0x000fe20007f1e0ff */
[-C--:B------:R-:W-:Y:S01]  /*0d60*/  FFMA R12, R72, R14.reuse, R13 ;  /* 0x0000000e480c7223 */ /* 0x080fe2000000000d */
[----:B------:R-:W-:Y:S01]  /*0d70*/  FFMA R14, R74, R14, R21 ;  /* 0x0000000e4a0e7223 */ /* 0x000fe20000000015 */
[----:B------:R-:W-:Y:S02]  /*0d80*/  SHF.L.U32 R31, R31, 0x10, RZ ;  /* 0x000000101f1f7819 */ /* 0x000fe400000006ff */
[----:B------:R-:W-:-:S03]  /*0d90*/  IADD3.X R21, PT, PT, R7, R38, RZ, P0, !PT ;  /* 0x0000002607157210 */ /* 0x000fc600007fe4ff */
[----:B------:R-:W-:-:S03]  /*0da0*/  FFMA R58, R75, R31, R22 ;  /* 0x0000001f4b3a7223 */ /* 0x000fc60000000016 */
        /* <DEDUP_REMOVED lines=9> */
[----:B------:R-:W-:Y:S01]  /*0e40*/  PRMT R17, R17, 0x7632, R17 ;  /* 0x0000763211117816 */ /* 0x000fe20000000011 */
[----:B------:R-:W-:Y:S02]  /*0e50*/  FFMA R53, R24, R27, R53 ;  /* 0x0000001b18357223 */ /* 0x000fe40000000035 */
        /* <DEDUP_REMOVED lines=11> */
[C---:B------:R-:W-:Y:S01]  /*0f10*/  SHF.L.U32 R60, R15.reuse, 0x10, RZ ;  /* 0x000000100f3c7819 */ /* 0x040fe200000006ff */
[----:B------:R-:W-:Y:S01]  /*0f20*/  FFMA R18, R74, R25, R27 ;  /* 0x000000194a127223 */ /* 0x000fe2000000001b */
[----:B------:R-:W-:-:S03]  /*0f30*/  PRMT R15, R15, 0x7632, R15 ;  /* 0x000076320f0f7816 */ /* 0x000fc6000000000f */
[-C--:B------:R-:W-:Y:S01]  /*0f40*/  FFMA R57, R71, R60.reuse, R12 ;  /* 0x0000003c47397223 */ /* 0x080fe2000000000c */
[----:B------:R-:W-:Y:S01]  /*0f50*/  IADD3 R12, P0, PT, R6, R37, RZ ;  /* 0x00000025060c7210 */ /* 0x000fe20007f1e0ff */
[----:B------:R-:W-:Y:S01]  /*0f60*/  FFMA R60, R73, R60, R14 ;  /* 0x0000003c493c7223 */ /* 0x000fe2000000000e */
[----:B------:R-:W-:Y:S02]  /*0f70*/  SHF.L.U32 R15, R15, 0x10, RZ ;  /* 0x000000100f0f7819 */ /* 0x000fe400000006ff */
[----:B------:R-:W-:-:S03]  /*0f80*/  IADD3.X R13, PT, PT, R7, R40, RZ, P0, !PT ;  /* 0x00000028070d7210 */ /* 0x000fc600007fe4ff */
[-C--:B------:R-:W-:Y:S01]  /*0f90*/  FFMA R57, R24, R15.reuse, R57 ;  /* 0x0000000f18397223 */ /* 0x080fe20000000039 */
[----:B------:R-:W-:Y:S02]  /*0fa0*/  FFMA R60, R75, R15, R60 ;  /* 0x0000000f4b3c7223 */ /* 0x000fe4000000003c */
        /* <DEDUP_REMOVED lines=13> */
[----:B------:R-:W-:Y:S02]  /*1080*/  SHF.L.U32 R21, R21, 0x10, RZ ;  /* 0x0000001015157819 */ /* 0x000fe400000006ff */
[----:B------:R-:W-:Y:S01]  /*1090*/  PRMT R19, R19, 0x7632, R19 ;  /* 0x0000763213137816 */ /* 0x000fe20000000013 */
[-C--:B------:R-:W-:Y:S01]  /*10a0*/  FFMA R59, R71, R20.reuse, R16 ;  /* 0x00000014473b7223 */ /* 0x080fe20000000010 */
[C---:B------:R-:W-:Y:S01]  /*10b0*/  SHF.L.U32 R16, R22.reuse, 0x10, RZ ;  /* 0x0000001016107819 */ /* 0x040fe200000006ff */
[----:B------:R-:W-:Y:S01]  /*10c0*/  FFMA R18, R73, R20, R18 ;  /* 0x0000001449127223 */ /* 0x000fe20000000012 */
[----:B------:R-:W-:Y:S01]  /*10d0*/  PRMT R22, R22, 0x7632, R22 ;  /* 0x0000763216167816 */ /* 0x000fe20000000016 */
[-C--:B------:R-:W-:Y:S01]  /*10e0*/  FFMA R26, R68, R21.reuse, R17 ;  /* 0x00000015441a7223 */ /* 0x080fe20000000011 */
[----:B------:R-:W-:Y:S01]  /*10f0*/  FFMA R20, R70, R21, R25 ;  /* 0x0000001546147223 */ /* 0x000fe20000000019 */
[----:B------:R-:W-:-:S02]  /*1100*/  SHF.L.U32 R19, R19, 0x10, RZ ;  /* 0x0000001013137819 */ /* 0x000fc400000006ff */
[----:B------:R-:W-:Y:S01]  /*1110*/  SHF.L.U32 R22, R22, 0x10, RZ ;  /* 0x0000001016167819 */ /* 0x000fe200000006ff */
[-C--:B------:R-:W-:Y:S01]  /*1120*/  FFMA R17, R67, R16.reuse, R26 ;  /* 0x0000001043117223 */ /* 0x080fe2000000001a */
[----:B------:R-:W-:Y:S01]  /*1130*/  FFMA R21, R69, R16, R20 ;  /* 0x0000001045157223 */ /* 0x000fe20000000014 */
[----:B------:R-:W-:Y:S01]  /*1140*/  FFMA R62, R75, R19, R18 ;  /* 0x000000134b3e7223 */ /* 0x000fe20000000012 */
[----:B------:R-:W-:Y:S01]  /*1150*/  SHF.L.U32 R16, R23, 0x10, RZ ;  /* 0x0000001017107819 */ /* 0x000fe200000006ff */
[-C--:B------:R-:W-:Y:S01]  /*1160*/  FFMA R18, R72, R22.reuse, R17 ;  /* 0x0000001648127223 */ /* 0x080fe20000000011 */
[----:B------:R-:W-:-:S03]  /*1170*/  FFMA R22, R74, R22, R21 ;  /* 0x000000164a167223 */ /* 0x000fc60000000015 */
[-C--:B------:R-:W-:Y:S01]  /*1180*/  FFMA R49, R71, R16.reuse, R18 ;  /* 0x0000001047317223 */ /* 0x080fe20000000012 */
[----:B------:R-:W-:Y:S01]  /*1190*/  FFMA R22, R73, R16, R22 ;  /* 0x0000001049167223 */ /* 0x000fe20000000016 */
[C---:B------:R-:W-:Y:S02]  /*11a0*/  IADD3 R16, P0, PT, R6.reuse, R39, RZ ;  /* 0x0000002706107210 */ /* 0x040fe40007f1e0ff */
[----:B------:R-:W-:Y:S02]  /*11b0*/  PRMT R23, R23, 0x7632, R23 ;  /* 0x0000763217177816 */ /* 0x000fe40000000017 */
[----:B------:R-:W-:Y:S02]  /*11c0*/  IADD3.X R17, PT, PT, R7, R42, RZ, P0, !PT ;  /* 0x0000002a07117210 */ /* 0x000fe400007fe4ff */
[----:B------:R-:W-:Y:S02]  /*11d0*/  IADD3 R20, P0, PT, R6, R41, RZ ;  /* 0x0000002906147210 */ /* 0x000fe40007f1e0ff */
[----:B------:R-:W-:-:S02]  /*11e0*/  SHF.L.U32 R23, R23, 0x10, RZ ;  /* 0x0000001017177819 */ /* 0x000fc400000006ff */
[----:B------:R-:W-:Y:S01]  /*11f0*/  IADD3.X R21, PT, PT, R7, R44, RZ, P0, !PT ;  /* 0x0000002c07157210 */ /* 0x000fe200007fe4ff */
[C---:B------:R-:W-:Y:S02]  /*1200*/  FFMA R59, R24.reuse, R19, R59 ;  /* 0x00000013183b7223 */ /* 0x040fe4000000003b */
[----:B------:R-:W2:Y:S01]  /*1210*/  LDG.E.128.CONSTANT R16, desc[UR6][R16.64] ;  /* 0x0000000610107981 */ /* 0x000ea2000c1e9d00 */
[-C--:B------:R-:W-:Y:S01]  /*1220*/  FFMA R49, R24, R23.reuse, R49 ;  /* 0x0000001718317223 */ /* 0x080fe20000000031 */
[----:B------:R-:W-:Y:S02]  /*1230*/  FFMA R52, R75, R23, R22 ;  /* 0x000000174b347223 */ /* 0x000fe40000000016 */
        /* <DEDUP_REMOVED lines=23> */
[----:B------:R-:W-:Y:S02]  /*13b0*/  PRMT R15, R15, 0x7632, R15 ;  /* 0x000076320f0f7816 */ /* 0x000fe4000000000f */
[-C--:B------:R-:W-:Y:S01]  /*13c0*/  FFMA R47, R71, R12.reuse, R26 ;  /* 0x0000000c472f7223 */ /* 0x080fe2000000001a */
[----:B------:R-:W-:Y:S01]  /*13d0*/  FFMA R14, R73, R12, R14 ;  /* 0x0000000c490e7223 */ /* 0x000fe2000000000e */
[----:B------:R-:W-:-:S05]  /*13e0*/  SHF.L.U32 R15, R15, 0x10, RZ ;  /* 0x000000100f0f7819 */ /* 0x000fca00000006ff */
[-C--:B------:R-:W-:Y:S01]  /*13f0*/  FFMA R50, R75, R15.reuse, R14 ;  /* 0x0000000f4b327223 */ /* 0x080fe2000000000e */
[----:B------:R-:W-:Y:S01]  /*1400*/  FFMA R47, R24, R15, R47 ;  /* 0x0000000f182f7223 */ /* 0x000fe2000000002f */
[----:B------:R-:W-:-:S04]  /*1410*/  IADD3 R61, PT, PT, R61, 0x400, RZ ;  /* 0x000004003d3d7810 */ /* 0x000fc80007ffe0ff */
[----:B------:R-:W-:Y:S02]  /*1420*/  ISETP.GE.AND P0, PT, R61, R0, PT ;  /* 0x000000003d00720c */ /* 0x000fe40003f06270 */
[----:B------:R-:W-:Y:S01]  /*1430*/  IADD3 R6, P1, PT, R6, 0x800, RZ ;  /* 0x0000080006067810 */ /* 0x000fe20007f3e0ff */
[----:B------:R-:W-:-:S03]  /*1440*/  FFMA R55, R24, R31, R55 ;  /* 0x0000001f18377223 */ /* 0x000fc60000000037 */
        /* <DEDUP_REMOVED lines=8> */
[C---:B------:R-:W-:Y:S01]  /*14d0*/  SHF.L.U32 R2, R17.reuse, 0x10, RZ ;  /* 0x0000001011027819 */ /* 0x040fe200000006ff */
[----:B------:R-:W-:Y:S01]  /*14e0*/  FFMA R3, R46, R12, R3 ;  /* 0x0000000c2e037223 */ /* 0x000fe20000000003 */
[----:B------:R-:W-:Y:S01]  /*14f0*/  PRMT R17, R17, 0x7632, R17 ;  /* 0x0000763211117816 */ /* 0x000fe20000000011 */
        /* <DEDUP_REMOVED lines=18> */
[----:B------:R-:W-:Y:S01]  /*1620*/  FFMA R65, R65, R12, R66 ;  /* 0x0000000c41417223 */ /* 0x000fe20000000042 */
[-C--:B------:R-:W-:Y:S01]  /*1630*/  FFMA R3, R67, R2.reuse, R20 ;  /* 0x0000000243037223 */ /* 0x080fe20000000014 */
[C---:B------:R-:W-:Y:S01]  /*1640*/  SHF.L.U32 R14, R22.reuse, 0x10, RZ ;  /* 0x00000010160e7819 */ /* 0x040fe200000006ff */
[----:B------:R-:W-:Y:S01]  /*1650*/  FFMA R13, R69, R2, R16 ;  /* 0x00000002450d7223 */ /* 0x000fe20000000010 */
[----:B------:R-:W-:Y:S01]  /*1660*/  PRMT R22, R22, 0x7632, R22 ;  /* 0x0000763216167816 */ /* 0x000fe20000000016 */
[-C--:B------:R-:W-:Y:S01]  /*1670*/  FFMA R68, R68, R15.reuse, R63 ;  /* 0x0000000f44447223 */ /* 0x080fe2000000003f */
[----:B------:R-:W-:Y:S01]  /*1680*/  SHF.L.U32 R16, R19, 0x10, RZ ;  /* 0x0000001013107819 */ /* 0x000fe200000006ff */
[----:B------:R-:W-:Y:S01]  /*1690*/  FFMA R70, R70, R15, R65 ;  /* 0x0000000f46467223 */ /* 0x000fe20000000041 */
[----:B------:R-:W-:Y:S01]  /*16a0*/  FFMA R12, R72, R18, R3 ;  /* 0x00000012480c7223 */ /* 0x000fe20000000003 */
[----:B------:R-:W-:Y:S01]  /*16b0*/  SHF.L.U32 R3, R22, 0x10, RZ ;  /* 0x0000001016037819 */ /* 0x000fe200000006ff */
[-C--:B------:R-:W-:Y:S01]  /*16c0*/  FFMA R67, R67, R14.reuse, R68 ;  /* 0x0000000e43437223 */ /* 0x080fe20000000044 */
[----:B------:R-:W-:Y:S01]  /*16d0*/  FFMA R69, R69, R14, R70 ;  /* 0x0000000e45457223 */ /* 0x000fe20000000046 */
        /* <DEDUP_REMOVED lines=17> */
.L_x_30:
[----:B------:R-:W-:Y:S05]  /*17f0*/  BSYNC.RECONVERGENT B0 ;  /* 0x0000000000007941 */ /* 0x000fea0003800200 */
.L_x_29:
        /* <DEDUP_REMOVED lines=63> */
[----:B------:R-:W1:Y:S04]  /*1bf0*/  SHFL.DOWN P0, R29, R48, 0x1, 0x1f ;  /* 0x08201f00301d7f89 */ /* 0x000e680000000000 */
[----:B------:R-:W1:Y:S01]  /*1c00*/  SHFL.DOWN P2, R25, R24, 0x2, 0x1f ;  /* 0x08401f0018197f89 */ /* 0x000e620000040000 */
[----:B--2---:R-:W-:Y:S01]  /*1c10*/  @P3 FADD R12, R15, R12 ;  /* 0x0000000c0f0c3221 */ /* 0x004fe20000000000 */
[----:B---3--:R-:W-:Y:S02]  /*1c20*/  @P6 FADD R11, R14, R11 ;  /* 0x0000000b0e0b6221 */ /* 0x008fe40000000000 */
[----:B------:R-:W2:Y:S01]  /*1c30*/  SHFL.DOWN P3, R20, R17, 0x4, 0x1f ;  /* 0x08801f0011147f89 */ /* 0x000ea20000060000 */
[----:B0-----:R-:W-:-:S03]  /*1c40*/  @P5 FADD R16, R19, R16 ;  /* 0x0000001013105221 */ /* 0x001fc60000000000 */
[----:B------:R-:W0:Y:S01]  /*1c50*/  SHFL.DOWN P5, R26, R27, 0x2, 0x1f ;  /* 0x08401f001b1a7f89 */ /* 0x000e2200000a0000 */
[----:B----4-:R-:W-:-:S03]  /*1c60*/  @P4 FADD R21, R18, R21 ;  /* 0x0000001512154221 */ /* 0x010fc60000000000 */
[----:B------:R-:W3:Y:S01]  /*1c70*/  SHFL.DOWN P6, R23, R22, 0x4, 0x1f ;  /* 0x08801f0016177f89 */ /* 0x000ee200000c0000 */
        /* <DEDUP_REMOVED lines=16> */
[----:B-----5:R-:W-:-:S03]  /*1d80*/  @P0 FADD R18, R29, R18 ;  /* 0x000000121d120221 */ /* 0x020fc60000000000 */
[----:B------:R-:W5:Y:S04]  /*1d90*/  SHFL.DOWN P1, R24, R19, 0x4, 0x1f ;  /* 0x08801f0013187f89 */ /* 0x000f680000020000 */
[----:B------:R-:W5:Y:S01]  /*1da0*/  SHFL.DOWN P0, R31, R18, 0x4, 0x1f ;  /* 0x08801f00121f7f89 */ /* 0x000f620000000000 */
[----:B--2---:R-:W-:-:S03]  /*1db0*/  @P3 FADD R6, R9, R6 ;  /* 0x0000000609063221 */ /* 0x004fc60000000000 */
[----:B------:R-:W2:Y:S01]  /*1dc0*/  SHFL.DOWN P3, R15, R12, 0x8, 0x1f ;  /* 0x09001f000c0f7f89 */ /* 0x000ea20000060000 */
[----:B0-----:R-:W-:Y:S01]  /*1dd0*/  @P2 FADD R7, R4, R7 ;  /* 0x0000000704072221 */ /* 0x001fe20000000000 */
[----:B---3--:R-:W-:Y:S02]  /*1de0*/  @P5 FADD R27, R26, R27 ;  /* 0x0000001b1a1b5221 */ /* 0x008fe40000000000 */
[----:B------:R-:W0:Y:S01]  /*1df0*/  SHFL.DOWN P2, R10, R13, 0x8, 0x1f ;  /* 0x09001f000d0a7f89 */ /* 0x000e220000040000 */
[----:B----4-:R-:W-:-:S03]  /*1e00*/  @P6 FADD R22, R25, R22 ;  /* 0x0000001619166221 */ /* 0x010fc60000000000 */
[----:B------:R-:W3:Y:S01]  /*1e10*/  SHFL.DOWN P6, R14, R11, 0x8, 0x1f ;  /* 0x09001f000b0e7f89 */ /* 0x000ee200000c0000 */
[----:B-1----:R-:W-:-:S03]  /*1e20*/  @P4 FADD R5, R8, R5 ;  /* 0x0000000508054221 */ /* 0x002fc60000000000 */
[----:B------:R-:W1:Y:S01]  /*1e30*/  SHFL.DOWN P4, R17, R16, 0x8, 0x1f ;  /* 0x09001f0010117f89 */ /* 0x000e620000080000 */
        /* <DEDUP_REMOVED lines=10> */
[----:B-1----:R-:W-:-:S03]  /*1ee0*/  @P4 FADD R17, R16, R17 ;  /* 0x0000001110114221 */ /* 0x002fc60000000000 */
[----:B------:R-:W1:Y:S01]  /*1ef0*/  SHFL.DOWN P3, R19, R20, 0x8, 0x1f ;  /* 0x09001f0014137f89 */ /* 0x000e620000060000 */
[----:B----4-:R-:W-:-:S03]  /*1f00*/  @P5 FADD R8, R8, R45 ;  /* 0x0000002d08085221 */ /* 0x010fc60000000000 */
[----:B------:R-:W4:Y:S01]  /*1f10*/  SHFL.DOWN P5, R25, R22, 0x8, 0x1f ;  /* 0x09001f0016197f89 */ /* 0x000f2200000a0000 */
[----:B-----5:R-:W-:-:S03]  /*1f20*/  @P1 FADD R35, R35, R2 ;  /* 0x0000000223231221 */ /* 0x020fc60000000000 */
        /* <DEDUP_REMOVED lines=14> */
[----:B------:R-:W2:Y:S04]  /*2010*/  SHFL.DOWN P4, R9, R6, 0x10, 0x1f ;  /* 0x0a001f0006097f89 */ /* 0x000ea80000080000 */
[----:B------:R-:W2:Y:S01]  /*2020*/  SHFL.DOWN P1, R2, R33, 0x4, 0x1f ;  /* 0x08801f0021027f89 */ /* 0x000ea20000020000 */
[----:B0-----:R-:W-:Y:S01]  /*2030*/  @P2 FADD R29, R24, R29 ;  /* 0x0000001d181d2221 */ /* 0x001fe20000000000 */
[----:B---3--:R-:W-:Y:S01]  /*2040*/  @P6 FADD R4, R7, R4 ;  /* 0x0000000407046221 */ /* 0x008fe20000000000 */
[----:B-1----:R-:W-:Y:S01]  /*2050*/  @P0 FADD R21, R28, R21 ;  /* 0x000000151c150221 */ /* 0x002fe20000000000 */
[----:B------:R-:W0:Y:S01]  /*2060*/  SHFL.DOWN P0, R23, R26, 0x4, 0x1f ;  /* 0x08801f001a177f89 */ /* 0x000e220000000000 */
[----:B----4-:R-:W-:-:S03]  /*2070*/  @P5 FADD R3, R0, R3 ;  /* 0x0000000300035221 */ /* 0x010fc60000000000 */
[----:B------:R-:W1:Y:S01]  /*2080*/  SHFL.DOWN P5, R13, R14, 0x10, 0x1f ;  /* 0x0a001f000e0d7f89 */ /* 0x000e6200000a0000 */
[----:B-----5:R-:W-:-:S03]  /*2090*/  @P3 FADD R16, R27, R16 ;  /* 0x000000101b103221 */ /* 0x020fc60000000000 */
[----:B------:R-:W3:Y:S01]  /*20a0*/  SHFL.DOWN P2, R0, R21, 0x4, 0x1f ;  /* 0x08801f0015007f89 */ /* 0x000ee20000040000 */
[----:B--2---:R-:W-:-:S03]  /*20b0*/  @P4 FADD R9, R6, R9 ;  /* 0x0000000906094221 */ /* 0x004fc60000000000 */
[----:B------:R-:W2:Y:S01]  /*20c0*/  SHFL.DOWN P3, R7, R5, 0x10, 0x1f ;  /* 0x0a001f0005077f89 */ /* 0x000ea20000060000 */
[----:B------:R-:W-:-:S03]  /*20d0*/  @P1 FADD R2, R33, R2 ;  /* 0x0000000221021221 */ /* 0x000fc60000000000 */
[----:B------:R-:W4:Y:S04]  /*20e0*/  SHFL.DOWN P4, R11, R10, 0x10, 0x1f ;  /* 0x0a001f000a0b7f89 */ /* 0x000f280000080000 */
[----:B------:R-:W5:Y:S04]  /*20f0*/  SHFL.DOWN P6, R6, R15, 0x10, 0x1f ;  /* 0x0a001f000f067f89 */ /* 0x000f6800000c0000 */
[----:B------:R-:W5:Y:S01]  /*2100*/  SHFL.DOWN P1, R20, R31, 0x8, 0x1f ;  /* 0x09001f001f147f89 */ /* 0x000f620000020000 */
[----:B0-----:R-:W-:-:S03]  /*2110*/  @P0 FADD R23, R26, R23 ;  /* 0x000000171a170221 */ /* 0x001fc60000000000 */
[----:B------:R-:W0:Y:S01]  /*2120*/  SHFL.DOWN P0, R27, R2, 0x8, 0x1f ;  /* 0x09001f00021b7f89 */ /* 0x000e220000000000 */
[----:B-1----:R-:W-:Y:S01]  /*2130*/  @P5 FADD R13, R14, R13 ;  /* 0x0000000d0e0d5221 */ /* 0x002fe20000000000 */
[----:B---3--:R-:W-:Y:S02]  /*2140*/  @P2 FADD R0, R21, R0 ;  /* 0x0000000015002221 */ /* 0x008fe40000000000 */
[----:B------:R-:W1:Y:S01]  /*2150*/  SHFL.DOWN P2, R22, R23, 0x8, 0x1f ;  /* 0x09001f0017167f89 */ /* 0x000e620000040000 */
[----:B--2---:R-:W-:-:S03]  /*2160*/  @P3 FADD R7, R5, R7 ;  /* 0x0000000705073221 */ /* 0x004fc60000000000 */
[----:B------:R-:W2:Y:S01]  /*2170*/  SHFL.DOWN P3, R33, R0, 0x8, 0x1f ;  /* 0x09001f0000217f89 */ /* 0x000ea20000060000 */
[----:B----4-:R-:W-:Y:S01]  /*2180*/  @P4 FADD R11, R10, R11 ;  /* 0x0000000b0a0b4221 */ /* 0x010fe20000000000 */
[----:B------:R-:W3:Y:S01]  /*2190*/  S2R R26, SR_TID.X ;  /* 0x00000000001a7919 */ /* 0x000ee20000002100 */
[----:B-----5:R-:W-:Y:S01]  /*21a0*/  @P6 FADD R6, R15, R6 ;  /* 0x000000060f066221 */ /* 0x020fe20000000000 */
[----:B------:R-:W4:Y:S01]  /*21b0*/  SHFL.DOWN P6, R8, R17, 0x10, 0x1f ;  /* 0x0a001f0011087f89 */ /* 0x000f2200000c0000 */
[----:B------:R-:W-:-:S03]  /*21c0*/  @P1 FADD R20, R31, R20 ;  /* 0x000000141f141221 */ /* 0x000fc60000000000 */
[----:B------:R-:W5:Y:S01]  /*21d0*/  SHFL.DOWN P5, R15, R12, 0x10, 0x1f ;  /* 0x0a001f000c0f7f89 */ /* 0x000f6200000a0000 */
[----:B0-----:R-:W-:-:S03]  /*21e0*/  @P0 FADD R27, R2, R27 ;  /* 0x0000001b021b0221 */ /* 0x001fc60000000000 */
[----:B------:R-:W0:Y:S01]  /*21f0*/  SHFL.DOWN P4, R10, R19, 0x10, 0x1f ;  /* 0x0a001f00130a7f89 */ /* 0x000e220000080000 */
[----:B------:R-:W-:-:S03]  /*2200*/  MOV R2, 0x400 ;  /* 0x0000040000027802 */ /* 0x000fc60000000f00 */
[----:B------:R-:W3:Y:S01]  /*2210*/  SHFL.DOWN P1, R21, R18, 0x10, 0x1f ;  /* 0x0a001f0012157f89 */ /* 0x000ee20000020000 */
[----:B-1----:R-:W-:Y:S01]  /*2220*/  @P2 FADD R22, R23, R22 ;  /* 0x0000001617162221 */ /* 0x002fe20000000000 */
[----:B------:R-:W1:Y:S01]  /*2230*/  S2R R5, SR_CgaCtaId ;  /* 0x0000000000057919 */ /* 0x000e620000008800 */
[----:B--2---:R-:W-:Y:S01]  /*2240*/  @P3 FADD R33, R0, R33 ;  /* 0x0000002100213221 */ /* 0x004fe20000000000 */
[----:B------:R-:W2:Y:S04]  /*2250*/  SHFL.DOWN P0, R14, R25, 0x10, 0x1f ;  /* 0x0a001f00190e7f89 */ /* 0x000ea80000000000 */
[----:B------:R-:W1:Y:S01]  /*2260*/  SHFL.DOWN P2, R23, R16, 0x10, 0x1f ;  /* 0x0a001f0010177f89 */ /* 0x000e620000040000 */
[----:B----4-:R-:W-:Y:S01]  /*2270*/  @P6 FADD R8, R17, R8 ;  /* 0x0000000811086221 */ /* 0x010fe20000000000 */
[----:B-----5:R-:W-:-:S02]  /*2280*/  @P5 FADD R15, R12, R15 ;  /* 0x0000000f0c0f5221 */ /* 0x020fc40000000000 */
[----:B------:R-:W4:Y:S01]  /*2290*/  SHFL.DOWN P6, R17, R20, 0x10, 0x1f ;  /* 0x0a001f0014117f89 */ /* 0x000f2200000c0000 */
[----:B0-----:R-:W-:-:S03]  /*22a0*/  @P4 FADD R10, R19, R10 ;  /* 0x0000000a130a4221 */ /* 0x001fc60000000000 */
[----:B------:R-:W0:Y:S01]  /*22b0*/  SHFL.DOWN P3, R12, R29, 0x10, 0x1f ;  /* 0x0a001f001d0c7f89 */ /* 0x000e220000060000 */
[----:B---3--:R-:W-:-:S03]  /*22c0*/  @P1 FADD R21, R18, R21 ;  /* 0x0000001512151221 */ /* 0x008fc60000000000 */
[----:B------:R-:W3:Y:S04]  /*22d0*/  SHFL.DOWN P4, R19, R22, 0x10, 0x1f ;  /* 0x0a001f0016137f89 */ /* 0x000ee80000080000 */
[----:B------:R-:W5:Y:S01]  /*22e0*/  SHFL.DOWN P5, R18, R27, 0x10, 0x1f ;  /* 0x0a001f001b127f89 */ /* 0x000f6200000a0000 */
[----:B--2---:R-:W-:-:S03]  /*22f0*/  @P0 FADD R14, R25, R14 ;  /* 0x0000000e190e0221 */ /* 0x004fc60000000000 */
[----:B------:R-:W2:Y:S01]  /*2300*/  SHFL.DOWN P1, R24, R33, 0x10, 0x1f ;  /* 0x0a001f0021187f89 */ /* 0x000ea20000020000 */
[----:B------:R-:W-:Y:S01]  /*2310*/  LOP3.LUT P0, R0, R26, 0x1f, RZ, 0xc0, !PT ;  /* 0x0000001f1a007812 */ /* 0x000fe2000780c0ff */
[----:B-1----:R-:W-:Y:S01]  /*2320*/  @P2 FADD R23, R16, R23 ;  /* 0x0000001710172221 */ /* 0x002fe20000000000 */
[----:B------:R-:W-:Y:S02]  /*2330*/  LEA R5, R5, R2, 0x18 ;  /* 0x0000000205057211 */ /* 0x000fe400078ec0ff */
[----:B------:R-:W-:Y:S02]  /*2340*/  ISETP.NE.AND P2, PT, R0, RZ, PT ;  /* 0x000000ff0000720c */ /* 0x000fe40003f45270 */
[----:B------:R-:W-:Y:S01]  /*2350*/  SHF.R.U32.HI R0, RZ, 0x5, R26 ;  /* 0x00000005ff007819 */ /* 0x000fe2000001161a */
[----:B----4-:R-:W-:Y:S01]  /*2360*/  @P6 FADD R17, R20, R17 ;  /* 0x0000001114116221 */ /* 0x010fe20000000000 */
[----:B0-----:R-:W-:-:S03]  /*2370*/  @P3 FADD R12, R29, R12 ;  /* 0x0000000c1d0c3221 */ /* 0x001fc60000000000 */
[----:B------:R-:W-:Y:S02]  /*2380*/  IMAD R0, R0, 0x48, R5 ;  /* 0x0000004800007824 */ /* 0x000fe400078e0205 */
[----:B---3--:R-:W-:-:S03]  /*2390*/  @P4 FADD R19, R22, R19 ;  /* 0x0000001316134221 */ /* 0x008fc60000000000 */
[----:B------:R0:W-:Y:S01]  /*23a0*/  @!P0 STS [R0], R3 ;  /* 0x0000000300008388 */ /* 0x0001e20000000800 */
[----:B------:R-:W-:Y:S01]  /*23b0*/  ISETP.GT.U32.AND P0, PT, R26, 0x11, PT ;  /* 0x000000111a00780c */ /* 0x000fe20003f04070 */
[----:B-----5:R-:W-:Y:S02]  /*23c0*/  @P5 FADD R18, R27, R18 ;  /* 0x000000121b125221 */ /* 0x020fe40000000000 */
[----:B------:R0:W-:Y:S01]  /*23d0*/  @!P2 STS [R0+0x4], R4 ;  /* 0x000004040000a388 */ /* 0x0001e20000000800 */
[----:B--2---:R-:W-:-:S03]  /*23e0*/  @P1 FADD R24, R33, R24 ;  /* 0x0000001821181221 */ /* 0x004fc60000000000 */
        /* <DEDUP_REMOVED lines=45> */
.L_x_32:
        /* <DEDUP_REMOVED lines=12> */
.L_x_78:


//--------------------- .text._Z12cudaCoreGemmI13__nv_bfloat16S0_Li8ELi2ELi128EEvPKT_S3_fPT0_iii --------------------------
	.section	.text._Z12cudaCoreGemmI13__nv_bfloat16S0_Li8ELi2ELi128EEvPKT_S3_fPT0_iii,"ax",@progbits
	.align	128
        .global         _Z12cudaCoreGemmI13__nv_bfloat16S0_Li8ELi2ELi128EEvPKT_S3_fPT0_iii
        .type           _Z12cudaCoreGemmI13__nv_bfloat16S0_Li8ELi2ELi128EEvPKT_S3_fPT0_iii,@function
        .size           _Z12cudaCoreGemmI13__nv_bfloat16S0_Li8ELi2ELi128EEvPKT_S3_fPT0_iii,(.L_x_79 - _Z12cudaCoreGemmI13__nv_bfloat16S0_Li8ELi2ELi128EEvPKT_S3_fPT0_iii)
        .other          _Z12cudaCoreGemmI13__nv_bfloat16S0_Li8ELi2ELi128EEvPKT_S3_fPT0_iii,@"STO_CUDA_ENTRY STV_DEFAULT"
_Z12cudaCoreGemmI13__nv_bfloat16S0_Li8ELi2ELi128EEvPKT_S3_fPT0_iii:
.text._Z12cudaCoreGemmI13__nv_bfloat16S0_Li8ELi2ELi128EEvPKT_S3_fPT0_iii:
        /* <DEDUP_REMOVED lines=14> */
[----:B------:R-:W-:Y:S01]  /*00e0*/  MOV R10, RZ ;  /* 0x000000ff000a7202 */ /* 0x000fe20000000f00 */
[----:B------:R-:W4:Y:S01]  /*00f0*/  S2UR UR9, SR_CTAID.X ;  /* 0x00000000000979c3 */ /* 0x000f220000002500 */
[----:B0-----:R-:W-:-:S04]  /*0100*/  SHF.L.U32 R57, R12, 0x3, RZ ;  /* 0x000000030c397819 */ /* 0x001fc800000006ff */
[----:B-1----:R-:W-:-:S13]  /*0110*/  ISETP.GE.AND P0, PT, R57, R0, PT ;  /* 0x000000003900720c */ /* 0x002fda0003f06270 */
[----:B--234-:R-:W-:Y:S05]  /*0120*/  @P0 BRA `(.L_x_34) ;  /* 0x00000014001c0947 */ /* 0x01cfea0003800000 */
[----:B------:R-:W-:Y:S01]  /*0130*/  USHF.L.U32 UR5, UR9, 0x3, URZ ;  /* 0x0000000309057899 */ /* 0x000fe200080006ff */
[----:B------:R-:W0:Y:S01]  /*0140*/  LDC.64 R74, c[0x0][0x388] ;  /* 0x0000e200ff4a7b82 */ /* 0x000e220000000a00 */
[----:B------:R-:W1:Y:S01]  /*0150*/  LDCU.128 UR12, c[0x0][0x380] ;  /* 0x00007000ff0c77ac */ /* 0x000e620008000c00 */
[C---:B------:R-:W-:Y:S01]  /*0160*/  SHF.L.U32 R21, R0.reuse, 0x2, RZ ;  /* 0x0000000200157819 */ /* 0x040fe200000006ff */
[C---:B------:R-:W-:Y:S01]  /*0170*/  IMAD.WIDE.U32 R26, R0.reuse, 0x2, RZ ;  /* 0x00000002001a7825 */ /* 0x040fe200078e00ff */
[CC--:B------:R-:W-:Y:S01]  /*0180*/  LEA R23, R0.reuse, R0.reuse, 0x1 ;  /* 0x0000000000177211 */ /* 0x0c0fe200078e08ff */
[----:B------:R-:W-:Y:S01]  /*0190*/  USHF.L.U32 UR4, UR8, 0x1, URZ ;  /* 0x0000000108047899 */ /* 0x000fe200080006ff */
[CC--:B------:R-:W-:Y:S01]  /*01a0*/  LEA R49, R0.reuse, -R0.reuse, 0x3 ;  /* 0x8000000000317211 */ /* 0x0c0fe200078e18ff */
[C---:B------:R-:W-:Y:S01]  /*01b0*/  IMAD R28, R0.reuse, UR5, RZ ;  /* 0x00000005001c7c24 */ /* 0x040fe2000f8e02ff */
[C---:B------:R-:W-:Y:S01]  /*01c0*/  LEA R19, R0.reuse, R0, 0x2 ;  /* 0x0000000000137211 */ /* 0x040fe200078e10ff */
[----:B------:R-:W-:Y:S01]  /*01d0*/  IMAD R17, R0, 0x6, RZ ;  /* 0x0000000600117824 */ /* 0x000fe200078e02ff */
[----:B------:R-:W-:Y:S01]  /*01e0*/  MOV R56, RZ ;  /* 0x000000ff00387202 */ /* 0x000fe20000000f00 */
[----:B------:R-:W-:-:S04]  /*01f0*/  IMAD.WIDE R28, R28, 0x2, RZ ;  /* 0x000000021c1c7825 */ /* 0x000fc800078e02ff */
[C---:B------:R-:W-:Y:S02]  /*0200*/  IMAD R31, R0.reuse, UR4, RZ ;  /* 0x00000004001f7c24 */ /* 0x040fe4000f8e02ff */
[----:B------:R-:W-:Y:S01]  /*0210*/  IMAD.WIDE.U32 R24, R0, 0x2, R28 ;  /* 0x0000000200187825 */ /* 0x000fe200078e001c */
[----:B-1----:R-:W-:-:S03]  /*0220*/  IADD3 R15, P1, P2, R28, UR12, R21 ;  /* 0x0000000c1c0f7c10 */ /* 0x002fc6000fa3e015 */
[--C-:B------:R-:W-:Y:S01]  /*0230*/  IMAD.WIDE.U32 R20, R21, 0x2, R28.reuse ;  /* 0x0000000215147825 */ /* 0x100fe200078e001c */
[----:B------:R-:W-:Y:S02]  /*0240*/  IADD3 R37, P0, PT, R24, UR12, RZ ;  /* 0x0000000c18257c10 */ /* 0x000fe4000ff1e0ff */
[----:B------:R-:W-:Y:S01]  /*0250*/  IADD3.X R14, PT, PT, R29, UR13, RZ, P1, P2 ;  /* 0x0000000d1d0e7c10 */ /* 0x000fe20008fe44ff */
[--C-:B------:R-:W-:Y:S01]  /*0260*/  IMAD.WIDE.U32 R22, R23, 0x2, R28.reuse ;  /* 0x0000000217167825 */ /* 0x100fe200078e001c */
[----:B------:R-:W-:Y:S02]  /*0270*/  IADD3.X R38, PT, PT, R25, UR13, RZ, P0, !PT ;  /* 0x0000000d19267c10 */ /* 0x000fe400087fe4ff */
[----:B------:R-:W-:Y:S01]  /*0280*/  IADD3 R41, P0, PT, R20, UR12, RZ ;  /* 0x0000000c14297c10 */ /* 0x000fe2000ff1e0ff */
[----:B------:R-:W-:Y:S01]  /*0290*/  IMAD.WIDE.U32 R16, R17, 0x2, R28 ;  /* 0x0000000211107825 */ /* 0x000fe200078e001c */
[----:B------:R-:W-:Y:S02]  /*02a0*/  IADD3 R39, P1, PT, R22, UR12, RZ ;  /* 0x0000000c16277c10 */ /* 0x000fe4000ff3e0ff */
[----:B------:R-:W-:Y:S01]  /*02b0*/  IADD3.X R42, PT, PT, R21, UR13, RZ, P0, !PT ;  /* 0x0000000d152a7c10 */ /* 0x000fe200087fe4ff */
[----:B------:R-:W-:Y:S01]  /*02c0*/  IMAD.WIDE.U32 R12, R12, 0x10, RZ ;  /* 0x000000100c0c7825 */ /* 0x000fe200078e00ff */
[----:B------:R-:W-:-:S02]  /*02d0*/  IADD3 R45, P2, PT, R16, UR12, RZ ;  /* 0x0000000c102d7c10 */ /* 0x000fc4000ff5e0ff */
[----:B------:R-:W-:Y:S01]  /*02e0*/  IADD3.X R40, PT, PT, R23, UR13, RZ, P1, !PT ;  /* 0x0000000d17287c10 */ /* 0x000fe20008ffe4ff */
[----:B------:R-:W-:Y:S01]  /*02f0*/  IMAD.WIDE.U32 R48, R49, 0x2, R28 ;  /* 0x0000000231307825 */ /* 0x000fe200078e001c */
[----:B------:R-:W-:Y:S02]  /*0300*/  MOV R11, R13 ;  /* 0x0000000d000b7202 */ /* 0x000fe40000000f00 */
[----:B------:R-:W-:Y:S01]  /*0310*/  IADD3.X R46, PT, PT, R17, UR13, RZ, P2, !PT ;  /* 0x0000000d112e7c10 */ /* 0x000fe200097fe4ff */
[----:B------:R-:W-:Y:S01]  /*0320*/  IMAD.WIDE R26, R31, 0x2, R26 ;  /* 0x000000021f1a7825 */ /* 0x000fe200078e021a */
[----:B------:R-:W-:-:S03]  /*0330*/  IADD3 R47, P0, PT, R48, UR12, RZ ;  /* 0x0000000c302f7c10 */ /* 0x000fc6000ff1e0ff */
[----:B------:R-:W-:Y:S01]  /*0340*/  IMAD.WIDE.U32 R18, R19, 0x2, R28 ;  /* 0x0000000213127825 */ /* 0x000fe200078e001c */
[----:B------:R-:W-:Y:S02]  /*0350*/  IADD3 R13, P3, PT, R26, UR14, RZ ;  /* 0x0000000e1a0d7c10 */ /* 0x000fe4000ff7e0ff */
[----:B------:R-:W-:Y:S01]  /*0360*/  IADD3.X R48, PT, PT, R49, UR13, RZ, P0, !PT ;  /* 0x0000000d31307c10 */ /* 0x000fe200087fe4ff */
[----:B------:R-:W-:Y:S01]  /*0370*/  IMAD R16, R0, UR9, RZ ;  /* 0x0000000900107c24 */ /* 0x000fe2000f8e02ff */
[----:B------:R-:W-:Y:S01]  /*0380*/  IADD3 R43, P1, PT, R18, UR12, RZ ;  /* 0x0000000c122b7c10 */ /* 0x000fe2000ff3e0ff */
[----:B0-----:R-:W-:Y:S01]  /*0390*/  IMAD.WIDE R74, R31, 0x2, R74 ;  /* 0x000000021f4a7825 */ /* 0x001fe200078e024a */
[----:B------:R-:W-:Y:S02]  /*03a0*/  IADD3.X R36, PT, PT, R27, UR15, RZ, P3, !PT ;  /* 0x0000000f1b247c10 */ /* 0x000fe40009ffe4ff */
[----:B------:R-:W-:Y:S02]  /*03b0*/  IADD3.X R44, PT, PT, R19, UR13, RZ, P1, !PT ;  /* 0x0000000d132c7c10 */ /* 0x000fe40008ffe4ff */
[----:B------:R-:W-:-:S07]  /*03c0*/  SHF.L.U32 R49, R16, 0x3, RZ ;  /* 0x0000000310317819 */ /* 0x000fce00000006ff */
.L_x_35:
        /* <DEDUP_REMOVED lines=14> */
[C---:B--2---:R-:W-:Y:S02]  /*04b0*/  PRMT R59, R20.reuse, 0x7632, R59 ;  /* 0x00007632143b7816 */ /* 0x044fe4000000003b */
[----:B------:R-:W-:Y:S02]  /*04c0*/  SHF.L.U32 R61, R20, 0x10, RZ ;  /* 0x00000010143d7819 */ /* 0x000fe400000006ff */
[----:B------:R-:W-:Y:S02]  /*04d0*/  SHF.L.U32 R59, R59, 0x10, RZ ;  /* 0x000000103b3b7819 */ /* 0x000fe400000006ff */
[C---:B------:R-:W-:Y:S02]  /*04e0*/  PRMT R63, R21.reuse, 0x7632, R63 ;  /* 0x00007632153f7816 */ /* 0x040fe4000000003f */
[----:B------:R-:W-:Y:S02]  /*04f0*/  SHF.L.U32 R64, R21, 0x10, RZ ;  /* 0x0000001015407819 */ /* 0x000fe400000006ff */
[----:B------:R-:W-:-:S02]  /*0500*/  SHF.L.U32 R63, R63, 0x10, RZ ;  /* 0x000000103f3f7819 */ /* 0x000fc400000006ff */
[C---:B---3--:R-:W-:Y:S02]  /*0510*/  PRMT R60, R16.reuse, 0x7632, R60 ;  /* 0x00007632103c7816 */ /* 0x048fe4000000003c */
[----:B------:R-:W-:Y:S02]  /*0520*/  SHF.L.U32 R58, R16, 0x10, RZ ;  /* 0x00000010103a7819 */ /* 0x000fe400000006ff */
[C---:B----4-:R-:W-:Y:S02]  /*0530*/  PRMT R32, R24.reuse, 0x7632, R32 ;  /* 0x0000763218207816 */ /* 0x050fe40000000020 */
[----:B------:R-:W-:Y:S02]  /*0540*/  SHF.L.U32 R33, R24, 0x10, RZ ;  /* 0x0000001018217819 */ /* 0x000fe400000006ff */
[----:B------:R-:W-:Y:S02]  /*0550*/  SHF.L.U32 R60, R60, 0x10, RZ ;  /* 0x000000103c3c7819 */ /* 0x000fe400000006ff */
[----:B------:R-:W-:Y:S01]  /*0560*/  SHF.L.U32 R32, R32, 0x10, RZ ;  /* 0x0000001020207819 */ /* 0x000fe200000006ff */
[-C--:B------:R-:W-:Y:S01]  /*0570*/  FFMA R35, R58, R33.reuse, R2 ;  /* 0x000000213a237223 */ /* 0x080fe20000000002 */
[----:B------:R-:W-:Y:S01]  /*0580*/  FFMA R50, R61, R33, R50 ;  /* 0x000000213d327223 */ /* 0x000fe20000000032 */
[----:B------:R-:W-:-:S02]  /*0590*/  PRMT R2, R25, 0x7632, R2 ;  /* 0x0000763219027816 */ /* 0x000fc40000000002 */
[C---:B------:R-:W-:Y:S01]  /*05a0*/  PRMT R65, R17.reuse, 0x7632, R65 ;  /* 0x0000763211417816 */ /* 0x040fe20000000041 */
[-C--:B------:R-:W-:Y:S01]  /*05b0*/  FFMA R35, R60, R32.reuse, R35 ;  /* 0x000000203c237223 */ /* 0x080fe20000000023 */
[----:B------:R-:W-:Y:S01]  /*05c0*/  SHF.L.U32 R62, R17, 0x10, RZ ;  /* 0x00000010113e7819 */ /* 0x000fe200000006ff */
[----:B------:R-:W-:Y:S01]  /*05d0*/  FFMA R33, R59, R32, R50 ;  /* 0x000000203b217223 */ /* 0x000fe20000000032 */
[----:B------:R-:W-:Y:S02]  /*05e0*/  SHF.L.U32 R25, R25, 0x10, RZ ;  /* 0x0000001019197819 */ /* 0x000fe400000006ff */
[----:B------:R-:W-:Y:S02]  /*05f0*/  SHF.L.U32 R65, R65, 0x10, RZ ;  /* 0x0000001041417819 */ /* 0x000fe400000006ff */
[----:B------:R-:W-:Y:S01]  /*0600*/  SHF.L.U32 R2, R2, 0x10, RZ ;  /* 0x0000001002027819 */ /* 0x000fe200000006ff */
[-C--:B------:R-:W-:Y:S01]  /*0610*/  FFMA R16, R62, R25.reuse, R35 ;  /* 0x000000193e107223 */ /* 0x080fe20000000023 */
[----:B------:R-:W-:Y:S01]  /*0620*/  FFMA R20, R64, R25, R33 ;  /* 0x0000001940147223 */ /* 0x000fe20000000021 */
[----:B------:R-:W-:-:S02]  /*0630*/  PRMT R69, R18, 0x7632, R69 ;  /* 0x0000763212457816 */ /* 0x000fc40000000045 */
[-C--:B------:R-:W-:Y:S01]  /*0640*/  FFMA R21, R65, R2.reuse, R16 ;  /* 0x0000000241157223 */ /* 0x080fe20000000010 */
[----:B------:R-:W-:Y:S01]  /*0650*/  FFMA R25, R63, R2, R20 ;  /* 0x000000023f197223 */ /* 0x000fe20000000014 */
[----:B------:R-:W-:Y:S02]  /*0660*/  SHF.L.U32 R66, R18, 0x10, RZ ;  /* 0x0000001012427819 */ /* 0x000fe400000006ff */
[----:B------:R-:W-:Y:S02]  /*0670*/  PRMT R67, R22, 0x7632, R67 ;  /* 0x0000763216437816 */ /* 0x000fe40000000043 */
[C---:B------:R-:W-:Y:S02]  /*0680*/  PRMT R2, R26.reuse, 0x7632, R2 ;  /* 0x000076321a027816 */ /* 0x040fe40000000002 */
[----:B------:R-:W-:Y:S02]  /*0690*/  SHF.L.U32 R17, R26, 0x10, RZ ;  /* 0x000000101a117819 */ /* 0x000fe400000006ff */
[----:B------:R-:W-:-:S02]  /*06a0*/  SHF.L.U32 R68, R22, 0x10, RZ ;  /* 0x0000001016447819 */ /* 0x000fc400000006ff */
[----:B------:R-:W-:Y:S02]  /*06b0*/  IADD3 R32, P0, PT, R12, R15, RZ ;  /* 0x0000000f0c207210 */ /* 0x000fe40007f1e0ff */
[----:B------:R-:W-:Y:S01]  /*06c0*/  SHF.L.U32 R69, R69, 0x10, RZ ;  /* 0x0000001045457819 */ /* 0x000fe200000006ff */
[-C--:B------:R-:W-:Y:S01]  /*06d0*/  FFMA R18, R68, R17.reuse, R25 ;  /* 0x0000001144127223 */ /* 0x080fe20000000019 */
[----:B------:R-:W-:Y:S02]  /*06e0*/  SHF.L.U32 R67, R67, 0x10, RZ ;  /* 0x0000001043437819 */ /* 0x000fe400000006ff */
[----:B------:R-:W-:Y:S01]  /*06f0*/  SHF.L.U32 R16, R2, 0x10, RZ ;  /* 0x0000001002107819 */ /* 0x000fe200000006ff */
[----:B------:R-:W-:Y:S01]  /*0700*/  FFMA R2, R66, R17, R21 ;  /* 0x0000001142027223 */ /* 0x000fe20000000015 */
[----:B------:R-:W-:-:S03]  /*0710*/  IADD3.X R33, PT, PT, R11, R14, RZ, P0, !PT ;  /* 0x0000000e0b217210 */ /* 0x000fc600007fe4ff */
[-C--:B------:R-:W-:Y:S01]  /*0720*/  FFMA R2, R69, R16.reuse, R2 ;  /* 0x0000001045027223 */ /* 0x080fe20000000002 */
[----:B------:R-:W-:Y:S01]  /*0730*/  FFMA R17, R67, R16, R18 ;  /* 0x0000001043117223 */ /* 0x000fe20000000012 */
[C---:B-----5:R-:W-:Y:S01]  /*0740*/  SHF.L.U32 R16, R28.reuse, 0x10, RZ ;  /* 0x000000101c107819 */ /* 0x060fe200000006ff */
[----:B------:R-:W2:Y:S01]  /*0750*/  LDG.E.128.CONSTANT R32, desc[UR6][R32.64] ;  /* 0x0000000620207981 */ /* 0x000ea2000c1e9d00 */
[----:B------:R-:W-:Y:S02]  /*0760*/  PRMT R28, R28, 0x7632, R28 ;  /* 0x000076321c1c7816 */ /* 0x000fe4000000001c */
[----:B------:R-:W-:Y:S01]  /*0770*/  SHF.L.U32 R20, R27, 0x10, RZ ;  /* 0x000000101b147819 */ /* 0x000fe200000006ff */
[-C--:B------:R-:W-:Y:S01]  /*0780*/  FFMA R51, R58, R16.reuse, R51 ;  /* 0x000000103a337223 */ /* 0x080fe20000000033 */
[----:B------:R-:W-:Y:S01]  /*0790*/  SHF.L.U32 R28, R28, 0x10, RZ ;  /* 0x000000101c1c7819 */ /* 0x000fe200000006ff */
[----:B------:R-:W-:Y:S01]  /*07a0*/  FFMA R16, R61, R16, R52 ;  /* 0x000000103d107223 */ /* 0x000fe20000000034 */
[----:B------:R-:W-:-:S02]  /*07b0*/  SHF.L.U32 R21, R29, 0x10, RZ ;  /* 0x000000101d157819 */ /* 0x000fc400000006ff */
[----:B------:R-:W-:Y:S02]  /*07c0*/  SHF.L.U32 R70, R23, 0x10, RZ ;  /* 0x0000001017467819 */ /* 0x000fe400000006ff */
[----:B------:R-:W-:Y:S02]  /*07d0*/  PRMT R27, R27, 0x7632, R27 ;  /* 0x000076321b1b7816 */ /* 0x000fe4000000001b */
[----:B------:R-:W-:Y:S01]  /*07e0*/  PRMT R72, R23, 0x7632, R72 ;  /* 0x0000763217487816 */ /* 0x000fe20000000048 */
[-C--:B------:R-:W-:Y:S01]  /*07f0*/  FFMA R51, R60, R28.reuse, R51 ;  /* 0x0000001c3c337223 */ /* 0x080fe20000000033 */
[----:B------:R-:W-:Y:S01]  /*0800*/  PRMT R29, R29, 0x7632, R29 ;  /* 0x000076321d1d7816 */ /* 0x000fe2000000001d */
[----:B------:R-:W-:Y:S01]  /*0810*/  FFMA R25, R59, R28, R16 ;  /* 0x0000001c3b197223 */ /* 0x000fe20000000010 */
[----:B------:R-:W-:Y:S01]  /*0820*/  SHF.L.U32 R27, R27, 0x10, RZ ;  /* 0x000000101b1b7819 */ /* 0x000fe200000006ff */
[-C--:B------:R-:W-:Y:S01]  /*0830*/  FFMA R17, R70, R20.reuse, R17 ;  /* 0x0000001446117223 */ /* 0x080fe20000000011 */
[----:B------:R-:W-:Y:S01]  /*0840*/  SHF.L.U32 R72, R72, 0x10, RZ ;  /* 0x0000001048487819 */ /* 0x000fe200000006ff */
[-C--:B------:R-:W-:Y:S01]  /*0850*/  FFMA R16, R62, R21.reuse, R51 ;  /* 0x000000153e107223 */ /* 0x080fe20000000033 */
[----:B------:R-:W-:Y:S01]  /*0860*/  SHF.L.U32 R29, R29, 0x10, RZ ;  /* 0x000000101d1d7819 */ /* 0x000fe200000006ff */
[----:B------:R-:W-:Y:S01]  /*0870*/  FFMA R18, R64, R21, R25 ;  /* 0x0000001540127223 */ /* 0x000fe20000000019 */
[C---:B------:R-:W-:Y:S01]  /*0880*/  SHF.L.U32 R71, R19.reuse, 0x10, RZ ;  /* 0x0000001013477819 */ /* 0x040fe200000006ff */
[----:B------:R-:W-:Y:S01]  /*0890*/  FFMA R50, R72, R27, R17 ;  /* 0x0000001b48327223 */ /* 0x000fe20000000011 */
[----:B------:R-:W-:Y:S01]  /*08a0*/  PRMT R73, R19, 0x7632, R73 ;  /* 0x0000763213497816 */ /* 0x000fe20000000049 */
[-C--:B------:R-:W-:Y:S01]  /*08b0*/  FFMA R19, R65, R29.reuse, R16 ;  /* 0x0000001d41137223 */ /* 0x080fe20000000010 */
[----:B------:R-:W-:Y:S01]  /*08c0*/  SHF.L.U32 R17, R30, 0x10, RZ ;  /* 0x000000101e117819 */ /* 0x000fe200000006ff */
[----:B------:R-:W-:Y:S01]  /*08d0*/  FFMA R29, R63, R29, R18 ;  /* 0x0000001d3f1d7223 */ /* 0x000fe20000000012 */
[----:B------:R-:W-:Y:S01]  /*08e0*/  IADD3 R16, P0, PT, R12, R39, RZ ;  /* 0x000000270c107210 */ /* 0x000fe20007f1e0ff */
[----:B------:R-:W-:-:S02]  /*08f0*/  FFMA R2, R71, R20, R2 ;  /* 0x0000001447027223 */ /* 0x000fc40000000002 */
[-C--:B------:R-:W-:Y:S01]  /*0900*/  FFMA R20, R66, R17.reuse, R19 ;  /* 0x0000001142147223 */ /* 0x080fe20000000013 */
[----:B------:R-:W-:Y:S01]  /*0910*/  FFMA R22, R68, R17, R29 ;  /* 0x0000001144167223 */ /* 0x000fe2000000001d */
[----:B------:R-:W-:-:S06]  /*0920*/  IADD3.X R17, PT, PT, R11, R40, RZ, P0, !PT ;  /* 0x000000280b117210 */ /* 0x000fcc00007fe4ff */
[----:B------:R-:W3:Y:S01]  /*0930*/  LDG.E.128.CONSTANT R16, desc[UR6][R16.64] ;  /* 0x0000000610107981 */ /* 0x000ee2000c1e9d00 */
[----:B------:R-:W-:-:S04]  /*0940*/  PRMT R30, R30, 0x7632, R30 ;  /* 0x000076321e1e7816 */ /* 0x000fc8000000001e */
[----:B------:R-:W-:Y:S02]  /*0950*/  SHF.L.U32 R30, R30, 0x10, RZ ;  /* 0x000000101e1e7819 */ /* 0x000fe400000006ff */
[----:B------:R-:W-:-:S03]  /*0960*/  SHF.L.U32 R25, R31, 0x10, RZ ;  /* 0x000000101f197819 */ /* 0x000fc600000006ff */
[-C--:B------:R-:W-:Y:S01]  /*0970*/  FFMA R20, R69, R30.reuse, R20 ;  /* 0x0000001e45147223 */ /* 0x080fe20000000014 */
[----:B------:R-:W-:-:S03]  /*0980*/  FFMA R21, R67, R30, R22 ;  /* 0x0000001e43157223 */ /* 0x000fc60000000016 */
[----:B------:R-:W-:Y:S01]  /*0990*/  FFMA R24, R71, R25, R20 ;  /* 0x0000001947187223 */ /* 0x000fe20000000014 */
[----:B------:R-:W-:Y:S01]  /*09a0*/  IADD3 R20, P0, PT, R12, R41, RZ ;  /* 0x000000290c147210 */ /* 0x000fe20007f1e0ff */
[----:B------:R-:W-:-:S03]  /*09b0*/  FFMA R25, R70, R25, R21 ;  /* 0x0000001946197223 */ /* 0x000fc60000000015 */
[----:B------:R-:W-:-:S06]  /*09c0*/  IADD3.X R21, PT, PT, R11, R42, RZ, P0, !PT ;  /* 0x0000002a0b157210 */ /* 0x000fcc00007fe4ff */
[----:B------:R-:W4:Y:S01]  /*09d0*/  LDG.E.128.CONSTANT R20, desc[UR6][R20.64] ;  /* 0x0000000614147981 */ /* 0x000f22000c1e9d00 */
[----:B------:R-:W-:Y:S02]  /*09e0*/  PRMT R31, R31, 0x7632, R31 ;  /* 0x000076321f1f7816 */ /* 0x000fe4000000001f */
[----:B------:R-:W-:Y:S02]  /*09f0*/  SHF.L.U32 R73, R73, 0x10, RZ ;  /* 0x0000001049497819 */ /* 0x000fe400000006ff */
[----:B------:R-:W-:-:S05]  /*0a00*/  SHF.L.U32 R31, R31, 0x10, RZ ;  /* 0x000000101f1f7819 */ /* 0x000fca00000006ff */
[CC--:B------:R-:W-:Y:S01]  /*0a10*/  FFMA R51, R73.reuse, R31.reuse, R24 ;  /* 0x0000001f49337223 */ /* 0x0c0fe20000000018 */
[----:B------:R-:W-:Y:S01]  /*0a20*/  FFMA R52, R72, R31, R25 ;  /* 0x0000001f48347223 */ /* 0x000fe20000000019 */
[----:B------:R-:W-:Y:S01]  /*0a30*/  FFMA R2, R73, R27, R2 ;  /* 0x0000001b49027223 */ /* 0x000fe20000000002 */
        /* <DEDUP_REMOVED lines=19> */
[----:B------:R-:W-:Y:S01]  /*0b70*/  FFMA R25, R67, R34, R26 ;  /* 0x0000002243197223 */ /* 0x000fe2000000001a */
[----:B---3--:R-:W-:-:S05]  /*0b80*/  SHF.L.U32 R26, R16, 0x10, RZ ;  /* 0x00000010101a7819 */ /* 0x008fca00000006ff */
[-C--:B------:R-:W-:Y:S01]  /*0b90*/  FFMA R55, R58, R26.reuse, R55 ;  /* 0x0000001a3a377223 */ /* 0x080fe20000000037 */
[----:B------:R-:W-:Y:S01]  /*0ba0*/  FFMA R56, R61, R26, R56 ;  /* 0x0000001a3d387223 */ /* 0x000fe20000000038 */
[----:B------:R-:W-:Y:S02]  /*0bb0*/  PRMT R26, R16, 0x7632, R26 ;  /* 0x00007632101a7816 */ /* 0x000fe4000000001a */
[----:B------:R-:W-:Y:S02]  /*0bc0*/  SHF.L.U32 R16, R35, 0x10, RZ ;  /* 0x0000001023107819 */ /* 0x000fe400000006ff */
[----:B------:R-:W-:Y:S01]  /*0bd0*/  SHF.L.U32 R26, R26, 0x10, RZ ;  /* 0x000000101a1a7819 */ /* 0x000fe200000006ff */
[----:B------:R-:W-:Y:S01]  /*0be0*/  FFMA R24, R69, R34, R24 ;  /* 0x0000002245187223 */ /* 0x000fe20000000018 */
[----:B------:R-:W-:Y:S02]  /*0bf0*/  SHF.L.U32 R27, R17, 0x10, RZ ;  /* 0x00000010111b7819 */ /* 0x000fe400000006ff */
[----:B------:R-:W-:Y:S01]  /*0c00*/  PRMT R35, R35, 0x7632, R35 ;  /* 0x0000763223237816 */ /* 0x000fe20000000023 */
[-C--:B------:R-:W-:Y:S01]  /*0c10*/  FFMA R55, R60, R26.reuse, R55 ;  /* 0x0000001a3c377223 */ /* 0x080fe20000000037 */
        /* <DEDUP_REMOVED lines=8> */
[----:B------:R-:W-:-:S02]  /*0ca0*/  FFMA R54, R72, R35, R25 ;  /* 0x0000002348367223 */ /* 0x000fc40000000019 */
        /* <DEDUP_REMOVED lines=8> */
[----:B----4-:R-:W-:-:S03]  /*0d30*/  SHF.L.U32 R25, R20, 0x10, RZ ;  /* 0x0000001014197819 */ /* 0x010fc600000006ff */
[----:B------:R-:W-:Y:S01]  /*0d40*/  FFMA R17, R67, R18, R24 ;  /* 0x0000001243117223 */ /* 0x000fe20000000018 */
[----:B------:R-:W-:Y:S01]  /*0d50*/  IADD3 R24, P0, PT, R12, R43, RZ ;  /* 0x0000002b0c187210 */ /* 0x000fe20007f1e0ff */
[-C--:B------:R-:W-:Y:S01]  /*0d60*/  FFMA R3, R58, R25.reuse, R3 ;  /* 0x000000193a037223 */ /* 0x080fe20000000003 */
[----:B------:R-:W-:Y:S02]  /*0d70*/  FFMA R4, R61, R25, R4 ;  /* 0x000000193d047223 */ /* 0x000fe40000000004 */
[----:B------:R-:W-:Y:S02]  /*0d80*/  IADD3.X R25, PT, PT, R11, R44, RZ, P0, !PT ;  /* 0x0000002c0b197210 */ /* 0x000fe400007fe4ff */
[----:B------:R-:W-:-:S04]  /*0d90*/  PRMT R20, R20, 0x7632, R20 ;  /* 0x0000763214147816 */ /* 0x000fc80000000014 */
[----:B------:R-:W2:Y:S01]  /*0da0*/  LDG.E.128.CONSTANT R24, desc[UR6][R24.64] ;  /* 0x0000000618187981 */ /* 0x000ea2000c1e9d00 */
[----:B------:R-:W-:-:S05]  /*0db0*/  SHF.L.U32 R20, R20, 0x10, RZ ;  /* 0x0000001014147819 */ /* 0x000fca00000006ff */
[-C--:B------:R-:W-:Y:S01]  /*0dc0*/  FFMA R29, R60, R20.reuse, R3 ;  /* 0x000000143c1d7223 */ /* 0x080fe20000000003 */
[----:B------:R-:W-:Y:S01]  /*0dd0*/  SHF.L.U32 R3, R21, 0x10, RZ ;  /* 0x0000001015037819 */ /* 0x000fe200000006ff */
[----:B------:R-:W-:Y:S01]  /*0de0*/  FFMA R31, R59, R20, R4 ;  /* 0x000000143b1f7223 */ /* 0x000fe20000000004 */
[----:B------:R-:W-:-:S03]  /*0df0*/  FFMA R16, R69, R18, R16 ;  /* 0x0000001245107223 */ /* 0x000fc60000000010 */
[-C--:B------:R-:W-:Y:S01]  /*0e00*/  FFMA R4, R62, R3.reuse, R29 ;  /* 0x000000033e047223 */ /* 0x080fe2000000001d */
[----:B------:R-:W-:Y:S01]  /*0e10*/  FFMA R20, R64, R3, R31 ;  /* 0x0000000340147223 */ /* 0x000fe2000000001f */
[C---:B------:R-:W-:Y:S02]  /*0e20*/  SHF.L.U32 R3, R19.reuse, 0x10, RZ ;  /* 0x0000001013037819 */ /* 0x040fe400000006ff */
[----:B------:R-:W-:Y:S02]  /*0e30*/  PRMT R19, R19, 0x7632, R19 ;  /* 0x0000763213137816 */ /* 0x000fe40000000013 */
[----:B------:R-:W-:Y:S01]  /*0e40*/  PRMT R21, R21, 0x7632, R21 ;  /* 0x0000763215157816 */ /* 0x000fe20000000015 */
[-C--:B------:R-:W-:Y:S01]  /*0e50*/  FFMA R16, R71, R3.reuse, R16 ;  /* 0x0000000347107223 */ /* 0x080fe20000000010 */
[----:B------:R-:W-:Y:S02]  /*0e60*/  SHF.L.U32 R19, R19, 0x10, RZ ;  /* 0x0000001013137819 */ /* 0x000fe400000006ff */
[----:B------:R-:W-:Y:S01]  /*0e70*/  SHF.L.U32 R18, R21, 0x10, RZ ;  /* 0x0000001015127819 */ /* 0x000fe200000006ff */
[----:B------:R-:W-:Y:S01]  /*0e80*/  FFMA R17, R70, R3, R17 ;  /* 0x0000000346117223 */ /* 0x000fe20000000011 */
[C---:B------:R-:W-:Y:S01]  /*0e90*/  SHF.L.U32 R3, R22.reuse, 0x10, RZ ;  /* 0x0000001016037819 */ /* 0x040fe200000006ff */
[----:B------:R-:W-:Y:S01]  /*0ea0*/  FFMA R55, R73, R19, R16 ;  /* 0x0000001349377223 */ /* 0x000fe20000000010 */
[----:B------:R-:W-:Y:S01]  /*0eb0*/  PRMT R22, R22, 0x7632, R22 ;  /* 0x0000763216167816 */ /* 0x000fe20000000016 */
[-C--:B------:R-:W-:Y:S01]  /*0ec0*/  FFMA R29, R63, R18.reuse, R20 ;  /* 0x000000123f1d7223 */ /* 0x080fe20000000014 */
[----:B------:R-:W-:Y:S01]  /*0ed0*/  IADD3 R16, P0, PT, R12, R45, RZ ;  /* 0x0000002d0c107210 */ /* 0x000fe20007f1e0ff */
[----:B------:R-:W-:Y:S01]  /*0ee0*/  FFMA R21, R65, R18, R4 ;  /* 0x0000001241157223 */ /* 0x000fe20000000004 */
[----:B------:R-:W-:Y:S01]  /*0ef0*/  FFMA R56, R72, R19, R17 ;  /* 0x0000001348387223 */ /* 0x000fe20000000011 */
[----:B------:R-:W-:Y:S01]  /*0f00*/  FFMA R18, R68, R3, R29 ;  /* 0x0000000344127223 */ /* 0x000fe2000000001d */
[----:B------:R-:W-:-:S02]  /*0f10*/  SHF.L.U32 R22, R22, 0x10, RZ ;  /* 0x0000001016167819 */ /* 0x000fc400000006ff */
[----:B------:R-:W-:Y:S01]  /*0f20*/  IADD3.X R17, PT, PT, R11, R46, RZ, P0, !PT ;  /* 0x0000002e0b117210 */ /* 0x000fe200007fe4ff */
[----:B------:R-:W-:Y:S01]  /*0f30*/  FFMA R4, R66, R3, R21 ;  /* 0x0000000342047223 */ /* 0x000fe20000000015 */
[----:B------:R-:W-:Y:S01]  /*0f40*/  IADD3 R28, P0, PT, R12, R47, RZ ;  /* 0x0000002f0c1c7210 */ /* 0x000fe20007f1e0ff */
[----:B------:R-:W-:-:S03]  /*0f50*/  FFMA R3, R67, R22, R18 ;  /* 0x0000001643037223 */ /* 0x000fc60000000012 */
[----:B------:R-:W3:Y:S01]  /*0f60*/  LDG.E.128.CONSTANT R16, desc[UR6][R16.64] ;  /* 0x0000000610107981 */ /* 0x000ee2000c1e9d00 */
[----:B------:R-:W-:-:S06]  /*0f70*/  IADD3.X R29, PT, PT, R11, R48, RZ, P0, !PT ;  /* 0x000000300b1d7210 */ /* 0x000fcc00007fe4ff */
[----:B------:R-:W4:Y:S01]  /*0f80*/  LDG.E.128.CONSTANT R28, desc[UR6][R28.64] ;  /* 0x000000061c1c7981 */ /* 0x000f22000c1e9d00 */
[----:B------:R-:W-:Y:S01]  /*0f90*/  SHF.L.U32 R21, R23, 0x10, RZ ;  /* 0x0000001017157819 */ /* 0x000fe200000006ff */
[----:B------:R-:W-:Y:S01]  /*0fa0*/  FFMA R4, R69, R22, R4 ;  /* 0x0000001645047223 */ /* 0x000fe20000000004 */
[----:B------:R-:W-:-:S03]  /*0fb0*/  PRMT R23, R23, 0x7632, R23 ;  /* 0x0000763217177816 */ /* 0x000fc60000000017 */
[-C--:B------:R-:W-:Y:S01]  /*0fc0*/  FFMA R4, R71, R21.reuse, R4 ;  /* 0x0000001547047223 */ /* 0x080fe20000000004 */
[----:B------:R-:W-:Y:S01]  /*0fd0*/  SHF.L.U32 R23, R23, 0x10, RZ ;  /* 0x0000001017177819 */ /* 0x000fe200000006ff */
[----:B------:R-:W-:-:S04]  /*0fe0*/  FFMA R21, R70, R21, R3 ;  /* 0x0000001546157223 */ /* 0x000fc80000000003 */
        /* <DEDUP_REMOVED lines=25> */
[----:B------:R-:W-:Y:S02]  /*1180*/  SHF.L.U32 R21, R27, 0x10, RZ ;  /* 0x000000101b157819 */ /* 0x000fe400000006ff */
[-C--:B------:R-:W-:Y:S01]  /*1190*/  FFMA R6, R69, R26.reuse, R6 ;  /* 0x0000001a45067223 */ /* 0x080fe20000000006 */
[----:B------:R-:W-:Y:S01]  /*11a0*/  FFMA R5, R67, R26, R20 ;  /* 0x0000001a43057223 */ /* 0x000fe20000000014 */
[----:B------:R-:W-:Y:S02]  /*11b0*/  PRMT R27, R27, 0x7632, R27 ;  /* 0x000076321b1b7816 */ /* 0x000fe4000000001b */
[-C--:B------:R-:W-:Y:S01]  /*11c0*/  FFMA R6, R71, R21.reuse, R6 ;  /* 0x0000001547067223 */ /* 0x080fe20000000006 */
[----:B------:R-:W-:Y:S01]  /*11d0*/  FFMA R21, R70, R21, R5 ;  /* 0x0000001546157223 */ /* 0x000fe20000000005 */
[----:B------:R-:W-:-:S02]  /*11e0*/  SHF.L.U32 R27, R27, 0x10, RZ ;  /* 0x000000101b1b7819 */ /* 0x000fc400000006ff */
[C---:B---3--:R-:W-:Y:S02]  /*11f0*/  SHF.L.U32 R5, R16.reuse, 0x10, RZ ;  /* 0x0000001010057819 */ /* 0x048fe400000006ff */
[----:B------:R-:W-:-:S03]  /*1200*/  PRMT R16, R16, 0x7632, R16 ;  /* 0x0000763210107816 */ /* 0x000fc60000000010 */
[-C--:B------:R-:W-:Y:S01]  /*1210*/  FFMA R7, R58, R5.reuse, R7 ;  /* 0x000000053a077223 */ /* 0x080fe20000000007 */
[----:B------:R-:W-:Y:S01]  /*1220*/  SHF.L.U32 R16, R16, 0x10, RZ ;  /* 0x0000001010107819 */ /* 0x000fe200000006ff */
[----:B------:R-:W-:Y:S01]  /*1230*/  FFMA R8, R61, R5, R8 ;  /* 0x000000053d087223 */ /* 0x000fe20000000008 */
[C---:B----4-:R-:W-:Y:S01]  /*1240*/  SHF.L.U32 R20, R28.reuse, 0x10, RZ ;  /* 0x000000101c147819 */ /* 0x050fe200000006ff */
[-C--:B------:R-:W-:Y:S01]  /*1250*/  FFMA R5, R73, R27.reuse, R6 ;  /* 0x0000001b49057223 */ /* 0x080fe20000000006 */
[----:B------:R-:W-:Y:S01]  /*1260*/  PRMT R28, R28, 0x7632, R28 ;  /* 0x000076321c1c7816 */ /* 0x000fe2000000001c */
[----:B------:R-:W-:Y:S01]  /*1270*/  FFMA R6, R72, R27, R21 ;  /* 0x0000001b48067223 */ /* 0x000fe20000000015 */
[----:B------:R-:W-:Y:S01]  /*1280*/  FFMA R21, R60, R16, R7 ;  /* 0x000000103c157223 */ /* 0x000fe20000000007 */
[----:B------:R-:W-:Y:S01]  /*1290*/  SHF.L.U32 R7, R17, 0x10, RZ ;  /* 0x0000001011077819 */ /* 0x000fe200000006ff */
[----:B------:R-:W-:Y:S01]  /*12a0*/  FFMA R10, R61, R20, R10 ;  /* 0x000000143d0a7223 */ /* 0x000fe2000000000a */
[----:B------:R-:W-:-:S02]  /*12b0*/  SHF.L.U32 R28, R28, 0x10, RZ ;  /* 0x000000101c1c7819 */ /* 0x000fc400000006ff */
[----:B------:R-:W-:Y:S01]  /*12c0*/  PRMT R17, R17, 0x7632, R17 ;  /* 0x0000763211117816 */ /* 0x000fe20000000011 */
[----:B------:R-:W-:Y:S01]  /*12d0*/  FFMA R23, R59, R16, R8 ;  /* 0x000000103b177223 */ /* 0x000fe20000000008 */
[----:B------:R-:W-:Y:S01]  /*12e0*/  FFMA R9, R58, R20, R9 ;  /* 0x000000143a097223 */ /* 0x000fe20000000009 */
[-C--:B------:R-:W-:Y:S01]  /*12f0*/  FFMA R8, R62, R7.reuse, R21 ;  /* 0x000000073e087223 */ /* 0x080fe20000000015 */
[----:B------:R-:W-:Y:S01]  /*1300*/  SHF.L.U32 R17, R17, 0x10, RZ ;  /* 0x0000001011117819 */ /* 0x000fe200000006ff */
[-CC-:B------:R-:W-:Y:S01]  /*1310*/  FFMA R59, R59, R28.reuse, R10.reuse ;  /* 0x0000001c3b3b7223 */ /* 0x180fe2000000000a */
[----:B------:R-:W-:Y:S01]  /*1320*/  FFMA R16, R64, R7, R23 ;  /* 0x0000000740107223 */ /* 0x000fe20000000017 */
[C---:B------:R-:W-:Y:S02]  /*1330*/  PRMT R10, R18.reuse, 0x7632, R10 ;  /* 0x00007632120a7816 */ /* 0x040fe4000000000a */
[----:B------:R-:W-:Y:S01]  /*1340*/  SHF.L.U32 R21, R18, 0x10, RZ ;  /* 0x0000001012157819 */ /* 0x000fe200000006ff */
[----:B------:R-:W-:Y:S01]  /*1350*/  FFMA R9, R60, R28, R9 ;  /* 0x0000001c3c097223 */ /* 0x000fe20000000009 */
[----:B------:R-:W-:Y:S01]  /*1360*/  SHF.L.U32 R18, R29, 0x10, RZ ;  /* 0x000000101d127819 */ /* 0x000fe200000006ff */
[-C--:B------:R-:W-:Y:S01]  /*1370*/  FFMA R23, R65, R17.reuse, R8 ;  /* 0x0000001141177223 */ /* 0x080fe20000000008 */
[----:B------:R-:W-:Y:S01]  /*1380*/  PRMT R29, R29, 0x7632, R29 ;  /* 0x000076321d1d7816 */ /* 0x000fe2000000001d */
[----:B------:R-:W-:-:S02]  /*1390*/  FFMA R17, R63, R17, R16 ;  /* 0x000000113f117223 */ /* 0x000fc40000000010 */
        /* <DEDUP_REMOVED lines=8> */
[----:B------:R-:W-:Y:S01]  /*1420*/  PRMT R30, R30, 0x7632, R30 ;  /* 0x000076321e1e7816 */ /* 0x000fe2000000001e */
[----:B------:R-:W-:Y:S01]  /*1430*/  FFMA R63, R63, R20, R18 ;  /* 0x000000143f3f7223 */ /* 0x000fe20000000012 */
        /* <DEDUP_REMOVED lines=12> */
[----:B------:R-:W-:Y:S01]  /*1500*/  SHF.L.U32 R8, R7, 0x10, RZ ;  /* 0x0000001007087819 */ /* 0x000fe200000006ff */
[C---:B------:R-:W-:Y:S01]  /*1510*/  FFMA R9, R70.reuse, R19, R9 ;  /* 0x0000001346097223 */ /* 0x040fe20000000009 */
        /* <DEDUP_REMOVED lines=8> */
.L_x_34:
[----:B------:R-:W-:Y:S05]  /*15a0*/  BSYNC.RECONVERGENT B0 ;  /* 0x0000000000007941 */ /* 0x000fea0003800200 */
.L_x_33:
[----:B------:R-:W0:Y:S01]  /*15b0*/  SHFL.DOWN P0, R11, R2, 0x1, 0x1f ;  /* 0x08201f00020b7f89 */ /* 0x000e220000000000 */
[----:B------:R-:W1:Y:S01]  /*15c0*/  S2UR UR5, SR_CgaCtaId ;  /* 0x00000000000579c3 */ /* 0x000e620000008800 */
[----:B------:R-:W-:Y:S02]  /*15d0*/  UMOV UR4, 0x400 ;  /* 0x0000040000047882 */ /* 0x000fe40000000000 */
[----:B------:R-:W2:Y:S04]  /*15e0*/  SHFL.DOWN P1, R13, R50, 0x1, 0x1f ;  /* 0x08201f00320d7f89 */ /* 0x000ea80000020000 */
[----:B------:R-:W3:Y:S04]  /*15f0*/  SHFL.DOWN P6, R12, R51, 0x1, 0x1f ;  /* 0x08201f00330c7f89 */ /* 0x000ee800000c0000 */
[----:B------:R-:W4:Y:S04]  /*1600*/  SHFL.DOWN P4, R17, R52, 0x1, 0x1f ;  /* 0x08201f0034117f89 */ /* 0x000f280000080000 */
[----:B------:R-:W5:Y:S04]  /*1610*/  SHFL.DOWN P5, R16, R53, 0x1, 0x1f ;  /* 0x08201f0035107f89 */ /* 0x000f6800000a0000 */
[----:B------:R-:W5:Y:S01]  /*1620*/  SHFL.DOWN P3, R20, R55, 0x1, 0x1f ;  /* 0x08201f0037147f89 */ /* 0x000f620000060000 */
[----:B0-----:R-:W-:-:S03]  /*1630*/  @P0 FADD R11, R11, R2 ;  /* 0x000000020b0b0221 */ /* 0x001fc60000000000 */
[----:B------:R-:W0:Y:S01]  /*1640*/  SHFL.DOWN P0, R21, R54, 0x1, 0x1f ;  /* 0x08201f0036157f89 */ /* 0x000e220000000000 */
[----:B-1----:R-:W-:Y:S01]  /*1650*/  ULEA UR4, UR5, UR4, 0x18 ;  /* 0x0000000405047291 */ /* 0x002fe2000f8ec0ff */
        /* <DEDUP_REMOVED lines=81> */
[----:B---3--:R-:W-:Y:S01]  /*1b70*/  @P2 FADD R7, R12, R7 ;  /* 0x000000070c072221 */ /* 0x008fe20000000000 */
[----:B----4-:R-:W-:Y:S02]  /*1b80*/  @P3 FADD R27, R27, R8 ;  /* 0x000000081b1b3221 */ /* 0x010fe40000000000 */
[----:B------:R-:W3:Y:S01]  /*1b90*/  SHFL.DOWN P2, R15, R16, 0x8, 0x1f ;  /* 0x09001f00100f7f89 */ /* 0x000ee20000040000 */
[----:B0-----:R-:W-:-:S03]  /*1ba0*/  @P1 FADD R6, R13, R6 ;  /* 0x000000060d061221 */ /* 0x001fc60000000000 */
        /* <DEDUP_REMOVED lines=10> */
[----:B------:R-:W3:Y:S01]  /*1c50*/  SHFL.DOWN P5, R21, R24, 0x8, 0x1f ;  /* 0x09001f0018157f89 */ /* 0x000ee200000a0000 */
[----:B0-----:R-:W-:-:S03]  /*1c60*/  @P3 FADD R26, R27, R26 ;  /* 0x0000001a1b1a3221 */ /* 0x001fc60000000000 */
[----:B------:R-:W0:Y:S01]  /*1c70*/  SHFL.DOWN P2, R16, R19, 0x8, 0x1f ;  /* 0x09001f0013107f89 */ /* 0x000e220000040000 */
[----:B-1----:R-:W-:-:S03]  /*1c80*/  @P1 FADD R12, R17, R12 ;  /* 0x0000000c110c1221 */ /* 0x002fc60000000000 */
[----:B------:R-:W1:Y:S01]  /*1c90*/  SHFL.DOWN P1, R3, R0, 0x10, 0x1f ;  /* 0x0a001f0000037f89 */ /* 0x000e620000020000 */
[----:B--2---:R-:W-:-:S03]  /*1ca0*/  @P6 FADD R25, R30, R25 ;  /* 0x000000191e196221 */ /* 0x004fc60000000000 */
[----:B------:R-:W2:Y:S01]  /*1cb0*/  SHFL.DOWN P3, R20, R23, 0x8, 0x1f ;  /* 0x09001f0017147f89 */ /* 0x000ea20000060000 */
[----:B----4-:R-:W-:-:S03]  /*1cc0*/  @P0 FADD R13, R18, R13 ;  /* 0x0000000d120d0221 */ /* 0x010fc60000000000 */
[----:B------:R-:W4:Y:S01]  /*1cd0*/  SHFL.DOWN P6, R17, R26, 0x4, 0x1f ;  /* 0x08801f001a117f89 */ /* 0x000f2200000c0000 */
[----:B-----5:R-:W-:-:S03]  /*1ce0*/  @P4 FADD R10, R29, R10 ;  /* 0x0000000a1d0a4221 */ /* 0x020fc60000000000 */
        /* <DEDUP_REMOVED lines=12> */
[----:B------:R-:W5:Y:S04]  /*1db0*/  SHFL.DOWN P6, R19, R22, 0x8, 0x1f ;  /* 0x09001f0016137f89 */ /* 0x000f6800000c0000 */
[----:B------:R-:W5:Y:S01]  /*1dc0*/  SHFL.DOWN P0, R24, R17, 0x8, 0x1f ;  /* 0x09001f0011187f89 */ /* 0x000f620000000000 */
[----:B---3--:R-:W-:Y:S01]  /*1dd0*/  @P4 FADD R5, R2, R5 ;  /* 0x0000000502054221 */ /* 0x008fe20000000000 */
[----:B0-----:R-:W-:Y:S02]  /*1de0*/  @P2 FADD R27, R10, R27 ;  /* 0x0000001b0a1b2221 */ /* 0x001fe40000000000 */
[----:B------:R-:W0:Y:S01]  /*1df0*/  SHFL.DOWN P2, R23, R18, 0x8, 0x1f ;  /* 0x09001f0012177f89 */ /* 0x000e220000040000 */
[----:B-1----:R-:W-:-:S03]  /*1e00*/  @P1 FADD R4, R7, R4 ;  /* 0x0000000407041221 */ /* 0x002fc60000000000 */
        /* <DEDUP_REMOVED lines=8> */
[----:B------:R-:W5:Y:S01]  /*1e90*/  SHFL.DOWN P6, R10, R13, 0x10, 0x1f ;  /* 0x0a001f000d0a7f89 */ /* 0x000f6200000c0000 */
[----:B------:R-:W5:Y:S01]  /*1ea0*/  S2R R22, SR_TID.X ;  /* 0x0000000000167919 */ /* 0x000f620000002100 */
[----:B0-----:R-:W-:Y:S02]  /*1eb0*/  @P2 FADD R23, R18, R23 ;  /* 0x0000001712172221 */ /* 0x001fe40000000000 */
        /* <DEDUP_REMOVED lines=13> */
[----:B------:R-:W-:Y:S01]  /*1f90*/  LOP3.LUT P0, R0, R22, 0x1f, RZ, 0xc0, !PT ;  /* 0x0000001f16007812 */ /* 0x000fe2000780c0ff */
[----:B-1----:R-:W-:-:S03]  /*1fa0*/  @P2 FADD R18, R21, R18 ;  /* 0x0000001215122221 */ /* 0x002fc60000000000 */
[----:B------:R-:W-:Y:S01]  /*1fb0*/  ISETP.NE.AND P2, PT, R0, RZ, PT ;  /* 0x000000ff0000720c */ /* 0x000fe20003f45270 */
[----:B--2---:R-:W-:Y:S01]  /*1fc0*/  @P4 FADD R14, R23, R14 ;  /* 0x0000000e170e4221 */ /* 0x004fe20000000000 */
[----:B------:R-:W-:Y:S01]  /*1fd0*/  SHF.R.U32.HI R0, RZ, 0x1, R22 ;  /* 0x00000001ff007819 */ /* 0x000fe20000011616 */
[----:B---3--:R-:W-:-:S03]  /*1fe0*/  @P1 FADD R15, R20, R15 ;  /* 0x0000000f140f1221 */ /* 0x008fc60000000000 */
[----:B------:R-:W-:Y:S01]  /*1ff0*/  LEA R2, R0, UR4, 0x2 ;  /* 0x0000000400027c11 */ /* 0x000fe2000f8e10ff */
[----:B----4-:R-:W-:-:S04]  /*2000*/  @P6 FADD R12, R19, R12 ;  /* 0x0000000c130c6221 */ /* 0x010fc80000000000 */
[----:B------:R1:W-:Y:S01]  /*2010*/  @!P0 STS [R2], R3 ;  /* 0x0000000302008388 */ /* 0x0003e20000000800 */
[----:B------:R-:W-:Y:S01]  /*2020*/  ISETP.GT.U32.AND P0, PT, R22, 0xf, PT ;  /* 0x0000000f1600780c */ /* 0x000fe20003f04070 */
[----:B-----5:R-:W-:Y:S02]  /*2030*/  @P5 FADD R13, R24, R13 ;  /* 0x0000000d180d5221 */ /* 0x020fe40000000000 */
        /* <DEDUP_REMOVED lines=18> */
[----:B-1----:R-:W-:Y:S01]  /*2160*/  LEA R2, R22, UR4, 0x2 ;  /* 0x0000000416027c11 */ /* 0x002fe2000f8e10ff */
[----:B------:R-:W0:Y:S04]  /*2170*/  LDCU UR10, c[0x0][0x3a4] ;  /* 0x00007480ff0a77ac */ /* 0x000e280008000800 */
[----:B------:R-:W1:Y:S01]  /*2180*/  LDS R3, [R2] ;  /* 0x0000000002037984 */ /* 0x000e620000000800 */
[----:B------:R-:W2:Y:S03]  /*2190*/  LDCU UR11, c[0x0][0x390] ;  /* 0x00007200ff0b77ac */ /* 0x000ea60008000800 */
[----:B------:R-:W3:Y:S01]  /*21a0*/  LDS R4, [R2+0x40] ;  /* 0x0000400002047984 */ /* 0x000ee20000000800 */
[----:B------:R-:W4:Y:S03]  /*21b0*/  LDCU.64 UR12, c[0x0][0x398] ;  /* 0x00007300ff0c77ac */ /* 0x000f260008000a00 */
[----:B------:R-:W5:Y:S04]  /*21c0*/  LDS R5, [R2+0x80] ;  /* 0x0000800002057984 */ /* 0x000f680000000800 */
[----:B------:R-:W2:Y:S01]  /*21d0*/  LDS R7, [R2+0xc0] ;  /* 0x0000c00002077984 */ /* 0x000ea20000000800 */
[----:B0-----:R-:W-:-:S04]  /*21e0*/  UIMAD UR5, UR9, UR10, URZ ;  /* 0x0000000a090572a4 */ /* 0x001fc8000f8e02ff */
[----:B------:R-:W-:-:S04]  /*21f0*/  ULEA UR5, UR5, UR8, 0x2 ;  /* 0x0000000805057291 */ /* 0x000fc8000f8e10ff */
[----:B------:R-:W-:Y:S01]  /*2200*/  USHF.L.U32 UR5, UR5, 0x1, URZ ;  /* 0x0000000105057899 */ /* 0x000fe200080006ff */
[----:B-1----:R-:W-:-:S04]  /*2210*/  FADD R3, RZ, R3 ;  /* 0x00000003ff037221 */ /* 0x002fc80000000000 */
[----:B---3--:R-:W-:Y:S01]  /*2220*/  FADD R4, R3, R4 ;  /* 0x0000000403047221 */ /* 0x008fe20000000000 */
[----:B------:R-:W-:-:S03]  /*2230*/  LOP3.LUT R3, R22, 0x1, RZ, 0xc0, !PT ;  /* 0x0000000116037812 */ /* 0x000fc600078ec0ff */
[----:B-----5:R-:W-:Y:S02]  /*2240*/  FADD R4, R4, R5 ;  /* 0x0000000504047221 */ /* 0x020fe40000000000 */
        /* <DEDUP_REMOVED lines=11> */
.L_x_36:
        /* <DEDUP_REMOVED lines=16> */
.L_x_79:


//--------------------- .text._Z12cudaCoreGemmI13__nv_bfloat16S0_Li7ELi2ELi128EEvPKT_S3_fPT0_iii --------------------------
	.section	.text._Z12cudaCoreGemmI13__nv_bfloat16S0_Li7ELi2ELi128EEvPKT_S3_fPT0_iii,"ax",@progbits
	.align	128
        .global         _Z12cudaCoreGemmI13__nv_bfloat16S0_Li7ELi2ELi128EEvPKT_S3_fPT0_iii
        .type           _Z12cudaCoreGemmI13__nv_bfloat16S0_Li7ELi2ELi128EEvPKT_S3_fPT0_iii,@function
        .size           _Z12cudaCoreGemmI13__nv_bfloat16S0_Li7ELi2ELi128EEvPKT_S3_fPT0_iii,(.L_x_80 - _Z12cudaCoreGemmI13__nv_bfloat16S0_Li7ELi2ELi128EEvPKT_S3_fPT0_iii)
        .other          _Z12cudaCoreGemmI13__nv_bfloat16S0_Li7ELi2ELi128EEvPKT_S3_fPT0_iii,@"STO_CUDA_ENTRY STV_DEFAULT"
_Z12cudaCoreGemmI13__nv_bfloat16S0_Li7ELi2ELi128EEvPKT_S3_fPT0_iii:
.text._Z12cudaCoreGemmI13__nv_bfloat16S0_Li7ELi2ELi128EEvPKT_S3_fPT0_iii:
        /* <DEDUP_REMOVED lines=12> */
[----:B------:R-:W-:Y:S02]  /*00c0*/  MOV R51, RZ ;  /* 0x000000ff00337202 */ /* 0x000fe40000000f00 */
[----:B------:R-:W-:-:S03]  /*00d0*/  CS2R R4, SRZ ;  /* 0x0000000000047805 */ /* 0x000fc6000001ff00 */
[----:B------:R-:W4:Y:S01]  /*00e0*/  S2UR UR5, SR_CTAID.X ;  /* 0x00000000000579c3 */ /* 0x000f220000002500 */
[----:B0-----:R-:W-:Y:S01]  /*00f0*/  SHF.L.U32 R47, R6, 0x3, RZ ;  /* 0x00000003062f7819 */ /* 0x001fe200000006ff */
[----:B---3--:R-:W-:-:S03]  /*0100*/  USHF.L.U32 UR4, UR4, 0x1, URZ ;  /* 0x0000000104047899 */ /* 0x008fc600080006ff */
[----:B-1----:R-:W-:Y:S01]  /*0110*/  ISETP.GE.AND P0, PT, R47, R0, PT ;  /* 0x000000002f00720c */ /* 0x002fe20003f06270 */
[----:B----4-:R-:W-:-:S12]  /*0120*/  UIMAD UR5, UR5, 0x7, URZ ;  /* 0x00000007050578a4 */ /* 0x010fd8000f8e02ff */
[----:B--2---:R-:W-:Y:S05]  /*0130*/  @P0 BRA `(.L_x_38) ;  /* 0x00000010007c0947 */ /* 0x004fea0003800000 */
[----:B------:R-:W0:Y:S01]  /*0140*/  LDCU.128 UR12, c[0x0][0x380] ;  /* 0x00007000ff0c77ac */ /* 0x000e220008000c00 */
[C---:B------:R-:W-:Y:S01]  /*0150*/  IMAD R28, R0.reuse, UR5, RZ ;  /* 0x00000005001c7c24 */ /* 0x040fe2000f8e02ff */
[----:B------:R-:W1:Y:S01]  /*0160*/  LDC.64 R68, c[0x0][0x388] ;  /* 0x0000e200ff447b82 */ /* 0x000e620000000a00 */
[C---:B------:R-:W-:Y:S01]  /*0170*/  IMAD.WIDE.U32 R26, R0.reuse, 0x2, RZ ;  /* 0x00000002001a7825 */ /* 0x040fe200078e00ff */
[CC--:B------:R-:W-:Y:S02]  /*0180*/  LEA R23, R0.reuse, R0.reuse, 0x1 ;  /* 0x0000000000177211 */ /* 0x0c0fe400078e08ff */
[----:B------:R-:W-:Y:S01]  /*0190*/  SHF.L.U32 R21, R0, 0x2, RZ ;  /* 0x0000000200157819 */ /* 0x000fe200000006ff */
[----:B------:R-:W-:Y:S01]  /*01a0*/  IMAD.WIDE R28, R28, 0x2, RZ ;  /* 0x000000021c1c7825 */ /* 0x000fe200078e02ff */
[C---:B------:R-:W-:Y:S02]  /*01b0*/  LEA R19, R0.reuse, R0, 0x2 ;  /* 0x0000000000137211 */ /* 0x040fe400078e10ff */
[----:B------:R-:W-:Y:S01]  /*01c0*/  MOV R45, RZ ;  /* 0x000000ff002d7202 */ /* 0x000fe20000000f00 */
[----:B------:R-:W-:-:S02]  /*01d0*/  IMAD R31, R0, UR4, RZ ;  /* 0x00000004001f7c24 */ /* 0x000fc4000f8e02ff */
[----:B------:R-:W-:-:S04]  /*01e0*/  IMAD.WIDE.U32 R24, R0, 0x2, R28 ;  /* 0x0000000200187825 */ /* 0x000fc800078e001c */
[----:B------:R-:W-:Y:S01]  /*01f0*/  IMAD R17, R0, 0x6, RZ ;  /* 0x0000000600117824 */ /* 0x000fe200078e02ff */
[C---:B0-----:R-:W-:Y:S01]  /*0200*/  IADD3 R11, P1, P2, R28.reuse, UR12, R21 ;  /* 0x0000000c1c0b7c10 */ /* 0x041fe2000fa3e015 */
[----:B------:R-:W-:Y:S01]  /*0210*/  IMAD.WIDE R26, R31, 0x2, R26 ;  /* 0x000000021f1a7825 */ /* 0x000fe200078e021a */
[----:B------:R-:W-:Y:S02]  /*0220*/  IADD3 R13, P3, PT, R28, UR12, RZ ;  /* 0x0000000c1c0d7c10 */ /* 0x000fe4000ff7e0ff */
[----:B------:R-:W-:Y:S01]  /*0230*/  IADD3 R15, P0, PT, R24, UR12, RZ ;  /* 0x0000000c180f7c10 */ /* 0x000fe2000ff1e0ff */
[--C-:B------:R-:W-:Y:S01]  /*0240*/  IMAD.WIDE.U32 R22, R23, 0x2, R28.reuse ;  /* 0x0000000217167825 */ /* 0x100fe200078e001c */
[C---:B------:R-:W-:Y:S02]  /*0250*/  IADD3.X R8, PT, PT, R29.reuse, UR13, RZ, P1, P2 ;  /* 0x0000000d1d087c10 */ /* 0x040fe40008fe44ff */
[----:B------:R-:W-:Y:S01]  /*0260*/  IADD3.X R10, PT, PT, R29, UR13, RZ, P3, !PT ;  /* 0x0000000d1d0a7c10 */ /* 0x000fe20009ffe4ff */
[----:B------:R-:W-:Y:S01]  /*0270*/  IMAD.WIDE.U32 R20, R21, 0x2, R28 ;  /* 0x0000000215147825 */ /* 0x000fe200078e001c */
[----:B------:R-:W-:-:S02]  /*0280*/  IADD3.X R14, PT, PT, R25, UR13, RZ, P0, !PT ;  /* 0x0000000d190e7c10 */ /* 0x000fc400087fe4ff */
[----:B------:R-:W-:Y:S01]  /*0290*/  IADD3 R9, P4, PT, R26, UR14, RZ ;  /* 0x0000000e1a097c10 */ /* 0x000fe2000ff9e0ff */
[--C-:B------:R-:W-:Y:S01]  /*02a0*/  IMAD.WIDE.U32 R18, R19, 0x2, R28.reuse ;  /* 0x0000000213127825 */ /* 0x100fe200078e001c */
[----:B------:R-:W-:Y:S02]  /*02b0*/  IADD3 R33, P0, PT, R22, UR12, RZ ;  /* 0x0000000c16217c10 */ /* 0x000fe4000ff1e0ff */
[----:B------:R-:W-:Y:S01]  /*02c0*/  IADD3 R35, P1, PT, R20, UR12, RZ ;  /* 0x0000000c14237c10 */ /* 0x000fe2000ff3e0ff */
[----:B------:R-:W-:Y:S01]  /*02d0*/  IMAD.WIDE.U32 R16, R17, 0x2, R28 ;  /* 0x0000000211107825 */ /* 0x000fe200078e001c */
[----:B------:R-:W-:Y:S02]  /*02e0*/  IADD3 R37, P2, PT, R18, UR12, RZ ;  /* 0x0000000c12257c10 */ /* 0x000fe4000ff5e0ff */
[----:B------:R-:W-:Y:S01]  /*02f0*/  IADD3.X R12, PT, PT, R27, UR15, RZ, P4, !PT ;  /* 0x0000000f1b0c7c10 */ /* 0x000fe2000a7fe4ff */
[----:B------:R-:W-:Y:S01]  /*0300*/  IMAD.WIDE.U32 R6, R6, 0x10, RZ ;  /* 0x0000001006067825 */ /* 0x000fe200078e00ff */
[----:B------:R-:W-:-:S02]  /*0310*/  IADD3 R39, P3, PT, R16, UR12, RZ ;  /* 0x0000000c10277c10 */ /* 0x000fc4000ff7e0ff */
[----:B------:R-:W-:Y:S01]  /*0320*/  IADD3.X R32, PT, PT, R23, UR13, RZ, P0, !PT ;  /* 0x0000000d17207c10 */ /* 0x000fe200087fe4ff */
[----:B-1----:R-:W-:Y:S01]  /*0330*/  IMAD.WIDE R68, R31, 0x2, R68 ;  /* 0x000000021f447825 */ /* 0x002fe200078e0244 */
[----:B------:R-:W-:Y:S02]  /*0340*/  IADD3.X R34, PT, PT, R21, UR13, RZ, P1, !PT ;  /* 0x0000000d15227c10 */ /* 0x000fe40008ffe4ff */
[----:B------:R-:W-:Y:S02]  /*0350*/  IADD3.X R36, PT, PT, R19, UR13, RZ, P2, !PT ;  /* 0x0000000d13247c10 */ /* 0x000fe400097fe4ff */
[----:B------:R-:W-:-:S07]  /*0360*/  IADD3.X R38, PT, PT, R17, UR13, RZ, P3, !PT ;  /* 0x0000000d11267c10 */ /* 0x000fce0009ffe4ff */
.L_x_39:
[C---:B------:R-:W-:Y:S02]  /*0370*/  IADD3 R24, P1, PT, R6.reuse, R9, RZ ;  /* 0x0000000906187210 */ /* 0x040fe40007f3e0ff */
[----:B------:R-:W-:Y:S02]  /*0380*/  IADD3 R20, P2, PT, R6, R13, RZ ;  /* 0x0000000d06147210 */ /* 0x000fe40007f5e0ff */
[----:B------:R-:W-:Y:S02]  /*0390*/  IADD3 R16, P0, PT, R68, R6, RZ ;  /* 0x0000000644107210 */ /* 0x000fe40007f1e0ff */
[C---:B------:R-:W-:Y:S02]  /*03a0*/  IADD3.X R25, PT, PT, R7.reuse, R12, RZ, P1, !PT ;  /* 0x0000000c07197210 */ /* 0x040fe40000ffe4ff */
[----:B------:R-:W-:Y:S02]  /*03b0*/  IADD3.X R21, PT, PT, R7, R10, RZ, P2, !PT ;  /* 0x0000000a07157210 */ /* 0x000fe400017fe4ff */
        /* <DEDUP_REMOVED lines=11> */
[C---:B----4-:R-:W-:Y:S02]  /*0470*/  SHF.L.U32 R41, R16.reuse, 0x10, RZ ;  /* 0x0000001010297819 */ /* 0x050fe400000006ff */
[----:B------:R-:W-:Y:S01]  /*0480*/  PRMT R50, R16, 0x7632, R50 ;  /* 0x0000763210327816 */ /* 0x000fe20000000032 */
[-C--:B------:R-:W-:Y:S01]  /*0490*/  FFMA R57, R40, R46.reuse, R43 ;  /* 0x0000002e28397223 */ /* 0x080fe2000000002b */
[----:B------:R-:W-:Y:S01]  /*04a0*/  SHF.L.U32 R43, R20, 0x10, RZ ;  /* 0x00000010142b7819 */ /* 0x000fe200000006ff */
[----:B------:R-:W-:Y:S01]  /*04b0*/  FFMA R49, R41, R46, R42 ;  /* 0x0000002e29317223 */ /* 0x000fe2000000002a */
[----:B------:R-:W-:-:S02]  /*04c0*/  SHF.L.U32 R50, R50, 0x10, RZ ;  /* 0x0000001032327819 */ /* 0x000fc400000006ff */
[----:B------:R-:W-:-:S03]  /*04d0*/  SHF.L.U32 R48, R48, 0x10, RZ ;  /* 0x0000001030307819 */ /* 0x000fc600000006ff */
[-C--:B------:R-:W-:Y:S01]  /*04e0*/  FFMA R16, R50, R43.reuse, R49 ;  /* 0x0000002b32107223 */ /* 0x080fe20000000031 */
[----:B------:R-:W-:Y:S01]  /*04f0*/  SHF.L.U32 R49, R17, 0x10, RZ ;  /* 0x0000001011317819 */ /* 0x000fe200000006ff */
        /* <DEDUP_REMOVED lines=11> */
[----:B------:R-:W-:Y:S01]  /*05b0*/  SHF.L.U32 R16, R22, 0x10, RZ ;  /* 0x0000001016107819 */ /* 0x000fe200000006ff */
[-C--:B------:R-:W-:Y:S01]  /*05c0*/  FFMA R24, R58, R21.reuse, R57 ;  /* 0x000000153a187223 */ /* 0x080fe20000000039 */
[----:B------:R-:W-:Y:S01]  /*05d0*/  SHF.L.U32 R59, R18, 0x10, RZ ;  /* 0x00000010123b7819 */ /* 0x000fe200000006ff */
[----:B------:R-:W-:Y:S01]  /*05e0*/  FFMA R20, R60, R21, R43 ;  /* 0x000000153c147223 */ /* 0x000fe2000000002b */
[----:B------:R-:W-:Y:S02]  /*05f0*/  PRMT R64, R18, 0x7632, R64 ;  /* 0x0000763212407816 */ /* 0x000fe40000000040 */
[----:B------:R-:W-:Y:S02]  /*0600*/  PRMT R22, R22, 0x7632, R22 ;  /* 0x0000763216167816 */ /* 0x000fe40000000016 */
[----:B------:R-:W-:-:S02]  /*0610*/  SHF.L.U32 R57, R26, 0x10, RZ ;  /* 0x000000101a397819 */ /* 0x000fc400000006ff */
[----:B------:R-:W-:Y:S01]  /*0620*/  PRMT R62, R26, 0x7632, R62 ;  /* 0x000076321a3e7816 */ /* 0x000fe2000000003e */
[-C--:B------:R-:W-:Y:S01]  /*0630*/  FFMA R17, R59, R16.reuse, R20 ;  /* 0x000000103b117223 */ /* 0x080fe20000000014 */
[----:B------:R-:W-:Y:S02]  /*0640*/  SHF.L.U32 R64, R64, 0x10, RZ ;  /* 0x0000001040407819 */ /* 0x000fe400000006ff */
[----:B------:R-:W-:Y:S01]  /*0650*/  SHF.L.U32 R22, R22, 0x10, RZ ;  /* 0x0000001016167819 */ /* 0x000fe200000006ff */
[----:B------:R-:W-:Y:S01]  /*0660*/  FFMA R21, R57, R16, R24 ;  /* 0x0000001039157223 */ /* 0x000fe20000000018 */
[----:B------:R-:W-:Y:S02]  /*0670*/  SHF.L.U32 R62, R62, 0x10, RZ ;  /* 0x000000103e3e7819 */ /* 0x000fe400000006ff */
[----:B------:R-:W-:Y:S01]  /*0680*/  SHF.L.U32 R63, R19, 0x10, RZ ;  /* 0x00000010133f7819 */ /* 0x000fe200000006ff */
[-C--:B------:R-:W-:Y:S01]  /*0690*/  FFMA R18, R64, R22.reuse, R17 ;  /* 0x0000001640127223 */ /* 0x080fe20000000011 */
[----:B------:R-:W-:Y:S01]  /*06a0*/  SHF.L.U32 R16, R23, 0x10, RZ ;  /* 0x0000001017107819 */ /* 0x000fe200000006ff */
[----:B------:R-:W-:Y:S01]  /*06b0*/  FFMA R22, R62, R22, R21 ;  /* 0x000000163e167223 */ /* 0x000fe20000000015 */
[----:B------:R-:W-:-:S02]  /*06c0*/  SHF.L.U32 R61, R27, 0x10, RZ ;  /* 0x000000101b3d7819 */ /* 0x000fc400000006ff */
[----:B------:R-:W-:Y:S02]  /*06d0*/  PRMT R66, R19, 0x7632, R66 ;  /* 0x0000763213427816 */ /* 0x000fe40000000042 */
[----:B------:R-:W-:Y:S02]  /*06e0*/  PRMT R23, R23, 0x7632, R23 ;  /* 0x0000763217177816 */ /* 0x000fe40000000017 */
[----:B------:R-:W-:Y:S02]  /*06f0*/  PRMT R65, R27, 0x7632, R65 ;  /* 0x000076321b417816 */ /* 0x000fe40000000041 */
[----:B------:R-:W-:Y:S01]  /*0700*/  IADD3 R20, P0, PT, R6, R11, RZ ;  /* 0x0000000b06147210 */ /* 0x000fe20007f1e0ff */
[-C--:B------:R-:W-:Y:S01]  /*0710*/  FFMA R17, R63, R16.reuse, R18 ;  /* 0x000000103f117223 */ /* 0x080fe20000000012 */
[----:B------:R-:W-:Y:S01]  /*0720*/  SHF.L.U32 R66, R66, 0x10, RZ ;  /* 0x0000001042427819 */ /* 0x000fe200000006ff */
[----:B------:R-:W-:Y:S01]  /*0730*/  FFMA R16, R61, R16, R22 ;  /* 0x000000103d107223 */ /* 0x000fe20000000016 */
[----:B------:R-:W-:-:S02]  /*0740*/  SHF.L.U32 R23, R23, 0x10, RZ ;  /* 0x0000001017177819 */ /* 0x000fc400000006ff */
[----:B------:R-:W-:Y:S02]  /*0750*/  SHF.L.U32 R65, R65, 0x10, RZ ;  /* 0x0000001041417819 */ /* 0x000fe400000006ff */
[----:B------:R-:W-:Y:S01]  /*0760*/  IADD3.X R21, PT, PT, R7, R8, RZ, P0, !PT ;  /* 0x0000000807157210 */ /* 0x000fe200007fe4ff */
[-C--:B------:R-:W-:Y:S02]  /*0770*/  FFMA R42, R66, R23.reuse, R17 ;  /* 0x00000017422a7223 */ /* 0x080fe40000000011 */
[----:B------:R-:W-:-:S03]  /*0780*/  FFMA R43, R65, R23, R16 ;  /* 0x00000017412b7223 */ /* 0x000fc60000000010 */
        /* <DEDUP_REMOVED lines=20> */
[----:B------:R-:W-:Y:S02]  /*08d0*/  SHF.L.U32 R24, R31, 0x10, RZ ;  /* 0x000000101f187819 */ /* 0x000fe400000006ff */
[-C--:B------:R-:W-:Y:S01]  /*08e0*/  FFMA R16, R64, R19.reuse, R17 ;  /* 0x0000001340107223 */ /* 0x080fe20000000011 */
[----:B------:R-:W-:-:S03]  /*08f0*/  FFMA R18, R62, R19, R25 ;  /* 0x000000133e127223 */ /* 0x000fc60000000019 */
[-C--:B------:R-:W-:Y:S01]  /*0900*/  FFMA R25, R63, R24.reuse, R16 ;  /* 0x000000183f197223 */ /* 0x080fe20000000010 */
[----:B------:R-:W-:Y:S01]  /*0910*/  FFMA R24, R61, R24, R18 ;  /* 0x000000183d187223 */ /* 0x000fe20000000012 */
[C---:B--2---:R-:W-:Y:S02]  /*0920*/  SHF.L.U32 R16, R20.reuse, 0x10, RZ ;  /* 0x0000001014107819 */ /* 0x044fe400000006ff */
[----:B------:R-:W-:-:S03]  /*0930*/  PRMT R20, R20, 0x7632, R20 ;  /* 0x0000763214147816 */ /* 0x000fc60000000014 */
[-C--:B------:R-:W-:Y:S01]  /*0940*/  FFMA R19, R41, R16.reuse, R44 ;  /* 0x0000001029137223 */ /* 0x080fe2000000002c */
[----:B------:R-:W-:Y:S01]  /*0950*/  SHF.L.U32 R17, R20, 0x10, RZ ;  /* 0x0000001014117819 */ /* 0x000fe200000006ff */
[----:B------:R-:W-:Y:S01]  /*0960*/  FFMA R45, R40, R16, R45 ;  /* 0x00000010282d7223 */ /* 0x000fe2000000002d */
[----:B------:R-:W-:-:S03]  /*0970*/  SHF.L.U32 R27, R21, 0x10, RZ ;  /* 0x00000010151b7819 */ /* 0x000fc600000006ff */
[----:B------:R-:W-:-:S04]  /*0980*/  FFMA R16, R50, R17, R19 ;  /* 0x0000001132107223 */ /* 0x000fc80000000013 */
[----:B------:R-:W-:Y:S01]  /*0990*/  FFMA R29, R49, R27, R16 ;  /* 0x0000001b311d7223 */ /* 0x000fe20000000010 */
[----:B------:R-:W-:Y:S01]  /*09a0*/  IADD3 R16, P0, PT, R6, R33, RZ ;  /* 0x0000002106107210 */ /* 0x000fe20007f1e0ff */
[----:B------:R-:W-:-:S03]  /*09b0*/  FFMA R45, R48, R17, R45 ;  /* 0x00000011302d7223 */ /* 0x000fc6000000002d */
[----:B------:R-:W-:-:S06]  /*09c0*/  IADD3.X R17, PT, PT, R7, R32, RZ, P0, !PT ;  /* 0x0000002007117210 */ /* 0x000fcc00007fe4ff */
[----:B------:R-:W2:Y:S01]  /*09d0*/  LDG.E.128.CONSTANT R16, desc[UR8][R16.64] ;  /* 0x0000000810107981 */ /* 0x000ea2000c1e9d00 */
[----:B------:R-:W-:Y:S01]  /*09e0*/  PRMT R21, R21, 0x7632, R21 ;  /* 0x0000763215157816 */ /* 0x000fe20000000015 */
[----:B------:R-:W-:-:S03]  /*09f0*/  FFMA R27, R46, R27, R45 ;  /* 0x0000001b2e1b7223 */ /* 0x000fc6000000002d */
        /* <DEDUP_REMOVED lines=14> */
[----:B------:R-:W-:Y:S02]  /*0ae0*/  SHF.L.U32 R22, R23, 0x10, RZ ;  /* 0x0000001017167819 */ /* 0x000fe400000006ff */
[----:B------:R-:W-:-:S03]  /*0af0*/  PRMT R31, R31, 0x7632, R31 ;  /* 0x000076321f1f7816 */ /* 0x000fc6000000001f */
[----:B------:R-:W-:Y:S01]  /*0b00*/  FFMA R45, R65, R22, R20 ;  /* 0x00000016412d7223 */ /* 0x000fe20000000014 */
[----:B------:R-:W-:-:S05]  /*0b10*/  SHF.L.U32 R31, R31, 0x10, RZ ;  /* 0x000000101f1f7819 */ /* 0x000fca00000006ff */
[C---:B------:R-:W-:Y:S01]  /*0b20*/  FFMA R56, R66.reuse, R31, R25 ;  /* 0x0000001f42387223 */ /* 0x040fe20000000019 */
[----:B------:R-:W-:Y:S01]  /*0b30*/  FFMA R44, R66, R22, R21 ;  /* 0x00000016422c7223 */ /* 0x000fe20000000015 */
[----:B--2---:R-:W-:-:S05]  /*0b40*/  SHF.L.U32 R20, R16, 0x10, RZ ;  /* 0x0000001010147819 */ /* 0x004fca00000006ff */
[-C--:B------:R-:W-:Y:S01]  /*0b50*/  FFMA R25, R41, R20.reuse, R54 ;  /* 0x0000001429197223 */ /* 0x080fe20000000036 */
[----:B------:R-:W-:Y:S01]  /*0b60*/  FFMA R53, R40, R20, R53 ;  /* 0x0000001428357223 */ /* 0x000fe20000000035 */
[----:B------:R-:W-:-:S04]  /*0b70*/  IADD3 R20, P0, PT, R6, R35, RZ ;  /* 0x0000002306147210 */ /* 0x000fc80007f1e0ff */
        /* <DEDUP_REMOVED lines=20> */
[----:B------:R-:W-:-:S04]  /*0cc0*/  FFMA R18, R64, R25, R17 ;  /* 0x0000001940127223 */ /* 0x000fc80000000011 */
[----:B------:R-:W-:Y:S01]  /*0cd0*/  FFMA R17, R63, R16, R18 ;  /* 0x000000103f117223 */ /* 0x000fe20000000012 */
[----:B------:R-:W-:-:S04]  /*0ce0*/  FFMA R24, R62, R25, R27 ;  /* 0x000000193e187223 */ /* 0x000fc8000000001b */
[----:B------:R-:W-:Y:S01]  /*0cf0*/  FFMA R16, R61, R16, R24 ;  /* 0x000000103d107223 */ /* 0x000fe20000000018 */
[----:B------:R-:W-:Y:S02]  /*0d00*/  IADD3 R24, P0, PT, R6, R37, RZ ;  /* 0x0000002506187210 */ /* 0x000fe40007f1e0ff */
[C---:B--2---:R-:W-:Y:S02]  /*0d10*/  SHF.L.U32 R18, R20.reuse, 0x10, RZ ;  /* 0x0000001014127819 */ /* 0x044fe400000006ff */
[----:B------:R-:W-:-:S03]  /*0d20*/  PRMT R20, R20, 0x7632, R20 ;  /* 0x0000763214147816 */ /* 0x000fc60000000014 */
[-C--:B------:R-:W-:Y:S01]  /*0d30*/  FFMA R27, R40, R18.reuse, R3 ;  /* 0x00000012281b7223 */ /* 0x080fe20000000003 */
[----:B------:R-:W-:Y:S01]  /*0d40*/  SHF.L.U32 R3, R20, 0x10, RZ ;  /* 0x0000001014037819 */ /* 0x000fe200000006ff */
[----:B------:R-:W-:-:S04]  /*0d50*/  FFMA R25, R41, R18, R2 ;  /* 0x0000001229197223 */ /* 0x000fc80000000002 */
[-C--:B------:R-:W-:Y:S01]  /*0d60*/  FFMA R2, R50, R3.reuse, R25 ;  /* 0x0000000332027223 */ /* 0x080fe20000000019 */
[----:B------:R-:W-:Y:S01]  /*0d70*/  FFMA R27, R48, R3, R27 ;  /* 0x00000003301b7223 */ /* 0x000fe2000000001b */
[----:B------:R-:W-:Y:S02]  /*0d80*/  SHF.L.U32 R3, R21, 0x10, RZ ;  /* 0x0000001015037819 */ /* 0x000fe400000006ff */
[----:B------:R-:W-:-:S03]  /*0d90*/  IADD3.X R25, PT, PT, R7, R36, RZ, P0, !PT ;  /* 0x0000002407197210 */ /* 0x000fc600007fe4ff */
[-C--:B------:R-:W-:Y:S01]  /*0da0*/  FFMA R29, R49, R3.reuse, R2 ;  /* 0x00000003311d7223 */ /* 0x080fe20000000002 */
[----:B------:R-:W-:Y:S02]  /*0db0*/  FFMA R3, R46, R3, R27 ;  /* 0x000000032e037223 */ /* 0x000fe4000000001b */
[----:B------:R-:W2:Y:S01]  /*0dc0*/  LDG.E.128.CONSTANT R24, desc[UR8][R24.64] ;  /* 0x0000000818187981 */ /* 0x000ea2000c1e9d00 */
[----:B------:R-:W-:Y:S02]  /*0dd0*/  PRMT R21, R21, 0x7632, R21 ;  /* 0x0000763215157816 */ /* 0x000fe40000000015 */
[----:B------:R-:W-:Y:S02]  /*0de0*/  PRMT R19, R19, 0x7632, R19 ;  /* 0x0000763213137816 */ /* 0x000fe40000000013 */
[----:B------:R-:W-:Y:S02]  /*0df0*/  SHF.L.U32 R21, R21, 0x10, RZ ;  /* 0x0000001015157819 */ /* 0x000fe400000006ff */
[----:B------:R-:W-:-:S02]  /*0e00*/  SHF.L.U32 R18, R22, 0x10, RZ ;  /* 0x0000001016127819 */ /* 0x000fc400000006ff */
[----:B------:R-:W-:Y:S01]  /*0e10*/  PRMT R22, R22, 0x7632, R22 ;  /* 0x0000763216167816 */ /* 0x000fe20000000016 */
[-C--:B------:R-:W-:Y:S01]  /*0e20*/  FFMA R2, R60, R21.reuse, R29 ;  /* 0x000000153c027223 */ /* 0x080fe2000000001d */
[----:B------:R-:W-:Y:S01]  /*0e30*/  SHF.L.U32 R19, R19, 0x10, RZ ;  /* 0x0000001013137819 */ /* 0x000fe200000006ff */
[----:B------:R-:W-:Y:S01]  /*0e40*/  FFMA R20, R58, R21, R3 ;  /* 0x000000153a147223 */ /* 0x000fe20000000003 */
[----:B------:R-:W-:Y:S01]  /*0e50*/  SHF.L.U32 R22, R22, 0x10, RZ ;  /* 0x0000001016167819 */ /* 0x000fe200000006ff */
[-C--:B------:R-:W-:Y:S02]  /*0e60*/  FFMA R3, R59, R18.reuse, R2 ;  /* 0x000000123b037223 */ /* 0x080fe40000000002 */
[----:B------:R-:W-:Y:S01]  /*0e70*/  FFMA R53, R65, R19, R16 ;  /* 0x0000001341357223 */ /* 0x000fe20000000010 */
[----:B------:R-:W-:Y:S01]  /*0e80*/  FFMA R21, R57, R18, R20 ;  /* 0x0000001239157223 */ /* 0x000fe20000000014 */
[----:B------:R-:W-:Y:S01]  /*0e90*/  FFMA R2, R64, R22, R3 ;  /* 0x0000001640027223 */ /* 0x000fe20000000003 */
[----:B------:R-:W-:-:S02]  /*0ea0*/  SHF.L.U32 R18, R23, 0x10, RZ ;  /* 0x0000001017127819 */ /* 0x000fc400000006ff */
[----:B------:R-:W-:Y:S01]  /*0eb0*/  FFMA R22, R62, R22, R21 ;  /* 0x000000163e167223 */ /* 0x000fe20000000015 */
[----:B------:R-:W-:Y:S01]  /*0ec0*/  PRMT R23, R23, 0x7632, R23 ;  /* 0x0000763217177816 */ /* 0x000fe20000000017 */
[----:B------:R-:W-:Y:S01]  /*0ed0*/  FFMA R54, R66, R19, R17 ;  /* 0x0000001342367223 */ /* 0x000fe20000000011 */
[-C--:B------:R-:W-:Y:S01]  /*0ee0*/  FFMA R3, R63, R18.reuse, R2 ;  /* 0x000000123f037223 */ /* 0x080fe20000000002 */
[----:B------:R-:W-:Y:S01]  /*0ef0*/  FFMA R18, R61, R18, R22 ;  /* 0x000000123d127223 */ /* 0x000fe20000000016 */
[----:B------:R-:W-:-:S05]  /*0f00*/  SHF.L.U32 R20, R23, 0x10, RZ ;  /* 0x0000001017147819 */ /* 0x000fca00000006ff */
[-C--:B------:R-:W-:Y:S01]  /*0f10*/  FFMA R2, R66, R20.reuse, R3 ;  /* 0x0000001442027223 */ /* 0x080fe20000000003 */
        /* <DEDUP_REMOVED lines=26> */
[----:B------:R-:W-:Y:S01]  /*10c0*/  FFMA R24, R62, R23, R25 ;  /* 0x000000173e187223 */ /* 0x000fe20000000019 */
[----:B------:R-:W-:-:S04]  /*10d0*/  IADD3 R47, PT, PT, R47, 0x400, RZ ;  /* 0x000004002f2f7810 */ /* 0x000fc80007ffe0ff */
[----:B------:R-:W-:Y:S02]  /*10e0*/  ISETP.GE.AND P0, PT, R47, R0, PT ;  /* 0x000000002f00720c */ /* 0x000fe40003f06270 */
[----:B------:R-:W-:Y:S01]  /*10f0*/  PRMT R27, R27, 0x7632, R27 ;  /* 0x000076321b1b7816 */ /* 0x000fe2000000001b */
[----:B------:R-:W-:Y:S01]  /*1100*/  FFMA R20, R61, R20, R24 ;  /* 0x000000143d147223 */ /* 0x000fe20000000018 */
[----:B------:R-:W-:Y:S02]  /*1110*/  IADD3 R6, P1, PT, R6, 0x800, RZ ;  /* 0x0000080006067810 */ /* 0x000fe40007f3e0ff */
[----:B------:R-:W-:Y:S02]  /*1120*/  SHF.L.U32 R27, R27, 0x10, RZ ;  /* 0x000000101b1b7819 */ /* 0x000fe400000006ff */
[----:B------:R-:W-:-:S03]  /*1130*/  IADD3.X R7, PT, PT, RZ, R7, RZ, P1, !PT ;  /* 0x00000007ff077210 */ /* 0x000fc60000ffe4ff */
[-C--:B------:R-:W-:Y:S01]  /*1140*/  FFMA R52, R66, R27.reuse, R21 ;  /* 0x0000001b42347223 */ /* 0x080fe20000000015 */
[----:B------:R-:W-:Y:S01]  /*1150*/  FFMA R51, R65, R27, R20 ;  /* 0x0000001b41337223 */ /* 0x000fe20000000014 */
[C---:B--2---:R-:W-:Y:S02]  /*1160*/  SHF.L.U32 R22, R16.reuse, 0x10, RZ ;  /* 0x0000001010167819 */ /* 0x044fe400000006ff */
[----:B------:R-:W-:-:S03]  /*1170*/  PRMT R16, R16, 0x7632, R16 ;  /* 0x0000763210107816 */ /* 0x000fc60000000010 */
[-C--:B------:R-:W-:Y:S01]  /*1180*/  FFMA R23, R40, R22.reuse, R5 ;  /* 0x0000001628177223 */ /* 0x080fe20000000005 */
[----:B------:R-:W-:Y:S01]  /*1190*/  SHF.L.U32 R5, R16, 0x10, RZ ;  /* 0x0000001010057819 */ /* 0x000fe200000006ff */
[--C-:B------:R-:W-:Y:S01]  /*11a0*/  FFMA R41, R41, R22, R4.reuse ;  /* 0x0000001629297223 */ /* 0x100fe20000000004 */
[C---:B------:R-:W-:Y:S02]  /*11b0*/  PRMT R4, R17.reuse, 0x7632, R4 ;  /* 0x0000763211047816 */ /* 0x040fe40000000004 */
[----:B------:R-:W-:Y:S01]  /*11c0*/  SHF.L.U32 R17, R17, 0x10, RZ ;  /* 0x0000001011117819 */ /* 0x000fe200000006ff */
[-C--:B------:R-:W-:Y:S01]  /*11d0*/  FFMA R50, R50, R5.reuse, R41 ;  /* 0x0000000532327223 */ /* 0x080fe20000000029 */
[----:B------:R-:W-:Y:S01]  /*11e0*/  FFMA R23, R48, R5, R23 ;  /* 0x0000000530177223 */ /* 0x000fe20000000017 */
[----:B------:R-:W-:Y:S02]  /*11f0*/  SHF.L.U32 R5, R4, 0x10, RZ ;  /* 0x0000001004057819 */ /* 0x000fe400000006ff */
[-C--:B------:R-:W-:Y:S01]  /*1200*/  FFMA R49, R49, R17.reuse, R50 ;  /* 0x0000001131317223 */ /* 0x080fe20000000032 */
[----:B------:R-:W-:Y:S01]  /*1210*/  FFMA R23, R46, R17, R23 ;  /* 0x000000112e177223 */ /* 0x000fe20000000017 */
[----:B------:R-:W-:-:S02]  /*1220*/  PRMT R4, R18, 0x7632, R4 ;  /* 0x0000763212047816 */ /* 0x000fc40000000004 */
[----:B------:R-:W-:Y:S01]  /*1230*/  SHF.L.U32 R18, R18, 0x10, RZ ;  /* 0x0000001012127819 */ /* 0x000fe200000006ff */
[-C--:B------:R-:W-:Y:S01]  /*1240*/  FFMA R60, R60, R5.reuse, R49 ;  /* 0x000000053c3c7223 */ /* 0x080fe20000000031 */
[----:B------:R-:W-:Y:S01]  /*1250*/  FFMA R58, R58, R5, R23 ;  /* 0x000000053a3a7223 */ /* 0x000fe20000000017 */
[----:B------:R-:W-:Y:S02]  /*1260*/  SHF.L.U32 R5, R4, 0x10, RZ ;  /* 0x0000001004057819 */ /* 0x000fe400000006ff */
        /* <DEDUP_REMOVED lines=11> */
[----:B------:R-:W-:Y:S06]  /*1320*/  @!P0 BRA `(.L_x_39) ;  /* 0xfffffff000108947 */ /* 0x000fec000383ffff */
.L_x_38:
[----:B------:R-:W-:Y:S05]  /*1330*/  BSYNC.RECONVERGENT B0 ;  /* 0x0000000000007941 */ /* 0x000fea0003800200 */
.L_x_37:
[----:B------:R-:W0:Y:S04]  /*1340*/  SHFL.DOWN P3, R6, R43, 0x1, 0x1f ;  /* 0x08201f002b067f89 */ /* 0x000e280000060000 */
[----:B------:R-:W1:Y:S04]  /*1350*/  SHFL.DOWN P2, R7, R42, 0x1, 0x1f ;  /* 0x08201f002a077f89 */ /* 0x000e680000040000 */
[----:B------:R-:W2:Y:S04]  /*1360*/  SHFL.DOWN P4, R11, R56, 0x1, 0x1f ;  /* 0x08201f00380b7f89 */ /* 0x000ea80000080000 */
[----:B------:R-:W3:Y:S04]  /*1370*/  SHFL.DOWN P5, R10, R55, 0x1, 0x1f ;  /* 0x08201f00370a7f89 */ /* 0x000ee800000a0000 */
[----:B------:R-:W4:Y:S04]  /*1380*/  SHFL.DOWN P0, R15, R44, 0x1, 0x1f ;  /* 0x08201f002c0f7f89 */ /* 0x000f280000000000 */
[----:B------:R-:W5:Y:S01]  /*1390*/  SHFL.DOWN P1, R12, R45, 0x1, 0x1f ;  /* 0x08201f002d0c7f89 */ /* 0x000f620000020000 */
[----:B0-----:R-:W-:Y:S01]  /*13a0*/  @P3 FADD R6, R6, R43 ;  /* 0x0000002b06063221 */ /* 0x001fe20000000000 */
[----:B-1----:R-:W-:-:S04]  /*13b0*/  @P2 FADD R7, R7, R42 ;  /* 0x0000002a07072221 */ /* 0x002fc80000000000 */
        /* <DEDUP_REMOVED lines=86> */
[----:B---3--:R-:W-:-:S03]  /*1920*/  @P2 FADD R29, R18, R29 ;  /* 0x0000001d121d2221 */ /* 0x008fc60000000000 */
[----:B------:R-:W2:Y:S01]  /*1930*/  SHFL.DOWN P5, R4, R9, 0x10, 0x1f ;  /* 0x0a001f0009047f89 */ /* 0x000ea200000a0000 */
        /* <DEDUP_REMOVED lines=10> */
[----:B--2---:R-:W-:Y:S02]  /*19e0*/  @P5 FADD R4, R9, R4 ;  /* 0x0000000409045221 */ /* 0x004fe40000000000 */
        /* <DEDUP_REMOVED lines=13> */
[----:B------:R-:W0:Y:S01]  /*1ac0*/  S2R R22, SR_TID.X ;  /* 0x0000000000167919 */ /* 0x000e220000002100 */
[----:B-1----:R-:W-:Y:S01]  /*1ad0*/  @P4 FADD R9, R2, R9 ;  /* 0x0000000902094221 */ /* 0x002fe20000000000 */
[----:B------:R-:W-:Y:S01]  /*1ae0*/  MOV R2, 0x400 ;  /* 0x0000040000027802 */ /* 0x000fe20000000f00 */
[----:B--2---:R-:W-:Y:S01]  /*1af0*/  @P2 FADD R25, R20, R25 ;  /* 0x0000001914192221 */ /* 0x004fe20000000000 */
[----:B------:R-:W1:Y:S01]  /*1b00*/  S2R R29, SR_CgaCtaId ;  /* 0x00000000001d7919 */ /* 0x000e620000008800 */
[----:B---3--:R-:W-:Y:S01]  /*1b10*/  @P1 FADD R16, R15, R16 ;  /* 0x000000100f101221 */ /* 0x008fe20000000000 */
[----:B------:R-:W2:Y:S01]  /*1b20*/  SHFL.DOWN P2, R12, R17, 0x10, 0x1f ;  /* 0x0a001f00110c7f89 */ /* 0x000ea20000040000 */
[----:B----4-:R-:W-:-:S03]  /*1b30*/  @P0 FADD R27, R24, R27 ;  /* 0x0000001b181b0221 */ /* 0x010fc60000000000 */
[----:B------:R-:W3:Y:S01]  /*1b40*/  SHFL.DOWN P1, R15, R14, 0x10, 0x1f ;  /* 0x0a001f000e0f7f89 */ /* 0x000ee20000020000 */
[----:B-----5:R-:W-:-:S03]  /*1b50*/  @P5 FADD R6, R11, R6 ;  /* 0x000000060b065221 */ /* 0x020fc60000000000 */
[----:B------:R-:W4:Y:S01]  /*1b60*/  SHFL.DOWN P4, R23, R16, 0x10, 0x1f ;  /* 0x0a001f0010177f89 */ /* 0x000f220000080000 */
[----:B------:R-:W-:-:S03]  /*1b70*/  @P6 FADD R13, R10, R13 ;  /* 0x0000000d0a0d6221 */ /* 0x000fc60000000000 */
[----:B------:R-:W5:Y:S04]  /*1b80*/  SHFL.DOWN P0, R11, R19, 0x10, 0x1f ;  /* 0x0a001f00130b7f89 */ /* 0x000f680000000000 */
[----:B------:R-:W5:Y:S04]  /*1b90*/  SHFL.DOWN P6, R21, R18, 0x10, 0x1f ;  /* 0x0a001f0012157f89 */ /* 0x000f6800000c0000 */
[----:B------:R-:W5:Y:S04]  /*1ba0*/  SHFL.DOWN P5, R10, R25, 0x10, 0x1f ;  /* 0x0a001f00190a7f89 */ /* 0x000f6800000a0000 */
[----:B------:R-:W5:Y:S01]  /*1bb0*/  SHFL.DOWN P3, R20, R27, 0x10, 0x1f ;  /* 0x0a001f001b147f89 */ /* 0x000f620000060000 */
[----:B--2---:R-:W-:Y:S01]  /*1bc0*/  @P2 FADD R12, R17, R12 ;  /* 0x0000000c110c2221 */ /* 0x004fe20000000000 */
[----:B0-----:R-:W-:Y:S01]  /*1bd0*/  LOP3.LUT P2, R0, R22, 0x1f, RZ, 0xc0, !PT ;  /* 0x0000001f16007812 */ /* 0x001fe2000784c0ff */
[----:B---3--:R-:W-:Y:S01]  /*1be0*/  @P1 FADD R15, R14, R15 ;  /* 0x0000000f0e0f1221 */ /* 0x008fe20000000000 */
[----:B-1----:R-:W-:-:S02]  /*1bf0*/  LEA R5, R29, R2, 0x18 ;  /* 0x000000021d057211 */ /* 0x002fc400078ec0ff */
[----:B------:R-:W-:Y:S01]  /*1c00*/  ISETP.NE.AND P1, PT, R0, RZ, PT ;  /* 0x000000ff0000720c */ /* 0x000fe20003f25270 */
[----:B----4-:R-:W-:Y:S01]  /*1c10*/  @P4 FADD R23, R16, R23 ;  /* 0x0000001710174221 */ /* 0x010fe20000000000 */
[----:B------:R-:W-:Y:S01]  /*1c20*/  SHF.R.U32.HI R0, RZ, 0x5, R22 ;  /* 0x00000005ff007819 */ /* 0x000fe20000011616 */
[----:B-----5:R-:W-:Y:S01]  /*1c30*/  @P0 FADD R11, R19, R11 ;  /* 0x0000000b130b0221 */ /* 0x020fe20000000000 */
[----:B------:R-:W-:-:S03]  /*1c40*/  ISETP.GT.U32.AND P0, PT, R22, 0xd, PT ;  /* 0x0000000d1600780c */ /* 0x000fc60003f04070 */
[----:B------:R-:W-:Y:S02]  /*1c50*/  IMAD R0, R0, 0x38, R5 ;  /* 0x0000003800007824 */ /* 0x000fe400078e0205 */
[----:B------:R-:W-:-:S03]  /*1c60*/  @P6 FADD R21, R18, R21 ;  /* 0x0000001512156221 */ /* 0x000fc60000000000 */
[----:B------:R0:W-:Y:S01]  /*1c70*/  @!P2 STS [R0], R3 ;  /* 0x000000030000a388 */ /* 0x0001e20000000800 */
[----:B------:R-:W-:-:S03]  /*1c80*/  @P5 FADD R10, R25, R10 ;  /* 0x0000000a190a5221 */ /* 0x000fc60000000000 */
[----:B------:R0:W-:Y:S01]  /*1c90*/  @!P1 STS [R0+0x4], R4 ;  /* 0x0000040400009388 */ /* 0x0001e20000000800 */
[----:B------:R-:W-:-:S03]  /*1ca0*/  @P3 FADD R20, R27, R20 ;  /* 0x000000141b143221 */ /* 0x000fc60000000000 */
        /* <DEDUP_REMOVED lines=22> */
[----:B-1----:R-:W-:Y:S01]  /*1e10*/  UIMAD UR6, UR5, UR7, UR4 ;  /* 0x00000007050672a4 */ /* 0x002fe2000f8e0204 */
        /* <DEDUP_REMOVED lines=16> */
.L_x_40:
        /* <DEDUP_REMOVED lines=14> */
.L_x_80:


//--------------------- .text._Z12cudaCoreGemmI13__nv_bfloat16S0_Li6ELi2ELi128EEvPKT_S3_fPT0_iii --------------------------
	.section	.text._Z12cudaCoreGemmI13__nv_bfloat16S0_Li6ELi2ELi128EEvPKT_S3_fPT0_iii,"ax",@progbits
	.align	128
        .global         _Z12cudaCoreGemmI13__nv_bfloat16S0_Li6ELi2ELi128EEvPKT_S3_fPT0_iii
        .type           _Z12cudaCoreGemmI13__nv_bfloat16S0_Li6ELi2ELi128EEvPKT_S3_fPT0_iii,@function
        .size           _Z12cudaCoreGemmI13__nv_bfloat16S0_Li6ELi2ELi128EEvPKT_S3_fPT0_iii,(.L_x_81 - _Z12cudaCoreGemmI13__nv_bfloat16S0_Li6ELi2ELi128EEvPKT_S3_fPT0_iii)
        .other          _Z12cudaCoreGemmI13__nv_bfloat16S0_Li6ELi2ELi128EEvPKT_S3_fPT0_iii,@"STO_CUDA_ENTRY STV_DEFAULT"
_Z12cudaCoreGemmI13__nv_bfloat16S0_Li6ELi2ELi128EEvPKT_S3_fPT0_iii:
.text._Z12cudaCoreGemmI13__nv_bfloat16S0_Li6ELi2ELi128EEvPKT_S3_fPT0_iii:
        /* <DEDUP_REMOVED lines=11> */
[----:B------:R-:W-:-:S07]  /*00b0*/  CS2R R4, SRZ ;  /* 0x0000000000047805 */ /* 0x000fce000001ff00 */
[----:B------:R-:W4:Y:S01]  /*00c0*/  S2UR UR8, SR_CTAID.X ;  /* 0x00000000000879c3 */ /* 0x000f220000002500 */
        /* <DEDUP_REMOVED lines=8> */
[----:B------:R-:W-:Y:S01]  /*0150*/  SHF.L.U32 R11, R0, 0x2, RZ ;  /* 0x00000002000b7819 */ /* 0x000fe200000006ff */
[----:B------:R-:W-:-:S04]  /*0160*/  IMAD.WIDE.U32 R6, R6, 0x10, RZ ;  /* 0x0000001006067825 */ /* 0x000fc800078e00ff */
[----:B------:R-:W-:Y:S01]  /*0170*/  IMAD R16, R0, UR4, RZ ;  /* 0x0000000400107c24 */ /* 0x000fe2000f8e02ff */
[----:B------:R-:W-:-:S03]  /*0180*/  USHF.L.U32 UR4, UR5, 0x1, URZ ;  /* 0x0000000105047899 */ /* 0x000fc600080006ff */
[----:B------:R-:W-:-:S04]  /*0190*/  IMAD.WIDE R16, R16, 0x2, RZ ;  /* 0x0000000210107825 */ /* 0x000fc800078e02ff */
[----:B------:R-:W-:Y:S01]  /*01a0*/  IMAD R15, R0, UR4, RZ ;  /* 0x00000004000f7c24 */ /* 0x000fe2000f8e02ff */
[----:B0-----:R-:W-:Y:S01]  /*01b0*/  IADD3 R29, P0, P1, R16, UR12, R8 ;  /* 0x0000000c101d7c10 */ /* 0x001fe2000f91e008 */
[----:B------:R-:W-:-:S03]  /*01c0*/  IMAD.WIDE.U32 R12, R13, 0x2, R16 ;  /* 0x000000020d0c7825 */ /* 0x000fc600078e0010 */
[--C-:B------:R-:W-:Y:S01]  /*01d0*/  IADD3.X R28, PT, PT, R17, UR13, R9.reuse, P0, P1 ;  /* 0x0000000d111c7c10 */ /* 0x100fe200087e2409 */
[----:B------:R-:W-:Y:S01]  /*01e0*/  IMAD.WIDE R14, R15, 0x2, R8 ;  /* 0x000000020f0e7825 */ /* 0x000fe200078e0208 */
[----:B------:R-:W-:Y:S02]  /*01f0*/  LEA R9, R0, R0, 0x2 ;  /* 0x0000000000097211 */ /* 0x000fe400078e10ff */
[----:B------:R-:W-:Y:S01]  /*0200*/  IADD3 R31, P0, P1, R16, UR12, R11 ;  /* 0x0000000c101f7c10 */ /* 0x000fe2000f91e00b */
[--C-:B------:R-:W-:Y:S01]  /*0210*/  IMAD.WIDE.U32 R10, R11, 0x2, R16.reuse ;  /* 0x000000020b0a7825 */ /* 0x100fe200078e0010 */
[----:B------:R-:W-:Y:S02]  /*0220*/  IADD3 R33, P3, PT, R14, UR14, RZ ;  /* 0x0000000e0e217c10 */ /* 0x000fe4000ff7e0ff */
[----:B------:R-:W-:Y:S01]  /*0230*/  IADD3.X R30, PT, PT, R17, UR13, RZ, P0, P1 ;  /* 0x0000000d111e7c10 */ /* 0x000fe200087e24ff */
[----:B------:R-:W-:Y:S01]  /*0240*/  IMAD.WIDE.U32 R8, R9, 0x2, R16 ;  /* 0x0000000209087825 */ /* 0x000fe200078e0010 */
[----:B------:R-:W-:-:S02]  /*0250*/  IADD3 R35, P0, PT, R12, UR12, RZ ;  /* 0x0000000c0c237c10 */ /* 0x000fc4000ff1e0ff */
[----:B------:R-:W-:Y:S02]  /*0260*/  IADD3 R37, P1, PT, R10, UR12, RZ ;  /* 0x0000000c0a257c10 */ /* 0x000fe4000ff3e0ff */
[----:B------:R-:W-:Y:S02]  /*0270*/  IADD3 R39, P2, PT, R8, UR12, RZ ;  /* 0x0000000c08277c10 */ /* 0x000fe4000ff5e0ff */
[----:B------:R-:W-:Y:S02]  /*0280*/  IADD3.X R32, PT, PT, R15, UR15, RZ, P3, !PT ;  /* 0x0000000f0f207c10 */ /* 0x000fe40009ffe4ff */
[----:B------:R-:W-:Y:S02]  /*0290*/  IADD3.X R34, PT, PT, R13, UR13, RZ, P0, !PT ;  /* 0x0000000d0d227c10 */ /* 0x000fe400087fe4ff */
[----:B------:R-:W-:Y:S02]  /*02a0*/  IADD3.X R36, PT, PT, R11, UR13, RZ, P1, !PT ;  /* 0x0000000d0b247c10 */ /* 0x000fe40008ffe4ff */
[----:B------:R-:W-:-:S07]  /*02b0*/  IADD3.X R38, PT, PT, R9, UR13, RZ, P2, !PT ;  /* 0x0000000d09267c10 */ /* 0x000fce00097fe4ff */
.L_x_43:
[----:B------:R-:W0:Y:S01]  /*02c0*/  LDC.64 R10, c[0x0][0x380] ;  /* 0x0000e000ff0a7b82 */ /* 0x000e220000000a00 */
[----:B------:R-:W-:Y:S01]  /*02d0*/  IMAD R14, R0, UR8, RZ ;  /* 0x00000008000e7c24 */ /* 0x000fe2000f8e02ff */
[----:B------:R-:W-:Y:S01]  /*02e0*/  IADD3 R16, P1, PT, R6, R33, RZ ;  /* 0x0000002106107210 */ /* 0x000fe20007f3e0ff */
[----:B------:R-:W-:Y:S02]  /*02f0*/  IMAD R12, R0, UR5, RZ ;  /* 0x00000005000c7c24 */ /* 0x000fe4000f8e02ff */
[----:B------:R-:W-:Y:S01]  /*0300*/  IMAD R15, R14, 0x6, RZ ;  /* 0x000000060e0f7824 */ /* 0x000fe200078e02ff */
[----:B------:R-:W-:Y:S02]  /*0310*/  IADD3.X R17, PT, PT, R7, R32, RZ, P1, !PT ;  /* 0x0000002007117210 */ /* 0x000fe40000ffe4ff */
[----:B------:R-:W1:Y:S01]  /*0320*/  LDC.64 R8, c[0x0][0x388] ;  /* 0x0000e200ff087b82 */ /* 0x000e620000000a00 */
[----:B------:R-:W-:-:S03]  /*0330*/  SHF.L.U32 R13, R12, 0x1, RZ ;  /* 0x000000010c0d7819 */ /* 0x000fc600000006ff */
        /* <DEDUP_REMOVED lines=12> */
[C---:B--2---:R-:W-:Y:S02]  /*0400*/  SHF.L.U32 R40, R16.reuse, 0x10, RZ ;  /* 0x0000001010287819 */ /* 0x044fe400000006ff */
[----:B------:R-:W-:-:S04]  /*0410*/  PRMT R46, R16, 0x7632, R46 ;  /* 0x00007632102e7816 */ /* 0x000fc8000000002e */
[----:B------:R-:W-:Y:S02]  /*0420*/  SHF.L.U32 R46, R46, 0x10, RZ ;  /* 0x000000102e2e7819 */ /* 0x000fe400000006ff */
[C---:B------:R-:W-:Y:S02]  /*0430*/  SHF.L.U32 R16, R17.reuse, 0x10, RZ ;  /* 0x0000001011107819 */ /* 0x040fe400000006ff */
[----:B------:R-:W-:Y:S02]  /*0440*/  PRMT R54, R17, 0x7632, R54 ;  /* 0x0000763211367816 */ /* 0x000fe40000000036 */
[C---:B---3--:R-:W-:Y:S02]  /*0450*/  SHF.L.U32 R24, R12.reuse, 0x10, RZ ;  /* 0x000000100c187819 */ /* 0x048fe400000006ff */
[----:B------:R-:W-:-:S03]  /*0460*/  PRMT R12, R12, 0x7632, R12 ;  /* 0x000076320c0c7816 */ /* 0x000fc6000000000c */
[-C--:B------:R-:W-:Y:S01]  /*0470*/  FFMA R27, R40, R24.reuse, R43 ;  /* 0x00000018281b7223 */ /* 0x080fe2000000002b */
[----:B------:R-:W-:Y:S02]  /*0480*/  SHF.L.U32 R25, R12, 0x10, RZ ;  /* 0x000000100c197819 */ /* 0x000fe400000006ff */
[C---:B----4-:R-:W-:Y:S02]  /*0490*/  SHF.L.U32 R41, R8.reuse, 0x10, RZ ;  /* 0x0000001008297819 */ /* 0x050fe400000006ff */
[----:B------:R-:W-:Y:S01]  /*04a0*/  PRMT R49, R8, 0x7632, R49 ;  /* 0x0000763208317816 */ /* 0x000fe20000000031 */
[----:B------:R-:W-:Y:S02]  /*04b0*/  FFMA R55, R46, R25, R27 ;  /* 0x000000192e377223 */ /* 0x000fe4000000001b */
[----:B------:R-:W-:Y:S01]  /*04c0*/  FFMA R42, R41, R24, R42 ;  /* 0x00000018292a7223 */ /* 0x000fe2000000002a */
[----:B------:R-:W-:Y:S02]  /*04d0*/  SHF.L.U32 R49, R49, 0x10, RZ ;  /* 0x0000001031317819 */ /* 0x000fe400000006ff */
[----:B------:R-:W-:-:S02]  /*04e0*/  SHF.L.U32 R27, R13, 0x10, RZ ;  /* 0x000000100d1b7819 */ /* 0x000fc400000006ff */
[----:B------:R-:W-:Y:S01]  /*04f0*/  SHF.L.U32 R48, R9, 0x10, RZ ;  /* 0x0000001009307819 */ /* 0x000fe200000006ff */
[----:B------:R-:W-:Y:S01]  /*0500*/  FFMA R43, R49, R25, R42 ;  /* 0x00000019312b7223 */ /* 0x000fe2000000002a */
[----:B------:R-:W-:Y:S02]  /*0510*/  PRMT R56, R9, 0x7632, R56 ;  /* 0x0000763209387816 */ /* 0x000fe40000000038 */
        /* <DEDUP_REMOVED lines=19> */
[C---:B-----5:R-:W-:Y:S02]  /*0650*/  SHF.L.U32 R10, R20.reuse, 0x10, RZ ;  /* 0x00000010140a7819 */ /* 0x060fe400000006ff */
        /* <DEDUP_REMOVED lines=14> */
[----:B------:R-:W-:-:S02]  /*0740*/  IADD3 R24, P0, PT, R6, R31, RZ ;  /* 0x0000001f06187210 */ /* 0x000fc40007f1e0ff */
[-C--:B------:R-:W-:Y:S01]  /*0750*/  FFMA R43, R16, R13.reuse, R43 ;  /* 0x0000000d102b7223 */ /* 0x080fe2000000002b */
[----:B------:R-:W-:Y:S01]  /*0760*/  FFMA R13, R48, R13, R25 ;  /* 0x0000000d300d7223 */ /* 0x000fe20000000019 */
[----:B------:R-:W-:-:S06]  /*0770*/  IADD3.X R25, PT, PT, R7, R30, RZ, P0, !PT ;  /* 0x0000001e07197210 */ /* 0x000fcc00007fe4ff */
[----:B------:R-:W2:Y:S01]  /*0780*/  LDG.E.128.CONSTANT R24, desc[UR6][R24.64] ;  /* 0x0000000618187981 */ /* 0x000ea2000c1e9d00 */
[----:B------:R-:W-:-:S04]  /*0790*/  PRMT R21, R21, 0x7632, R21 ;  /* 0x0000763215157816 */ /* 0x000fc80000000015 */
[----:B------:R-:W-:Y:S02]  /*07a0*/  SHF.L.U32 R21, R21, 0x10, RZ ;  /* 0x0000001015157819 */ /* 0x000fe400000006ff */
[C---:B------:R-:W-:Y:S02]  /*07b0*/  SHF.L.U32 R12, R22.reuse, 0x10, RZ ;  /* 0x00000010160c7819 */ /* 0x040fe400000006ff */
[----:B------:R-:W-:Y:S01]  /*07c0*/  PRMT R22, R22, 0x7632, R22 ;  /* 0x0000763216167816 */ /* 0x000fe20000000016 */
[-C--:B------:R-:W-:Y:S01]  /*07d0*/  FFMA R10, R54, R21.reuse, R43 ;  /* 0x00000015360a7223 */ /* 0x080fe2000000002b */
[----:B------:R-:W-:Y:S02]  /*07e0*/  PRMT R15, R15, 0x7632, R15 ;  /* 0x000076320f0f7816 */ /* 0x000fe4000000000f */
[----:B------:R-:W-:Y:S01]  /*07f0*/  SHF.L.U32 R22, R22, 0x10, RZ ;  /* 0x0000001016167819 */ /* 0x000fe200000006ff */
[----:B------:R-:W-:Y:S01]  /*0800*/  FFMA R10, R17, R12, R10 ;  /* 0x0000000c110a7223 */ /* 0x000fe2000000000a */
[----:B------:R-:W-:Y:S01]  /*0810*/  PRMT R19, R19, 0x7632, R19 ;  /* 0x0000763213137816 */ /* 0x000fe20000000013 */
[----:B------:R-:W-:Y:S01]  /*0820*/  FFMA R14, R56, R21, R13 ;  /* 0x00000015380e7223 */ /* 0x000fe2000000000d */
[----:B------:R-:W-:Y:S01]  /*0830*/  SHF.L.U32 R13, R23, 0x10, RZ ;  /* 0x00000010170d7819 */ /* 0x000fe200000006ff */
[----:B------:R-:W-:Y:S01]  /*0840*/  FFMA R43, R57, R22, R10 ;  /* 0x00000016392b7223 */ /* 0x000fe2000000000a */
[----:B------:R-:W-:-:S02]  /*0850*/  SHF.L.U32 R15, R15, 0x10, RZ ;  /* 0x000000100f0f7819 */ /* 0x000fc400000006ff */
[----:B------:R-:W-:Y:S01]  /*0860*/  SHF.L.U32 R19, R19, 0x10, RZ ;  /* 0x0000001013137819 */ /* 0x000fe200000006ff */
[----:B------:R-:W-:Y:S01]  /*0870*/  FFMA R10, R18, R13, R43 ;  /* 0x0000000d120a7223 */ /* 0x000fe2000000002b */
[----:B------:R-:W-:-:S03]  /*0880*/  PRMT R20, R11, 0x7632, R20 ;  /* 0x000076320b147816 */ /* 0x000fc60000000014 */
[----:B------:R-:W-:Y:S01]  /*0890*/  FFMA R43, R19, R15, R8 ;  /* 0x0000000f132b7223 */ /* 0x000fe20000000008 */
[----:B------:R-:W-:Y:S02]  /*08a0*/  SHF.L.U32 R20, R20, 0x10, RZ ;  /* 0x0000001014147819 */ /* 0x000fe400000006ff */
[----:B------:R-:W-:-:S03]  /*08b0*/  PRMT R23, R23, 0x7632, R23 ;  /* 0x0000763217177816 */ /* 0x000fc60000000017 */
[----:B------:R-:W-:Y:S01]  /*08c0*/  FFMA R42, R20, R15, R9 ;  /* 0x0000000f142a7223 */ /* 0x000fe20000000009 */
[----:B------:R-:W-:-:S05]  /*08d0*/  SHF.L.U32 R23, R23, 0x10, RZ ;  /* 0x0000001017177819 */ /* 0x000fca00000006ff */
[----:B------:R-:W-:Y:S01]  /*08e0*/  FFMA R45, R19, R23, R10 ;  /* 0x00000017132d7223 */ /* 0x000fe2000000000a */
[----:B--2---:R-:W-:-:S05]  /*08f0*/  SHF.L.U32 R8, R24, 0x10, RZ ;  /* 0x0000001018087819 */ /* 0x004fca00000006ff */
[-C--:B------:R-:W-:Y:S01]  /*0900*/  FFMA R53, R40, R8.reuse, R53 ;  /* 0x0000000828357223 */ /* 0x080fe20000000035 */
[----:B------:R-:W-:Y:S01]  /*0910*/  FFMA R52, R41, R8, R52 ;  /* 0x0000000829347223 */ /* 0x000fe20000000034 */
[----:B------:R-:W-:-:S04]  /*0920*/  IADD3 R8, P0, PT, R6, R35, RZ ;  /* 0x0000002306087210 */ /* 0x000fc80007f1e0ff */
[----:B------:R-:W-:-:S06]  /*0930*/  IADD3.X R9, PT, PT, R7, R34, RZ, P0, !PT ;  /* 0x0000002207097210 */ /* 0x000fcc00007fe4ff */
[----:B------:R-:W2:Y:S01]  /*0940*/  LDG.E.128.CONSTANT R8, desc[UR6][R8.64] ;  /* 0x0000000608087981 */ /* 0x000ea2000c1e9d00 */
[----:B------:R-:W-:Y:S01]  /*0950*/  FFMA R12, R55, R12, R14 ;  /* 0x0000000c370c7223 */ /* 0x000fe2000000000e */
[----:B------:R-:W-:-:S03]  /*0960*/  PRMT R24, R24, 0x7632, R24 ;  /* 0x0000763218187816 */ /* 0x000fc60000000018 */
[----:B------:R-:W-:Y:S01]  /*0970*/  FFMA R21, R59, R22, R12 ;  /* 0x000000163b157223 */ /* 0x000fe2000000000c */
[----:B------:R-:W-:-:S03]  /*0980*/  SHF.L.U32 R24, R24, 0x10, RZ ;  /* 0x0000001018187819 */ /* 0x000fc600000006ff */
[----:B------:R-:W-:Y:S01]  /*0990*/  FFMA R13, R58, R13, R21 ;  /* 0x0000000d3a0d7223 */ /* 0x000fe20000000015 */
[C---:B------:R-:W-:Y:S02]  /*09a0*/  SHF.L.U32 R15, R25.reuse, 0x10, RZ ;  /* 0x00000010190f7819 */ /* 0x040fe400000006ff */
[----:B------:R-:W-:Y:S01]  /*09b0*/  PRMT R25, R25, 0x7632, R25 ;  /* 0x0000763219197816 */ /* 0x000fe20000000019 */
[----:B------:R-:W-:Y:S01]  /*09c0*/  FFMA R44, R20, R23, R13 ;  /* 0x00000017142c7223 */ /* 0x000fe2000000000d */
[-C--:B------:R-:W-:Y:S02]  /*09d0*/  FFMA R13, R46, R24.reuse, R53 ;  /* 0x000000182e0d7223 */ /* 0x080fe40000000035 */
[----:B------:R-:W-:Y:S02]  /*09e0*/  SHF.L.U32 R25, R25, 0x10, RZ ;  /* 0x0000001019197819 */ /* 0x000fe400000006ff */
[----:B------:R-:W-:Y:S01]  /*09f0*/  FFMA R13, R16, R15, R13 ;  /* 0x0000000f100d7223 */ /* 0x000fe2000000000d */
[C---:B------:R-:W-:Y:S01]  /*0a00*/  SHF.L.U32 R14, R26.reuse, 0x10, RZ ;  /* 0x000000101a0e7819 */ /* 0x040fe200000006ff */
[----:B------:R-:W-:Y:S01]  /*0a10*/  FFMA R21, R49, R24, R52 ;  /* 0x0000001831157223 */ /* 0x000fe20000000034 */
[----:B------:R-:W-:Y:S01]  /*0a20*/  PRMT R26, R26, 0x7632, R26 ;  /* 0x000076321a1a7816 */ /* 0x000fe2000000001a */
[----:B------:R-:W-:-:S02]  /*0a30*/  FFMA R12, R54, R25, R13 ;  /* 0x00000019360c7223 */ /* 0x000fc4000000000d */
[----:B------:R-:W-:Y:S01]  /*0a40*/  FFMA R15, R48, R15, R21 ;  /* 0x0000000f300f7223 */ /* 0x000fe20000000015 */
[----:B------:R-:W-:Y:S01]  /*0a50*/  SHF.L.U32 R26, R26, 0x10, RZ ;  /* 0x000000101a1a7819 */ /* 0x000fe200000006ff */
[----:B------:R-:W-:Y:S02]  /*0a60*/  FFMA R12, R17, R14, R12 ;  /* 0x0000000e110c7223 */ /* 0x000fe4000000000c */
[----:B------:R-:W-:Y:S02]  /*0a70*/  FFMA R22, R56, R25, R15 ;  /* 0x0000001938167223 */ /* 0x000fe4000000000f */
[----:B------:R-:W-:Y:S02]  /*0a80*/  FFMA R15, R57, R26, R12 ;  /* 0x0000001a390f7223 */ /* 0x000fe4000000000c */
[----:B------:R-:W-:Y:S01]  /*0a90*/  FFMA R22, R55, R14, R22 ;  /* 0x0000000e37167223 */ /* 0x000fe20000000016 */
[----:B------:R-:W-:-:S03]  /*0aa0*/  SHF.L.U32 R21, R27, 0x10, RZ ;  /* 0x000000101b157819 */ /* 0x000fc600000006ff */
[----:B------:R-:W-:Y:S02]  /*0ab0*/  FFMA R13, R59, R26, R22 ;  /* 0x0000001a3b0d7223 */ /* 0x000fe40000000016 */
[-C--:B------:R-:W-:Y:S02]  /*0ac0*/  FFMA R22, R18, R21.reuse, R15 ;  /* 0x0000001512167223 */ /* 0x080fe4000000000f */
[----:B------:R-:W-:Y:S01]  /*0ad0*/  FFMA R21, R58, R21, R13 ;  /* 0x000000153a157223 */ /* 0x000fe2000000000d */
[C---:B--2---:R-:W-:Y:S02]  /*0ae0*/  SHF.L.U32 R12, R8.reuse, 0x10, RZ ;  /* 0x00000010080c7819 */ /* 0x044fe400000006ff */
[----:B------:R-:W-:-:S03]  /*0af0*/  PRMT R8, R8, 0x7632, R8 ;  /* 0x0000763208087816 */ /* 0x000fc60000000008 */
[-C--:B------:R-:W-:Y:S01]  /*0b00*/  FFMA R3, R40, R12.reuse, R3 ;  /* 0x0000000c28037223 */ /* 0x080fe20000000003 */
[----:B------:R-:W-:Y:S01]  /*0b10*/  SHF.L.U32 R8, R8, 0x10, RZ ;  /* 0x0000001008087819 */ /* 0x000fe200000006ff */
[----:B------:R-:W-:Y:S01]  /*0b20*/  FFMA R2, R41, R12, R2 ;  /* 0x0000000c29027223 */ /* 0x000fe20000000002 */
[----:B------:R-:W-:-:S03]  /*0b30*/  SHF.L.U32 R23, R9, 0x10, RZ ;  /* 0x0000001009177819 */ /* 0x000fc600000006ff */
[-C--:B------:R-:W-:Y:S01]  /*0b40*/  FFMA R3, R46, R8.reuse, R3 ;  /* 0x000000082e037223 */ /* 0x080fe20000000003 */
[----:B------:R-:W-:Y:S01]  /*0b50*/  FFMA R13, R49, R8, R2 ;  /* 0x00000008310d7223 */ /* 0x000fe20000000002 */
[----:B------:R-:W-:Y:S02]  /*0b60*/  IADD3 R12, P0, PT, R6, R37, RZ ;  /* 0x00000025060c7210 */ /* 0x000fe40007f1e0ff */
        /* <DEDUP_REMOVED lines=17> */
[----:B------:R-:W-:Y:S02]  /*0c80*/  SHF.L.U32 R11, R11, 0x10, RZ ;  /* 0x000000100b0b7819 */ /* 0x000fe400000006ff */
[-C--:B------:R-:W-:Y:S01]  /*0c90*/  FFMA R2, R18, R9.reuse, R23 ;  /* 0x0000000912027223 */ /* 0x080fe20000000017 */
[----:B------:R-:W-:-:S03]  /*0ca0*/  FFMA R9, R58, R9, R3 ;  /* 0x000000093a097223 */ /* 0x000fc60000000003 */
        /* <DEDUP_REMOVED lines=8> */
[----:B------:R-:W-:Y:S02]  /*0d30*/  PRMT R27, R27, 0x7632, R27 ;  /* 0x000076321b1b7816 */ /* 0x000fe4000000001b */
[----:B------:R-:W-:Y:S02]  /*0d40*/  PRMT R12, R12, 0x7632, R12 ;  /* 0x000076320c0c7816 */ /* 0x000fe4000000000c */
[----:B------:R-:W-:Y:S02]  /*0d50*/  SHF.L.U32 R27, R27, 0x10, RZ ;  /* 0x000000101b1b7819 */ /* 0x000fe400000006ff */
[----:B------:R-:W-:Y:S02]  /*0d60*/  SHF.L.U32 R12, R12, 0x10, RZ ;  /* 0x000000100c0c7819 */ /* 0x000fe400000006ff */
[C---:B------:R-:W-:Y:S01]  /*0d70*/  SHF.L.U32 R23, R13.reuse, 0x10, RZ ;  /* 0x000000100d177819 */ /* 0x040fe200000006ff */
[----:B------:R-:W-:Y:S01]  /*0d80*/  FFMA R52, R20, R27, R21 ;  /* 0x0000001b14347223 */ /* 0x000fe20000000015 */
[----:B------:R-:W-:Y:S01]  /*0d90*/  PRMT R13, R13, 0x7632, R13 ;  /* 0x000076320d0d7816 */ /* 0x000fe2000000000d */
[-C--:B------:R-:W-:Y:S01]  /*0da0*/  FFMA R21, R46, R12.reuse, R51 ;  /* 0x0000000c2e157223 */ /* 0x080fe20000000033 */
[----:B------:R-:W-:-:S02]  /*0db0*/  FFMA R25, R49, R12, R50 ;  /* 0x0000000c31197223 */ /* 0x000fc40000000032 */
[----:B------:R-:W-:Y:S01]  /*0dc0*/  SHF.L.U32 R13, R13, 0x10, RZ ;  /* 0x000000100d0d7819 */ /* 0x000fe200000006ff */
[-C--:B------:R-:W-:Y:S01]  /*0dd0*/  FFMA R21, R16, R23.reuse, R21 ;  /* 0x0000001710157223 */ /* 0x080fe20000000015 */
[----:B------:R-:W-:Y:S01]  /*0de0*/  FFMA R23, R48, R23, R25 ;  /* 0x0000001730177223 */ /* 0x000fe20000000019 */
        /* <DEDUP_REMOVED lines=13> */
[----:B------:R-:W-:-:S04]  /*0ec0*/  IADD3 R47, PT, PT, R47, 0x400, RZ ;  /* 0x000004002f2f7810 */ /* 0x000fc80007ffe0ff */
[----:B------:R-:W-:Y:S02]  /*0ed0*/  ISETP.GE.AND P0, PT, R47, R0, PT ;  /* 0x000000002f00720c */ /* 0x000fe40003f06270 */
[----:B------:R-:W-:Y:S02]  /*0ee0*/  PRMT R15, R15, 0x7632, R15 ;  /* 0x000076320f0f7816 */ /* 0x000fe4000000000f */
        /* <DEDUP_REMOVED lines=15> */
[----:B------:R-:W-:Y:S01]  /*0fe0*/  SHF.L.U32 R9, R9, 0x10, RZ ;  /* 0x0000001009097819 */ /* 0x000fe200000006ff */
        /* <DEDUP_REMOVED lines=18> */
.L_x_42:
[----:B------:R-:W-:Y:S05]  /*1110*/  BSYNC.RECONVERGENT B0 ;  /* 0x0000000000007941 */ /* 0x000fea0003800200 */
.L_x_41:
[----:B------:R-:W0:Y:S04]  /*1120*/  SHFL.DOWN P0, R7, R42, 0x1, 0x1f ;  /* 0x08201f002a077f89 */ /* 0x000e280000000000 */
[----:B------:R-:W1:Y:S04]  /*1130*/  SHFL.DOWN P2, R6, R43, 0x1, 0x1f ;  /* 0x08201f002b067f89 */ /* 0x000e680000040000 */
[----:B------:R-:W2:Y:S04]  /*1140*/  SHFL.DOWN P4, R11, R44, 0x1, 0x1f ;  /* 0x08201f002c0b7f89 */ /* 0x000ea80000080000 */
[----:B------:R-:W3:Y:S04]  /*1150*/  SHFL.DOWN P1, R10, R45, 0x1, 0x1f ;  /* 0x08201f002d0a7f89 */ /* 0x000ee80000020000 */
[----:B------:R-:W4:Y:S01]  /*1160*/  SHFL.DOWN P3, R14, R53, 0x1, 0x1f ;  /* 0x08201f00350e7f89 */ /* 0x000f220000060000 */
[----:B------:R-:W5:Y:S01]  /*1170*/  S2R R24, SR_TID.X ;  /* 0x0000000000187919 */ /* 0x000f620000002100 */
[----:B0-----:R-:W-:-:S02]  /*1180*/  @P0 FADD R7, R7, R42 ;  /* 0x0000002a07070221 */ /* 0x001fc40000000000 */
        /* <DEDUP_REMOVED lines=94> */
[----:B------:R-:W0:Y:S01]  /*1770*/  S2R R27, SR_CgaCtaId ;  /* 0x00000000001b7919 */ /* 0x000e220000008800 */
[----:B-1----:R-:W-:Y:S02]  /*1780*/  @P2 FADD R22, R25, R22 ;  /* 0x0000001619162221 */ /* 0x002fe40000000000 */
[----:B------:R-:W1:Y:S01]  /*1790*/  SHFL.DOWN P0, R10, R13, 0x10, 0x1f ;  /* 0x0a001f000d0a7f89 */ /* 0x000e620000000000 */
[----:B--2---:R-:W-:Y:S01]  /*17a0*/  @P3 FADD R23, R2, R23 ;  /* 0x0000001702173221 */ /* 0x004fe20000000000 */
[----:B------:R-:W-:Y:S02]  /*17b0*/  MOV R2, 0x400 ;  /* 0x0000040000027802 */ /* 0x000fe40000000f00 */
[----:B------:R-:W2:Y:S01]  /*17c0*/  SHFL.DOWN P2, R15, R14, 0x10, 0x1f ;  /* 0x0a001f000e0f7f89 */ /* 0x000ea20000040000 */
[----:B---3--:R-:W-:Y:S01]  /*17d0*/  @P6 FADD R4, R5, R4 ;  /* 0x0000000405046221 */ /* 0x008fe20000000000 */
[----:B----4-:R-:W-:-:S02]  /*17e0*/  @P5 FADD R7, R6, R7 ;  /* 0x0000000706075221 */ /* 0x010fc40000000000 */
[----:B------:R-:W3:Y:S01]  /*17f0*/  SHFL.DOWN P3, R6, R17, 0x10, 0x1f ;  /* 0x0a001f0011067f89 */ /* 0x000ee20000060000 */
[----:B-----5:R-:W-:-:S03]  /*1800*/  @P4 FADD R8, R9, R8 ;  /* 0x0000000809084221 */ /* 0x020fc60000000000 */
[----:B------:R-:W4:Y:S01]  /*1810*/  SHFL.DOWN P6, R9, R18, 0x10, 0x1f ;  /* 0x0a001f0012097f89 */ /* 0x000f2200000c0000 */
[----:B0-----:R-:W-:-:S03]  /*1820*/  @P1 FADD R11, R12, R11 ;  /* 0x0000000b0c0b1221 */ /* 0x001fc60000000000 */
[----:B------:R-:W0:Y:S04]  /*1830*/  SHFL.DOWN P5, R12, R21, 0x10, 0x1f ;  /* 0x0a001f00150c7f89 */ /* 0x000e2800000a0000 */
[----:B------:R-:W5:Y:S01]  /*1840*/  SHFL.DOWN P4, R19, R22, 0x10, 0x1f ;  /* 0x0a001f0016137f89 */ /* 0x000f620000080000 */
[----:B-1----:R-:W-:Y:S01]  /*1850*/  @P0 FADD R10, R13, R10 ;  /* 0x0000000a0d0a0221 */ /* 0x002fe20000000000 */
[----:B------:R-:W-:Y:S02]  /*1860*/  LOP3.LUT P0, R0, R24, 0x1f, RZ, 0xc0, !PT ;  /* 0x0000001f18007812 */ /* 0x000fe4000780c0ff */
[----:B------:R-:W1:Y:S01]  /*1870*/  SHFL.DOWN P1, R16, R23, 0x10, 0x1f ;  /* 0x0a001f0017107f89 */ /* 0x000e620000020000 */
[----:B--2---:R-:W-:Y:S01]  /*1880*/  @P2 FADD R15, R14, R15 ;  /* 0x0000000f0e0f2221 */ /* 0x004fe20000000000 */
[----:B------:R-:W-:-:S02]  /*1890*/  ISETP.NE.AND P2, PT, R0, RZ, PT ;  /* 0x000000ff0000720c */ /* 0x000fc40003f45270 */
[----:B------:R-:W-:Y:S02]  /*18a0*/  LEA R5, R27, R2, 0x18 ;  /* 0x000000021b057211 */ /* 0x000fe400078ec0ff */
[----:B------:R-:W-:Y:S01]  /*18b0*/  SHF.R.U32.HI R0, RZ, 0x5, R24 ;  /* 0x00000005ff007819 */ /* 0x000fe20000011618 */
[----:B---3--:R-:W-:-:S04]  /*18c0*/  @P3 FADD R6, R17, R6 ;  /* 0x0000000611063221 */ /* 0x008fc80000000000 */
[----:B------:R-:W-:Y:S02]  /*18d0*/  IMAD R0, R0, 0x30, R5 ;  /* 0x0000003000007824 */ /* 0x000fe400078e0205 */
[----:B----4-:R-:W-:Y:S01]  /*18e0*/  @P6 FADD R9, R18, R9 ;  /* 0x0000000912096221 */ /* 0x010fe20000000000 */
[----:B0-----:R-:W-:Y:S02]  /*18f0*/  @P5 FADD R12, R21, R12 ;  /* 0x0000000c150c5221 */ /* 0x001fe40000000000 */
[----:B------:R0:W-:Y:S01]  /*1900*/  @!P0 STS [R0], R3 ;  /* 0x0000000300008388 */ /* 0x0001e20000000800 */
[----:B------:R-:W-:Y:S01]  /*1910*/  ISETP.GT.U32.AND P0, PT, R24, 0xb, PT ;  /* 0x0000000b1800780c */ /* 0x000fe20003f04070 */
[----:B-----5:R-:W-:Y:S02]  /*1920*/  @P4 FADD R19, R22, R19 ;  /* 0x0000001316134221 */ /* 0x020fe40000000000 */
        /* <DEDUP_REMOVED lines=41> */
.L_x_44:
        /* <DEDUP_REMOVED lines=12> */
.L_x_81:


//--------------------- .text._Z12cudaCoreGemmI13__nv_bfloat16S0_Li5ELi2ELi128EEvPKT_S3_fPT0_iii --------------------------
	.section	.text._Z12cudaCoreGemmI13__nv_bfloat16S0_Li5ELi2ELi128EEvPKT_S3_fPT0_iii,"ax",@progbits
	.align	128
        .global         _Z12cudaCoreGemmI13__nv_bfloat16S0_Li5ELi2ELi128EEvPKT_S3_fPT0_iii
        .type           _Z12cudaCoreGemmI13__nv_bfloat16S0_Li5ELi2ELi128EEvPKT_S3_fPT0_iii,@function
        .size           _Z12cudaCoreGemmI13__nv_bfloat16S0_Li5ELi2ELi128EEvPKT_S3_fPT0_iii,(.L_x_82 - _Z12cudaCoreGemmI13__nv_bfloat16S0_Li5ELi2ELi128EEvPKT_S3_fPT0_iii)
        .other          _Z12cudaCoreGemmI13__nv_bfloat16S0_Li5ELi2ELi128EEvPKT_S3_fPT0_iii,@"STO_CUDA_ENTRY STV_DEFAULT"
_Z12cudaCoreGemmI13__nv_bfloat16S0_Li5ELi2ELi128EEvPKT_S3_fPT0_iii:
.text._Z12cudaCoreGemmI13__nv_bfloat16S0_Li5ELi2ELi128EEvPKT_S3_fPT0_iii:
        /* <DEDUP_REMOVED lines=12> */
[----:B------:R-:W-:-:S05]  /*00c0*/  MOV R32, RZ ;  /* 0x000000ff00207202 */ /* 0x000fca0000000f00 */
[----:B------:R-:W4:Y:S01]  /*00d0*/  S2UR UR9, SR_CTAID.X ;  /* 0x00000000000979c3 */ /* 0x000f220000002500 */
[----:B0-----:R-:W-:Y:S01]  /*00e0*/  SHF.L.U32 R48, R30, 0x3, RZ ;  /* 0x000000031e307819 */ /* 0x001fe200000006ff */
[----:B---3--:R-:W-:-:S03]  /*00f0*/  USHF.L.U32 UR4, UR8, 0x1, URZ ;  /* 0x0000000108047899 */ /* 0x008fc600080006ff */
[----:B-1----:R-:W-:-:S13]  /*0100*/  ISETP.GE.AND P0, PT, R48, R7, PT ;  /* 0x000000073000720c */ /* 0x002fda0003f06270 */
[----:B--2-4-:R-:W-:Y:S05]  /*0110*/  @P0 BRA `(.L_x_46) ;  /* 0x0000000c00780947 */ /* 0x014fea0003800000 */
[----:B------:R-:W0:Y:S01]  /*0120*/  LDCU.128 UR12, c[0x0][0x380] ;  /* 0x00007000ff0c77ac */ /* 0x000e220008000c00 */
[C---:B------:R-:W-:Y:S01]  /*0130*/  IMAD.WIDE.U32 R8, R7.reuse, 0x2, RZ ;  /* 0x0000000207087825 */ /* 0x040fe200078e00ff */
[C---:B------:R-:W-:Y:S01]  /*0140*/  SHF.L.U32 R5, R7.reuse, 0x2, RZ ;  /* 0x0000000207057819 */ /* 0x040fe200000006ff */
[----:B------:R-:W-:Y:S02]  /*0150*/  UIMAD UR5, UR9, 0x5, URZ ;  /* 0x00000005090578a4 */ /* 0x000fe4000f8e02ff */
[C---:B------:R-:W-:Y:S01]  /*0160*/  IMAD R35, R7.reuse, UR4, RZ ;  /* 0x0000000407237c24 */ /* 0x040fe2000f8e02ff */
[----:B------:R-:W-:Y:S01]  /*0170*/  LEA R43, R7, R7, 0x1 ;  /* 0x00000007072b7211 */ /* 0x000fe200078e08ff */
[----:B------:R-:W-:-:S04]  /*0180*/  IMAD.WIDE.U32 R30, R30, 0x10, RZ ;  /* 0x000000101e1e7825 */ /* 0x000fc800078e00ff */
[----:B------:R-:W-:Y:S01]  /*0190*/  IMAD R40, R7, UR5, RZ ;  /* 0x0000000507287c24 */ /* 0x000fe2000f8e02ff */
[----:B------:R-:W-:Y:S01]  /*01a0*/  MOV R46, R30 ;  /* 0x0000001e002e7202 */ /* 0x000fe20000000f00 */
[----:B------:R-:W-:-:S04]  /*01b0*/  IMAD.WIDE R34, R35, 0x2, R8 ;  /* 0x0000000223227825 */ /* 0x000fc800078e0208 */
[----:B------:R-:W-:Y:S01]  /*01c0*/  IMAD.WIDE R40, R40, 0x2, RZ ;  /* 0x0000000228287825 */ /* 0x000fe200078e02ff */
[----:B0-----:R-:W-:-:S04]  /*01d0*/  IADD3 R30, P0, PT, R34, UR14, RZ ;  /* 0x0000000e221e7c10 */ /* 0x001fc8000ff1e0ff */
[----:B------:R-:W-:Y:S01]  /*01e0*/  IADD3.X R34, PT, PT, R35, UR15, RZ, P0, !PT ;  /* 0x0000000f23227c10 */ /* 0x000fe200087fe4ff */
[----:B------:R-:W-:Y:S01]  /*01f0*/  IMAD.WIDE.U32 R42, R43, 0x2, R40 ;  /* 0x000000022b2a7825 */ /* 0x000fe200078e0028 */
[C---:B------:R-:W-:Y:S02]  /*0200*/  IADD3 R33, P0, P1, R40.reuse, UR12, R8 ;  /* 0x0000000c28217c10 */ /* 0x040fe4000f91e008 */
[----:B------:R-:W-:Y:S01]  /*0210*/  IADD3 R35, P2, P3, R40, UR12, R5 ;  /* 0x0000000c28237c10 */ /* 0x000fe2000fb5e005 */
[----:B------:R-:W-:Y:S01]  /*0220*/  IMAD.WIDE.U32 R44, R5, 0x2, R40 ;  /* 0x00000002052c7825 */ /* 0x000fe200078e0028 */
[----:B------:R-:W-:Y:S02]  /*0230*/  IADD3 R36, P4, PT, R42, UR12, RZ ;  /* 0x0000000c2a247c10 */ /* 0x000fe4000ff9e0ff */
[----:B------:R-:W-:Y:S02]  /*0240*/  IADD3.X R38, PT, PT, R41, UR13, R9, P0, P1 ;  /* 0x0000000d29267c10 */ /* 0x000fe400087e2409 */
[----:B------:R-:W-:-:S02]  /*0250*/  IADD3 R37, P5, PT, R44, UR12, RZ ;  /* 0x0000000c2c257c10 */ /* 0x000fc4000ffbe0ff */
[----:B------:R-:W-:Y:S02]  /*0260*/  IADD3.X R40, PT, PT, R41, UR13, RZ, P2, P3 ;  /* 0x0000000d29287c10 */ /* 0x000fe400097e64ff */
[----:B------:R-:W-:Y:S02]  /*0270*/  IADD3.X R42, PT, PT, R43, UR13, RZ, P4, !PT ;  /* 0x0000000d2b2a7c10 */ /* 0x000fe4000a7fe4ff */
[----:B------:R-:W-:Y:S02]  /*0280*/  IADD3.X R44, PT, PT, R45, UR13, RZ, P5, !PT ;  /* 0x0000000d2d2c7c10 */ /* 0x000fe4000affe4ff */
[----:B------:R-:W-:-:S07]  /*0290*/  MOV R5, RZ ;  /* 0x000000ff00057202 */ /* 0x000fce0000000f00 */
.L_x_47:
[----:B------:R-:W0:Y:S01]  /*02a0*/  LDC.64 R12, c[0x0][0x388] ;  /* 0x0000e200ff0c7b82 */ /* 0x000e220000000a00 */
[C---:B------:R-:W-:Y:S02]  /*02b0*/  IMAD R8, R7.reuse, UR8, RZ ;  /* 0x0000000807087c24 */ /* 0x040fe4000f8e02ff */
[----:B------:R-:W-:-:S03]  /*02c0*/  IMAD R14, R7, UR9, RZ ;  /* 0x00000009070e7c24 */ /* 0x000fc6000f8e02ff */
[----:B------:R-:W-:Y:S02]  /*02d0*/  SHF.L.U32 R9, R8, 0x1, RZ ;  /* 0x0000000108097819 */ /* 0x000fe400000006ff */
[----:B------:R-:W1:Y:S01]  /*02e0*/  LDC.64 R10, c[0x0][0x380] ;  /* 0x0000e000ff0a7b82 */ /* 0x000e620000000a00 */
[----:B------:R-:W-:Y:S02]  /*02f0*/  LEA R15, R14, R14, 0x2 ;  /* 0x0000000e0e0f7211 */ /* 0x000fe400078e10ff */
[----:B------:R-:W-:Y:S01]  /*0300*/  IADD3 R8, P1, PT, R46, R30, RZ ;  /* 0x0000001e2e087210 */ /* 0x000fe20007f3e0ff */
[----:B0-----:R-:W-:-:S03]  /*0310*/  IMAD.WIDE R12, R9, 0x2, R12 ;  /* 0x00000002090c7825 */ /* 0x001fc600078e020c */
[----:B------:R-:W-:Y:S02]  /*0320*/  IADD3.X R9, PT, PT, R31, R34, RZ, P1, !PT ;  /* 0x000000221f097210 */ /* 0x000fe40000ffe4ff */
[----:B------:R-:W-:Y:S01]  /*0330*/  IADD3 R12, P0, PT, R12, R46, RZ ;  /* 0x0000002e0c0c7210 */ /* 0x000fe20007f1e0ff */
[----:B-1----:R-:W-:-:S03]  /*0340*/  IMAD.WIDE R10, R15, 0x2, R10 ;  /* 0x000000020f0a7825 */ /* 0x002fc600078e020a */
[----:B------:R-:W-:Y:S02]  /*0350*/  IADD3.X R13, PT, PT, R13, R31, RZ, P0, !PT ;  /* 0x0000001f0d0d7210 */ /* 0x000fe400007fe4ff */
[----:B------:R-:W-:Y:S02]  /*0360*/  IADD3 R18, P1, PT, R10, R46, RZ ;  /* 0x0000002e0a127210 */ /* 0x000fe40007f3e0ff */
[----:B------:R-:W-:Y:S02]  /*0370*/  IADD3 R20, P0, PT, R46, R33, RZ ;  /* 0x000000212e147210 */ /* 0x000fe40007f1e0ff */
[----:B------:R-:W2:Y:S01]  /*0380*/  LDG.E.128.CONSTANT R12, desc[UR6][R12.64] ;  /* 0x000000060c0c7981 */ /* 0x000ea2000c1e9d00 */
[----:B------:R-:W-:Y:S02]  /*0390*/  IADD3.X R19, PT, PT, R11, R31, RZ, P1, !PT ;  /* 0x0000001f0b137210 */ /* 0x000fe40000ffe4ff */
[----:B------:R-:W-:Y:S01]  /*03a0*/  IADD3.X R21, PT, PT, R31, R38, RZ, P0, !PT ;  /* 0x000000261f157210 */ /* 0x000fe200007fe4ff */
[----:B------:R-:W3:Y:S04]  /*03b0*/  LDG.E.128.CONSTANT R8, desc[UR6][R8.64] ;  /* 0x0000000608087981 */ /* 0x000ee8000c1e9d00 */
[----:B------:R-:W4:Y:S04]  /*03c0*/  LDG.E.128.CONSTANT R16, desc[UR6][R18.64] ;  /* 0x0000000612107981 */ /* 0x000f28000c1e9d00 */
[----:B------:R-:W5:Y:S01]  /*03d0*/  LDG.E.128.CONSTANT R20, desc[UR6][R20.64] ;  /* 0x0000000614147981 */ /* 0x000f62000c1e9d00 */
[----:B--2---:R-:W-:-:S02]  /*03e0*/  PRMT R45, R12, 0x7632, R45 ;  /* 0x000076320c2d7816 */ /* 0x004fc4000000002d */
[----:B------:R-:W-:Y:S02]  /*03f0*/  SHF.L.U32 R41, R12, 0x10, RZ ;  /* 0x000000100c297819 */ /* 0x000fe400000006ff */
[C---:B---3--:R-:W-:Y:S02]  /*0400*/  PRMT R24, R8.reuse, 0x7632, R24 ;  /* 0x0000763208187816 */ /* 0x048fe40000000018 */
[----:B------:R-:W-:Y:S02]  /*0410*/  SHF.L.U32 R43, R8, 0x10, RZ ;  /* 0x00000010082b7819 */ /* 0x000fe400000006ff */
[C---:B----4-:R-:W-:Y:S02]  /*0420*/  PRMT R25, R16.reuse, 0x7632, R25 ;  /* 0x0000763210197816 */ /* 0x050fe40000000019 */
[----:B------:R-:W-:Y:S02]  /*0430*/  SHF.L.U32 R26, R16, 0x10, RZ ;  /* 0x00000010101a7819 */ /* 0x000fe400000006ff */
[----:B------:R-:W-:-:S02]  /*0440*/  SHF.L.U32 R45, R45, 0x10, RZ ;  /* 0x000000102d2d7819 */ /* 0x000fc400000006ff */
[----:B------:R-:W-:Y:S01]  /*0450*/  SHF.L.U32 R25, R25, 0x10, RZ ;  /* 0x0000001019197819 */ /* 0x000fe200000006ff */
[-C--:B------:R-:W-:Y:S01]  /*0460*/  FFMA R6, R41, R26.reuse, R6 ;  /* 0x0000001a29067223 */ /* 0x080fe20000000006 */
[----:B------:R-:W-:Y:S01]  /*0470*/  SHF.L.U32 R16, R24, 0x10, RZ ;  /* 0x0000001018107819 */ /* 0x000fe200000006ff */
[----:B------:R-:W-:Y:S01]  /*0480*/  FFMA R5, R43, R26, R5 ;  /* 0x0000001a2b057223 */ /* 0x000fe20000000005 */
[C---:B-----5:R-:W-:Y:S01]  /*0490*/  SHF.L.U32 R26, R20.reuse, 0x10, RZ ;  /* 0x00000010141a7819 */ /* 0x060fe200000006ff */
[-C--:B------:R-:W-:Y:S01]  /*04a0*/  FFMA R6, R45, R25.reuse, R6 ;  /* 0x000000192d067223 */ /* 0x080fe20000000006 */
[----:B------:R-:W-:Y:S02]  /*04b0*/  PRMT R12, R20, 0x7632, R12 ;  /* 0x00007632140c7816 */ /* 0x000fe4000000000c */
[----:B------:R-:W-:Y:S02]  /*04c0*/  SHF.L.U32 R47, R13, 0x10, RZ ;  /* 0x000000100d2f7819 */ /* 0x000fe400000006ff */
[----:B------:R-:W-:Y:S01]  /*04d0*/  SHF.L.U32 R8, R17, 0x10, RZ ;  /* 0x0000001011087819 */ /* 0x000fe200000006ff */
[----:B------:R-:W-:Y:S01]  /*04e0*/  FFMA R5, R16, R25, R5 ;  /* 0x0000001910057223 */ /* 0x000fe20000000005 */
[----:B------:R-:W-:-:S03]  /*04f0*/  SHF.L.U32 R20, R9, 0x10, RZ ;  /* 0x0000001009147819 */ /* 0x000fc600000006ff */
[-C--:B------:R-:W-:Y:S02]  /*0500*/  FFMA R6, R47, R8.reuse, R6 ;  /* 0x000000082f067223 */ /* 0x080fe40000000006 */
[--C-:B------:R-:W-:Y:S01]  /*0510*/  FFMA R8, R20, R8, R5.reuse ;  /* 0x0000000814087223 */ /* 0x100fe20000000005 */
[----:B------:R-:W-:Y:S02]  /*0520*/  PRMT R5, R17, 0x7632, R5 ;  /* 0x0000763211057816 */ /* 0x000fe40000000005 */
[----:B------:R-:W-:Y:S01]  /*0530*/  PRMT R17, R9, 0x7632, R17 ;  /* 0x0000763209117816 */ /* 0x000fe20000000011 */
[-C--:B------:R-:W-:Y:S01]  /*0540*/  FFMA R27, R43, R26.reuse, R4 ;  /* 0x0000001a2b1b7223 */ /* 0x080fe20000000004 */
[----:B------:R-:W-:Y:S02]  /*0550*/  SHF.L.U32 R12, R12, 0x10, RZ ;  /* 0x000000100c0c7819 */ /* 0x000fe400000006ff */
[----:B------:R-:W-:Y:S01]  /*0560*/  PRMT R51, R13, 0x7632, R51 ;  /* 0x000076320d337816 */ /* 0x000fe20000000033 */
[----:B------:R-:W-:Y:S01]  /*0570*/  FFMA R4, R41, R26, R3 ;  /* 0x0000001a29047223 */ /* 0x000fe20000000003 */
[----:B------:R-:W-:-:S02]  /*0580*/  SHF.L.U32 R5, R5, 0x10, RZ ;  /* 0x0000001005057819 */ /* 0x000fc400000006ff */
[----:B------:R-:W-:Y:S01]  /*0590*/  SHF.L.U32 R17, R17, 0x10, RZ ;  /* 0x0000001011117819 */ /* 0x000fe200000006ff */
[-C--:B------:R-:W-:Y:S01]  /*05a0*/  FFMA R3, R16, R12.reuse, R27 ;  /* 0x0000000c10037223 */ /* 0x080fe2000000001b */
[----:B------:R-:W-:Y:S02]  /*05b0*/  IADD3 R24, P0, PT, R46, R35, RZ ;  /* 0x000000232e187210 */ /* 0x000fe40007f1e0ff */
[----:B------:R-:W-:Y:S02]  /*05c0*/  SHF.L.U32 R51, R51, 0x10, RZ ;  /* 0x0000001033337819 */ /* 0x000fe400000006ff */
[----:B------:R-:W-:Y:S01]  /*05d0*/  SHF.L.U32 R13, R21, 0x10, RZ ;  /* 0x00000010150d7819 */ /* 0x000fe200000006ff */
[----:B------:R-:W-:Y:S01]  /*05e0*/  FFMA R4, R45, R12, R4 ;  /* 0x0000000c2d047223 */ /* 0x000fe20000000004 */
[----:B------:R-:W-:Y:S01]  /*05f0*/  IADD3.X R25, PT, PT, R31, R40, RZ, P0, !PT ;  /* 0x000000281f197210 */ /* 0x000fe200007fe4ff */
[-C--:B------:R-:W-:Y:S01]  /*0600*/  FFMA R12, R17, R5.reuse, R8 ;  /* 0x00000005110c7223 */ /* 0x080fe20000000008 */
[----:B------:R-:W-:Y:S01]  /*0610*/  FFMA R9, R51, R5, R6 ;  /* 0x0000000533097223 */ /* 0x000fe20000000006 */
[----:B------:R-:W-:Y:S01]  /*0620*/  FFMA R8, R20, R13, R3 ;  /* 0x0000000d14087223 */ /* 0x000fe20000000003 */
[----:B------:R-:W-:-:S02]  /*0630*/  SHF.L.U32 R50, R14, 0x10, RZ ;  /* 0x000000100e327819 */ /* 0x000fc400000006ff */
[----:B------:R-:W-:Y:S01]  /*0640*/  SHF.L.U32 R3, R18, 0x10, RZ ;  /* 0x0000001012037819 */ /* 0x000fe200000006ff */
[----:B------:R-:W2:Y:S01]  /*0650*/  LDG.E.128.CONSTANT R24, desc[UR6][R24.64] ;  /* 0x0000000618187981 */ /* 0x000ea2000c1e9d00 */
[----:B------:R-:W-:Y:S02]  /*0660*/  PRMT R53, R14, 0x7632, R53 ;  /* 0x000076320e357816 */ /* 0x000fe40000000035 */
[----:B------:R-:W-:Y:S02]  /*0670*/  PRMT R5, R18, 0x7632, R5 ;  /* 0x0000763212057816 */ /* 0x000fe40000000005 */
[----:B------:R-:W-:Y:S02]  /*0680*/  PRMT R21, R21, 0x7632, R21 ;  /* 0x0000763215157816 */ /* 0x000fe40000000015 */
[C---:B------:R-:W-:Y:S02]  /*0690*/  SHF.L.U32 R49, R10.reuse, 0x10, RZ ;  /* 0x000000100a317819 */ /* 0x040fe400000006ff */
[----:B------:R-:W-:Y:S01]  /*06a0*/  PRMT R18, R10, 0x7632, R18 ;  /* 0x000076320a127816 */ /* 0x000fe20000000012 */
[----:B------:R-:W-:Y:S01]  /*06b0*/  FFMA R6, R47, R13, R4 ;  /* 0x0000000d2f067223 */ /* 0x000fe20000000004 */
[----:B------:R-:W-:Y:S01]  /*06c0*/  SHF.L.U32 R53, R53, 0x10, RZ ;  /* 0x0000001035357819 */ /* 0x000fe200000006ff */
[----:B------:R-:W-:Y:S01]  /*06d0*/  FFMA R4, R50, R3, R9 ;  /* 0x0000000332047223 */ /* 0x000fe20000000009 */
[----:B------:R-:W-:-:S02]  /*06e0*/  SHF.L.U32 R5, R5, 0x10, RZ ;  /* 0x0000001005057819 */ /* 0x000fc400000006ff */
[----:B------:R-:W-:Y:S01]  /*06f0*/  SHF.L.U32 R21, R21, 0x10, RZ ;  /* 0x0000001015157819 */ /* 0x000fe200000006ff */
[----:B------:R-:W-:Y:S01]  /*0700*/  FFMA R3, R49, R3, R12 ;  /* 0x0000000331037223 */ /* 0x000fe2000000000c */
[----:B------:R-:W-:Y:S01]  /*0710*/  SHF.L.U32 R18, R18, 0x10, RZ ;  /* 0x0000001012127819 */ /* 0x000fe200000006ff */
[----:B------:R-:W-:Y:S01]  /*0720*/  FFMA R9, R53, R5, R4 ;  /* 0x0000000535097223 */ /* 0x000fe20000000004 */
[----:B------:R-:W-:Y:S01]  /*0730*/  SHF.L.U32 R52, R15, 0x10, RZ ;  /* 0x000000100f347819 */ /* 0x000fe200000006ff */
[----:B------:R-:W-:Y:S01]  /*0740*/  FFMA R4, R17, R21, R8 ;  /* 0x0000001511047223 */ /* 0x000fe20000000008 */
[----:B------:R-:W-:Y:S01]  /*0750*/  SHF.L.U32 R8, R19, 0x10, RZ ;  /* 0x0000001013087819 */ /* 0x000fe200000006ff */
[----:B------:R-:W-:Y:S01]  /*0760*/  FFMA R10, R18, R5, R3 ;  /* 0x00000005120a7223 */ /* 0x000fe20000000003 */
[----:B------:R-:W-:Y:S01]  /*0770*/  FFMA R3, R51, R21, R6 ;  /* 0x0000001533037223 */ /* 0x000fe20000000006 */
[----:B------:R-:W-:Y:S02]  /*0780*/  PRMT R54, R15, 0x7632, R54 ;  /* 0x000076320f367816 */ /* 0x000fe40000000036 */
[----:B------:R-:W-:-:S02]  /*0790*/  PRMT R6, R19, 0x7632, R6 ;  /* 0x0000763213067816 */ /* 0x000fc40000000006 */
[C---:B------:R-:W-:Y:S02]  /*07a0*/  SHF.L.U32 R21, R11.reuse, 0x10, RZ ;  /* 0x000000100b157819 */ /* 0x040fe400000006ff */
        /* <DEDUP_REMOVED lines=8> */
[----:B------:R-:W-:Y:S01]  /*0830*/  PRMT R22, R22, 0x7632, R22 ;  /* 0x0000763216167816 */ /* 0x000fe20000000016 */
[----:B------:R-:W-:Y:S01]  /*0840*/  FFMA R5, R19, R9, R8 ;  /* 0x0000000913057223 */ /* 0x000fe20000000008 */
[----:B------:R-:W-:Y:S01]  /*0850*/  IADD3 R8, P0, PT, R46, R36, RZ ;  /* 0x000000242e087210 */ /* 0x000fe20007f1e0ff */
[-C--:B------:R-:W-:Y:S01]  /*0860*/  FFMA R13, R49, R10.reuse, R4 ;  /* 0x0000000a310d7223 */ /* 0x080fe20000000004 */
[----:B------:R-:W-:Y:S01]  /*0870*/  SHF.L.U32 R22, R22, 0x10, RZ ;  /* 0x0000001016167819 */ /* 0x000fe200000006ff */
[----:B------:R-:W-:Y:S01]  /*0880*/  FFMA R4, R50, R10, R3 ;  /* 0x0000000a32047223 */ /* 0x000fe20000000003 */
[----:B------:R-:W-:-:S02]  /*0890*/  IADD3.X R9, PT, PT, R31, R42, RZ, P0, !PT ;  /* 0x0000002a1f097210 */ /* 0x000fc400007fe4ff */
[----:B------:R-:W-:Y:S01]  /*08a0*/  SHF.L.U32 R3, R23, 0x10, RZ ;  /* 0x0000001017037819 */ /* 0x000fe200000006ff */
[-C--:B------:R-:W-:Y:S01]  /*08b0*/  FFMA R12, R18, R22.reuse, R13 ;  /* 0x00000016120c7223 */ /* 0x080fe2000000000d */
[----:B------:R-:W-:Y:S02]  /*08c0*/  FFMA R13, R53, R22, R4 ;  /* 0x00000016350d7223 */ /* 0x000fe40000000004 */
[----:B------:R-:W3:Y:S01]  /*08d0*/  LDG.E.128.CONSTANT R8, desc[UR6][R8.64] ;  /* 0x0000000608087981 */ /* 0x000ee2000c1e9d00 */
[----:B------:R-:W-:Y:S01]  /*08e0*/  FFMA R4, R21, R3, R12 ;  /* 0x0000000315047223 */ /* 0x000fe2000000000c */
[----:B------:R-:W-:Y:S01]  /*08f0*/  IADD3 R12, P0, PT, R46, R37, RZ ;  /* 0x000000252e0c7210 */ /* 0x000fe20007f1e0ff */
[----:B------:R-:W-:-:S03]  /*0900*/  FFMA R3, R52, R3, R13 ;  /* 0x0000000334037223 */ /* 0x000fc6000000000d */
[----:B------:R-:W-:-:S06]  /*0910*/  IADD3.X R13, PT, PT, R31, R44, RZ, P0, !PT ;  /* 0x0000002c1f0d7210 */ /* 0x000fcc00007fe4ff */
[----:B------:R-:W4:Y:S01]  /*0920*/  LDG.E.128.CONSTANT R12, desc[UR6][R12.64] ;  /* 0x000000060c0c7981 */ /* 0x000f22000c1e9d00 */
        /* <DEDUP_REMOVED lines=31> */
[----:B------:R-:W-:Y:S01]  /*0b20*/  FFMA R2, R21, R23, R2 ;  /* 0x0000001715027223 */ /* 0x000fe20000000002 */
[----:B------:R-:W-:Y:S02]  /*0b30*/  SHF.L.U32 R27, R27, 0x10, RZ ;  /* 0x000000101b1b7819 */ /* 0x000fe400000006ff */
[C---:B---3--:R-:W-:Y:S02]  /*0b40*/  SHF.L.U32 R0, R8.reuse, 0x10, RZ ;  /* 0x0000001008007819 */ /* 0x048fe400000006ff */
[----:B------:R-:W-:-:S03]  /*0b50*/  PRMT R8, R8, 0x7632, R8 ;  /* 0x0000763208087816 */ /* 0x000fc60000000008 */
[-C--:B------:R-:W-:Y:S01]  /*0b60*/  FFMA R29, R43, R0.reuse, R29 ;  /* 0x000000002b1d7223 */ /* 0x080fe2000000001d */
[----:B------:R-:W-:Y:S01]  /*0b70*/  SHF.L.U32 R8, R8, 0x10, RZ ;  /* 0x0000001008087819 */ /* 0x000fe200000006ff */
[----:B------:R-:W-:Y:S01]  /*0b80*/  FFMA R28, R41, R0, R28 ;  /* 0x00000000291c7223 */ /* 0x000fe2000000001c */
[C---:B------:R-:W-:Y:S02]  /*0b90*/  SHF.L.U32 R26, R9.reuse, 0x10, RZ ;  /* 0x00000010091a7819 */ /* 0x040fe400000006ff */
[----:B------:R-:W-:Y:S01]  /*0ba0*/  PRMT R9, R9, 0x7632, R9 ;  /* 0x0000763209097816 */ /* 0x000fe20000000009 */
[-C--:B------:R-:W-:Y:S01]  /*0bb0*/  FFMA R29, R16, R8.reuse, R29 ;  /* 0x00000008101d7223 */ /* 0x080fe2000000001d */
[----:B------:R-:W-:Y:S01]  /*0bc0*/  FFMA R28, R45, R8, R28 ;  /* 0x000000082d1c7223 */ /* 0x000fe2000000001c */
[C---:B----4-:R-:W-:Y:S02]  /*0bd0*/  SHF.L.U32 R24, R12.reuse, 0x10, RZ ;  /* 0x000000100c187819 */ /* 0x050fe400000006ff */
[----:B------:R-:W-:Y:S01]  /*0be0*/  PRMT R8, R12, 0x7632, R8 ;  /* 0x000076320c087816 */ /* 0x000fe20000000008 */
[----:B------:R-:W-:Y:S01]  /*0bf0*/  FFMA R23, R52, R23, R25 ;  /* 0x0000001734177223 */ /* 0x000fe20000000019 */
[-C--:B------:R-:W-:Y:S01]  /*0c00*/  FFMA R22, R20, R26.reuse, R29 ;  /* 0x0000001a14167223 */ /* 0x080fe2000000001d */
[----:B------:R-:W-:Y:S01]  /*0c10*/  SHF.L.U32 R9, R9, 0x10, RZ ;  /* 0x0000001009097819 */ /* 0x000fe200000006ff */
[----:B------:R-:W-:Y:S01]  /*0c20*/  FFMA R26, R47, R26, R28 ;  /* 0x0000001a2f1a7223 */ /* 0x000fe2000000001c */
[----:B------:R-:W-:Y:S01]  /*0c30*/  SHF.L.U32 R8, R8, 0x10, RZ ;  /* 0x0000001008087819 */ /* 0x000fe200000006ff */
[-C--:B------:R-:W-:Y:S01]  /*0c40*/  FFMA R43, R43, R24.reuse, R32 ;  /* 0x000000182b2b7223 */ /* 0x080fe20000000020 */
[----:B------:R-:W-:Y:S01]  /*0c50*/  FFMA R0, R54, R27, R23 ;  /* 0x0000001b36007223 */ /* 0x000fe20000000017 */
[----:B------:R-:W-:Y:S01]  /*0c60*/  FFMA R23, R51, R9, R26 ;  /* 0x0000000933177223 */ /* 0x000fe2000000001a */
[----:B------:R-:W-:Y:S01]  /*0c70*/  FFMA R26, R41, R24, R39 ;  /* 0x00000018291a7223 */ /* 0x000fe20000000027 */
[----:B------:R-:W-:Y:S01]  /*0c80*/  FFMA R43, R16, R8, R43 ;  /* 0x00000008102b7223 */ /* 0x000fe2000000002b */
[----:B------:R-:W-:-:S02]  /*0c90*/  PRMT R16, R10, 0x7632, R16 ;  /* 0x000076320a107816 */ /* 0x000fc40000000010 */
[----:B------:R-:W-:Y:S02]  /*0ca0*/  SHF.L.U32 R24, R10, 0x10, RZ ;  /* 0x000000100a187819 */ /* 0x000fe400000006ff */
[C---:B------:R-:W-:Y:S02]  /*0cb0*/  SHF.L.U32 R12, R13.reuse, 0x10, RZ ;  /* 0x000000100d0c7819 */ /* 0x040fe400000006ff */
[----:B------:R-:W-:Y:S01]  /*0cc0*/  PRMT R10, R13, 0x7632, R10 ;  /* 0x000076320d0a7816 */ /* 0x000fe2000000000a */
[----:B------:R-:W-:Y:S02]  /*0cd0*/  FFMA R26, R45, R8, R26 ;  /* 0x000000082d1a7223 */ /* 0x000fe4000000001a */
[-C--:B------:R-:W-:Y:S01]  /*0ce0*/  FFMA R20, R20, R12.reuse, R43 ;  /* 0x0000000c14147223 */ /* 0x080fe2000000002b */
[----:B------:R-:W-:Y:S01]  /*0cf0*/  SHF.L.U32 R10, R10, 0x10, RZ ;  /* 0x000000100a0a7819 */ /* 0x000fe200000006ff */
[----:B------:R-:W-:Y:S01]  /*0d00*/  FFMA R26, R47, R12, R26 ;  /* 0x0000000c2f1a7223 */ /* 0x000fe2000000001a */
[----:B------:R-:W-:-:S03]  /*0d10*/  FFMA R22, R17, R9, R22 ;  /* 0x0000000911167223 */ /* 0x000fc60000000016 */
[-C--:B------:R-:W-:Y:S01]  /*0d20*/  FFMA R20, R17, R10.reuse, R20 ;  /* 0x0000000a11147223 */ /* 0x080fe20000000014 */
[C---:B------:R-:W-:Y:S01]  /*0d30*/  SHF.L.U32 R17, R14.reuse, 0x10, RZ ;  /* 0x000000100e117819 */ /* 0x040fe200000006ff */
[----:B------:R-:W-:Y:S01]  /*0d40*/  FFMA R51, R51, R10, R26 ;  /* 0x0000000a33337223 */ /* 0x000fe2000000001a */
[----:B------:R-:W-:Y:S01]  /*0d50*/  PRMT R14, R14, 0x7632, R14 ;  /* 0x000076320e0e7816 */ /* 0x000fe2000000000e */
[CC--:B------:R-:W-:Y:S01]  /*0d60*/  FFMA R13, R49.reuse, R24.reuse, R22 ;  /* 0x00000018310d7223 */ /* 0x0c0fe20000000016 */
[----:B------:R-:W-:Y:S01]  /*0d70*/  SHF.L.U32 R16, R16, 0x10, RZ ;  /* 0x0000001010107819 */ /* 0x000fe200000006ff */
[----:B------:R-:W-:Y:S01]  /*0d80*/  FFMA R24, R50, R24, R23 ;  /* 0x0000001832187223 */ /* 0x000fe20000000017 */
[----:B------:R-:W-:Y:S01]  /*0d90*/  SHF.L.U32 R14, R14, 0x10, RZ ;  /* 0x000000100e0e7819 */ /* 0x000fe200000006ff */
[-C--:B------:R-:W-:Y:S01]  /*0da0*/  FFMA R49, R49, R17.reuse, R20 ;  /* 0x0000001131317223 */ /* 0x080fe20000000014 */
[----:B------:R-:W-:Y:S01]  /*0db0*/  FFMA R50, R50, R17, R51 ;  /* 0x0000001132327223 */ /* 0x000fe20000000033 */
[----:B------:R-:W-:Y:S01]  /*0dc0*/  PRMT R9, R11, 0x7632, R9 ;  /* 0x000076320b097816 */ /* 0x000fe20000000009 */
[CC--:B------:R-:W-:Y:S01]  /*0dd0*/  FFMA R8, R18.reuse, R16.reuse, R13 ;  /* 0x0000001012087223 */ /* 0x0c0fe2000000000d */
[----:B------:R-:W-:Y:S01]  /*0de0*/  SHF.L.U32 R10, R15, 0x10, RZ ;  /* 0x000000100f0a7819 */ /* 0x000fe200000006ff */
        /* <DEDUP_REMOVED lines=9> */
[-C--:B------:R-:W-:Y:S01]  /*0e80*/  FFMA R18, R21, R10.reuse, R18 ;  /* 0x0000000a15127223 */ /* 0x080fe20000000012 */
[----:B------:R-:W-:Y:S01]  /*0e90*/  FFMA R53, R52, R10, R53 ;  /* 0x0000000a34357223 */ /* 0x000fe20000000035 */
[C---:B------:R-:W-:Y:S01]  /*0ea0*/  FFMA R2, R19.reuse, R27, R2 ;  /* 0x0000001b13027223 */ /* 0x040fe20000000002 */
[CC--:B------:R-:W-:Y:S01]  /*0eb0*/  FFMA R29, R19.reuse, R9.reuse, R8 ;  /* 0x00000009131d7223 */ /* 0x0c0fe20000000008 */
[C---:B------:R-:W-:Y:S01]  /*0ec0*/  FFMA R28, R54.reuse, R9, R13 ;  /* 0x00000009361c7223 */ /* 0x040fe2000000000d */
[-C--:B------:R-:W-:Y:S01]  /*0ed0*/  FFMA R32, R19, R15.reuse, R18 ;  /* 0x0000000f13207223 */ /* 0x080fe20000000012 */
[----:B------:R-:W-:Y:S01]  /*0ee0*/  FFMA R39, R54, R15, R53 ;  /* 0x0000000f36277223 */ /* 0x000fe20000000035 */
[----:B------:R-:W-:Y:S06]  /*0ef0*/  @!P0 BRA `(.L_x_47) ;  /* 0xfffffff000e88947 */ /* 0x000fec000383ffff */
.L_x_46:
[----:B------:R-:W-:Y:S05]  /*0f00*/  BSYNC.RECONVERGENT B0 ;  /* 0x0000000000007941 */ /* 0x000fea0003800200 */
.L_x_45:
        /* <DEDUP_REMOVED lines=71> */
[----:B------:R-:W-:Y:S01]  /*1380*/  MOV R2, 0x400 ;  /* 0x0000040000027802 */ /* 0x000fe20000000f00 */
[----:B--2---:R-:W-:Y:S01]  /*1390*/  @P5 FADD R10, R11, R10 ;  /* 0x0000000a0b0a5221 */ /* 0x004fe20000000000 */
        /* <DEDUP_REMOVED lines=9> */
[----:B0-----:R-:W-:Y:S01]  /*1430*/  @P2 FADD R17, R18, R17 ;  /* 0x0000001112112221 */ /* 0x001fe20000000000 */
[----:B------:R-:W0:Y:S02]  /*1440*/  S2R R25, SR_CgaCtaId ;  /* 0x0000000000197919 */ /* 0x000e240000008800 */
        /* <DEDUP_REMOVED lines=14> */
[----:B-1----:R-:W-:Y:S01]  /*1530*/  @P2 FADD R11, R10, R11 ;  /* 0x0000000b0a0b2221 */ /* 0x002fe20000000000 */
[----:B------:R-:W-:Y:S02]  /*1540*/  LEA R5, R25, R2, 0x18 ;  /* 0x0000000219057211 */ /* 0x000fe400078ec0ff */
[----:B------:R-:W-:Y:S02]  /*1550*/  ISETP.NE.AND P2, PT, R0, RZ, PT ;  /* 0x000000ff0000720c */ /* 0x000fe40003f45270 */
[----:B------:R-:W-:Y:S01]  /*1560*/  SHF.R.U32.HI R0, RZ, 0x5, R24 ;  /* 0x00000005ff007819 */ /* 0x000fe20000011618 */
[----:B--2---:R-:W-:Y:S01]  /*1570*/  @P0 FADD R13, R12, R13 ;  /* 0x0000000d0c0d0221 */ /* 0x004fe20000000000 */
[----:B------:R-:W-:Y:S01]  /*1580*/  ISETP.GT.U32.AND P0, PT, R24, 0x9, PT ;  /* 0x000000091800780c */ /* 0x000fe20003f04070 */
[----:B---3--:R-:W-:-:S02]  /*1590*/  @P5 FADD R15, R17, R15 ;  /* 0x0000000f110f5221 */ /* 0x008fc40000000000 */
[----:B------:R-:W-:Y:S02]  /*15a0*/  IMAD R0, R0, 0x28, R5 ;  /* 0x0000002800007824 */ /* 0x000fe400078e0205 */
[----:B----4-:R-:W-:-:S03]  /*15b0*/  @P3 FADD R16, R19, R16 ;  /* 0x0000001013103221 */ /* 0x010fc60000000000 */
[----:B------:R1:W-:Y:S01]  /*15c0*/  @!P4 STS [R0], R3 ;  /* 0x000000030000c388 */ /* 0x0003e20000000800 */
[----:B-----5:R-:W-:-:S03]  /*15d0*/  @P6 FADD R7, R14, R7 ;  /* 0x000000070e076221 */ /* 0x020fc60000000000 */
        /* <DEDUP_REMOVED lines=18> */
[----:B------:R-:W5:Y:S01]  /*1700*/  LDS R7, [R5+0x50] ;  /* 0x0000500005077984 */ /* 0x000f620000000800 */
[----:B------:R-:W-:-:S03]  /*1710*/  USHF.L.U32 UR5, UR8, 0x1, URZ ;  /* 0x0000000108057899 */ /* 0x000fc600080006ff */
[----:B------:R-:W2:Y:S01]  /*1720*/  LDS R9, [R5+0x78] ;  /* 0x0000780005097984 */ /* 0x000ea20000000800 */
[----:B0-----:R-:W-:-:S04]  /*1730*/  UIMAD UR4, UR9, UR11, URZ ;  /* 0x0000000b090472a4 */ /* 0x001fc8000f8e02ff */
[----:B------:R-:W-:-:S04]  /*1740*/  UIMAD UR4, UR4, 0x5, UR5 ;  /* 0x00000005040478a4 */ /* 0x000fc8000f8e0205 */
[----:B------:R-:W-:Y:S01]  /*1750*/  USHF.R.S32.HI UR5, URZ, 0x1f, UR4 ;  /* 0x0000001fff057899 */ /* 0x000fe20008011404 */
[----:B-1----:R-:W-:-:S04]  /*1760*/  FADD R0, RZ, R0 ;  /* 0x00000000ff007221 */ /* 0x002fc80000000000 */
        /* <DEDUP_REMOVED lines=14> */
.L_x_48:
        /* <DEDUP_REMOVED lines=11> */
.L_x_82:


//--------------------- .text._Z12cudaCoreGemmI13__nv_bfloat16S0_Li4ELi2ELi128EEvPKT_S3_fPT0_iii --------------------------
	.section	.text._Z12cudaCoreGemmI13__nv_bfloat16S0_Li4ELi2ELi128EEvPKT_S3_fPT0_iii,"ax",@progbits
	.align	128
        .global         _Z12cudaCoreGemmI13__nv_bfloat16S0_Li4ELi2ELi128EEvPKT_S3_fPT0_iii
        .type           _Z12cudaCoreGemmI13__nv_bfloat16S0_Li4ELi2ELi128EEvPKT_S3_fPT0_iii,@function
        .size           _Z12cudaCoreGemmI13__nv_bfloat16S0_Li4ELi2ELi128EEvPKT_S3_fPT0_iii,(.L_x_83 - _Z12cudaCoreGemmI13__nv_bfloat16S0_Li4ELi2ELi128EEvPKT_S3_fPT0_iii)
        .other          _Z12cudaCoreGemmI13__nv_bfloat16S0_Li4ELi2ELi128EEvPKT_S3_fPT0_iii,@"STO_CUDA_ENTRY STV_DEFAULT"
_Z12cudaCoreGemmI13__nv_bfloat16S0_Li4ELi2ELi128EEvPKT_S3_fPT0_iii:
.text._Z12cudaCoreGemmI13__nv_bfloat16S0_Li4ELi2ELi128EEvPKT_S3_fPT0_iii:
        /* <DEDUP_REMOVED lines=8> */
[----:B------:R-:W-:-:S02]  /*0080*/  MOV R43, RZ ;  /* 0x000000ff002b7202 */ /* 0x000fc40000000f00 */
[----:B------:R-:W-:Y:S01]  /*0090*/  CS2R R4, SRZ ;  /* 0x0000000000047805 */ /* 0x000fe2000001ff00 */
[----:B------:R-:W3:Y:S01]  /*00a0*/  S2UR UR8, SR_CTAID.Y ;  /* 0x00000000000879c3 */ /* 0x000ee20000002600 */
[----:B------:R-:W-:-:S07]  /*00b0*/  MOV R47, RZ ;  /* 0x000000ff002f7202 */ /* 0x000fce0000000f00 */
[----:B------:R-:W4:Y:S01]  /*00c0*/  S2UR UR9, SR_CTAID.X ;  /* 0x00000000000979c3 */ /* 0x000f220000002500 */
[----:B0-----:R-:W-:-:S04]  /*00d0*/  SHF.L.U32 R7, R33, 0x3, RZ ;  /* 0x0000000321077819 */ /* 0x001fc800000006ff */
[----:B-1----:R-:W-:-:S13]  /*00e0*/  ISETP.GE.AND P0, PT, R7, R0, PT ;  /* 0x000000000700720c */ /* 0x002fda0003f06270 */
[----:B--234-:R-:W-:Y:S05]  /*00f0*/  @P0 BRA `(.L_x_50) ;  /* 0x0000000800f00947 */ /* 0x01cfea0003800000 */
[----:B------:R-:W0:Y:S01]  /*0100*/  LDCU.128 UR12, c[0x0][0x380] ;  /* 0x00007000ff0c77ac */ /* 0x000e220008000c00 */
[----:B------:R-:W1:Y:S01]  /*0110*/  LDC.64 R38, c[0x0][0x388] ;  /* 0x0000e200ff267b82 */ /* 0x000e620000000a00 */
[C---:B------:R-:W-:Y:S01]  /*0120*/  IMAD.WIDE.U32 R8, R0.reuse, 0x2, RZ ;  /* 0x0000000200087825 */ /* 0x040fe200078e00ff */
[C---:B------:R-:W-:Y:S01]  /*0130*/  SHF.L.U32 R11, R0.reuse, 0x2, RZ ;  /* 0x00000002000b7819 */ /* 0x040fe200000006ff */
[----:B------:R-:W-:Y:S02]  /*0140*/  USHF.L.U32 UR5, UR9, 0x2, URZ ;  /* 0x0000000209057899 */ /* 0x000fe400080006ff */
[----:B------:R-:W-:Y:S01]  /*0150*/  USHF.L.U32 UR4, UR8, 0x1, URZ ;  /* 0x0000000108047899 */ /* 0x000fe200080006ff */
[----:B------:R-:W-:Y:S02]  /*0160*/  IMAD R17, R0, 0x3, RZ ;  /* 0x0000000300117824 */ /* 0x000fe400078e02ff */
[----:B------:R-:W-:-:S04]  /*0170*/  IMAD.WIDE.U32 R32, R33, 0x10, RZ ;  /* 0x0000001021207825 */ /* 0x000fc800078e00ff */
[C---:B------:R-:W-:Y:S01]  /*0180*/  IMAD R40, R0.reuse, UR5, RZ ;  /* 0x0000000500287c24 */ /* 0x040fe2000f8e02ff */
[----:B------:R-:W-:Y:S01]  /*0190*/  MOV R45, R32 ;  /* 0x00000020002d7202 */ /* 0x000fe20000000f00 */
[----:B------:R-:W-:Y:S01]  /*01a0*/  IMAD R15, R0, UR4, RZ ;  /* 0x00000004000f7c24 */ /* 0x000fe2000f8e02ff */
[----:B------:R-:W-:Y:S01]  /*01b0*/  MOV R32, RZ ;  /* 0x000000ff00207202 */ /* 0x000fe20000000f00 */
[----:B------:R-:W-:-:S04]  /*01c0*/  IMAD.WIDE R40, R40, 0x2, RZ ;  /* 0x0000000228287825 */ /* 0x000fc800078e02ff */
[----:B------:R-:W-:Y:S01]  /*01d0*/  IMAD.WIDE R12, R15, 0x2, R8 ;  /* 0x000000020f0c7825 */ /* 0x000fe200078e0208 */
[----:B0-----:R-:W-:-:S03]  /*01e0*/  IADD3 R34, P1, P2, R40, UR12, R11 ;  /* 0x0000000c28227c10 */ /* 0x001fc6000fa3e00b */
[----:B------:R-:W-:Y:S01]  /*01f0*/  IMAD.WIDE.U32 R8, R0, 0x2, R40 ;  /* 0x0000000200087825 */ /* 0x000fe200078e0028 */
[----:B------:R-:W-:-:S03]  /*0200*/  IADD3 R36, P3, PT, R12, UR14, RZ ;  /* 0x0000000e0c247c10 */ /* 0x000fc6000ff7e0ff */
[----:B------:R-:W-:Y:S01]  /*0210*/  IMAD.WIDE.U32 R10, R17, 0x2, R40 ;  /* 0x00000002110a7825 */ /* 0x000fe200078e0028 */
[----:B------:R-:W-:Y:S02]  /*0220*/  IADD3.X R40, PT, PT, R41, UR13, RZ, P1, P2 ;  /* 0x0000000d29287c10 */ /* 0x000fe40008fe44ff */
[----:B------:R-:W-:Y:S01]  /*0230*/  IADD3 R37, P0, PT, R8, UR12, RZ ;  /* 0x0000000c08257c10 */ /* 0x000fe2000ff1e0ff */
[----:B------:R-:W-:Y:S01]  /*0240*/  IMAD R35, R0, UR9, RZ ;  /* 0x0000000900237c24 */ /* 0x000fe2000f8e02ff */
[----:B------:R-:W-:Y:S01]  /*0250*/  IADD3 R41, P1, PT, R10, UR12, RZ ;  /* 0x0000000c0a297c10 */ /* 0x000fe2000ff3e0ff */
[----:B-1----:R-:W-:Y:S01]  /*0260*/  IMAD.WIDE R38, R15, 0x2, R38 ;  /* 0x000000020f267825 */ /* 0x002fe200078e0226 */
[----:B------:R-:W-:Y:S02]  /*0270*/  IADD3.X R42, PT, PT, R13, UR15, RZ, P3, !PT ;  /* 0x0000000f0d2a7c10 */ /* 0x000fe40009ffe4ff */
[----:B------:R-:W-:Y:S02]  /*0280*/  IADD3.X R44, PT, PT, R9, UR13, RZ, P0, !PT ;  /* 0x0000000d092c7c10 */ /* 0x000fe400087fe4ff */
[----:B------:R-:W-:-:S02]  /*0290*/  IADD3.X R46, PT, PT, R11, UR13, RZ, P1, !PT ;  /* 0x0000000d0b2e7c10 */ /* 0x000fc40008ffe4ff */
[----:B------:R-:W-:-:S07]  /*02a0*/  SHF.L.U32 R35, R35, 0x2, RZ ;  /* 0x0000000223237819 */ /* 0x000fce00000006ff */
.L_x_51:
        /* <DEDUP_REMOVED lines=20> */
[----:B------:R-:W-:-:S04]  /*03f0*/  IADD3 R7, PT, PT, R7, 0x400, RZ ;  /* 0x0000040007077810 */ /* 0x000fc80007ffe0ff */
[----:B------:R-:W-:Y:S02]  /*0400*/  ISETP.GE.AND P0, PT, R7, R0, PT ;  /* 0x000000000700720c */ /* 0x000fe40003f06270 */
[----:B------:R-:W-:-:S04]  /*0410*/  IADD3 R45, P1, PT, R45, 0x800, RZ ;  /* 0x000008002d2d7810 */ /* 0x000fc80007f3e0ff */
[----:B------:R-:W-:Y:S02]  /*0420*/  IADD3.X R33, PT, PT, RZ, R33, RZ, P1, !PT ;  /* 0x00000021ff217210 */ /* 0x000fe40000ffe4ff */
[----:B--2---:R-:W-:Y:S02]  /*0430*/  SHF.L.U32 R48, R16, 0x10, RZ ;  /* 0x0000001010307819 */ /* 0x004fe400000006ff */
[----:B---3--:R-:W-:Y:S02]  /*0440*/  SHF.L.U32 R49, R8, 0x10, RZ ;  /* 0x0000001008317819 */ /* 0x008fe400000006ff */
[----:B----4-:R-:W-:Y:S02]  /*0450*/  SHF.L.U32 R50, R12, 0x10, RZ ;  /* 0x000000100c327819 */ /* 0x010fe400000006ff */
        /* <DEDUP_REMOVED lines=12> */
[----:B------:R-:W-:Y:S02]  /*0520*/  SHF.L.U32 R8, R17, 0x10, RZ ;  /* 0x0000001011087819 */ /* 0x000fe400000006ff */
[----:B------:R-:W-:Y:S01]  /*0530*/  PRMT R13, R13, 0x7632, R13 ;  /* 0x000076320d0d7816 */ /* 0x000fe2000000000d */
[-CC-:B------:R-:W-:Y:S01]  /*0540*/  FFMA R52, R16, R3.reuse, R51.reuse ;  /* 0x0000000310347223 */ /* 0x180fe20000000033 */
[----:B------:R-:W-:Y:S02]  /*0550*/  PRMT R51, R9, 0x7632, R51 ;  /* 0x0000763209337816 */ /* 0x000fe40000000033 */
[----:B------:R-:W-:Y:S01]  /*0560*/  PRMT R17, R17, 0x7632, R17 ;  /* 0x0000763211117816 */ /* 0x000fe20000000011 */
[----:B------:R-:W-:Y:S01]  /*0570*/  FFMA R32, R8, R3, R53 ;  /* 0x0000000308207223 */ /* 0x000fe20000000035 */
[----:B------:R-:W-:-:S02]  /*0580*/  SHF.L.U32 R51, R51, 0x10, RZ ;  /* 0x0000001033337819 */ /* 0x000fc400000006ff */
[----:B------:R-:W-:Y:S02]  /*0590*/  SHF.L.U32 R13, R13, 0x10, RZ ;  /* 0x000000100d0d7819 */ /* 0x000fe400000006ff */
[----:B------:R-:W-:-:S03]  /*05a0*/  SHF.L.U32 R17, R17, 0x10, RZ ;  /* 0x0000001011117819 */ /* 0x000fc600000006ff */
[-C--:B------:R-:W-:Y:S02]  /*05b0*/  FFMA R52, R51, R13.reuse, R52 ;  /* 0x0000000d33347223 */ /* 0x080fe40000000034 */
[----:B------:R-:W-:Y:S01]  /*05c0*/  FFMA R3, R17, R13, R32 ;  /* 0x0000000d11037223 */ /* 0x000fe20000000020 */
[----:B------:R-:W-:Y:S02]  /*05d0*/  SHF.L.U32 R13, R10, 0x10, RZ ;  /* 0x000000100a0d7819 */ /* 0x000fe400000006ff */
[----:B------:R-:W-:Y:S02]  /*05e0*/  SHF.L.U32 R32, R14, 0x10, RZ ;  /* 0x000000100e207819 */ /* 0x000fe400000006ff */
[----:B------:R-:W-:Y:S02]  /*05f0*/  SHF.L.U32 R9, R18, 0x10, RZ ;  /* 0x0000001012097819 */ /* 0x000fe400000006ff */
[----:B------:R-:W-:Y:S01]  /*0600*/  PRMT R10, R10, 0x7632, R10 ;  /* 0x000076320a0a7816 */ /* 0x000fe2000000000a */
[----:B------:R-:W-:Y:S01]  /*0610*/  FFMA R53, R13, R32, R52 ;  /* 0x000000200d357223 */ /* 0x000fe20000000034 */
[----:B------:R-:W-:-:S02]  /*0620*/  PRMT R14, R14, 0x7632, R14 ;  /* 0x000076320e0e7816 */ /* 0x000fc4000000000e */
[----:B------:R-:W-:Y:S01]  /*0630*/  PRMT R52, R18, 0x7632, R52 ;  /* 0x0000763212347816 */ /* 0x000fe20000000034 */
[----:B------:R-:W-:Y:S01]  /*0640*/  FFMA R3, R9, R32, R3 ;  /* 0x0000002009037223 */ /* 0x000fe20000000003 */
[----:B------:R-:W-:Y:S02]  /*0650*/  SHF.L.U32 R10, R10, 0x10, RZ ;  /* 0x000000100a0a7819 */ /* 0x000fe400000006ff */
[----:B------:R-:W-:Y:S02]  /*0660*/  SHF.L.U32 R14, R14, 0x10, RZ ;  /* 0x000000100e0e7819 */ /* 0x000fe400000006ff */
[----:B------:R-:W-:Y:S02]  /*0670*/  SHF.L.U32 R52, R52, 0x10, RZ ;  /* 0x0000001034347819 */ /* 0x000fe400000006ff */
[----:B------:R-:W-:Y:S01]  /*0680*/  SHF.L.U32 R18, R11, 0x10, RZ ;  /* 0x000000100b127819 */ /* 0x000fe200000006ff */
[-C--:B------:R-:W-:Y:S01]  /*0690*/  FFMA R32, R10, R14.reuse, R53 ;  /* 0x0000000e0a207223 */ /* 0x080fe20000000035 */
[----:B------:R-:W-:Y:S01]  /*06a0*/  SHF.L.U32 R53, R15, 0x10, RZ ;  /* 0x000000100f357819 */ /* 0x000fe200000006ff */
[----:B------:R-:W-:Y:S01]  /*06b0*/  FFMA R3, R52, R14, R3 ;  /* 0x0000000e34037223 */ /* 0x000fe20000000003 */
[----:B------:R-:W-:-:S03]  /*06c0*/  SHF.L.U32 R14, R19, 0x10, RZ ;  /* 0x00000010130e7819 */ /* 0x000fc600000006ff */
[-C--:B------:R-:W-:Y:S02]  /*06d0*/  FFMA R32, R18, R53.reuse, R32 ;  /* 0x0000003512207223 */ /* 0x080fe40000000020 */
[----:B------:R-:W-:Y:S01]  /*06e0*/  FFMA R3, R14, R53, R3 ;  /* 0x000000350e037223 */ /* 0x000fe20000000003 */
        /* <DEDUP_REMOVED lines=17> */
[--C-:B------:R-:W-:Y:S01]  /*0800*/  FFMA R43, R9, R2, R20.reuse ;  /* 0x00000002092b7223 */ /* 0x100fe20000000014 */
[----:B------:R-:W-:Y:S02]  /*0810*/  PRMT R15, R15, 0x7632, R15 ;  /* 0x000076320f0f7816 */ /* 0x000fe4000000000f */
[----:B------:R-:W-:Y:S02]  /*0820*/  PRMT R20, R19, 0x7632, R20 ;  /* 0x0000763213147816 */ /* 0x000fe40000000014 */
[----:B------:R-:W-:Y:S02]  /*0830*/  PRMT R22, R22, 0x7632, R22 ;  /* 0x0000763216167816 */ /* 0x000fe40000000016 */
[----:B------:R-:W-:Y:S02]  /*0840*/  SHF.L.U32 R11, R11, 0x10, RZ ;  /* 0x000000100b0b7819 */ /* 0x000fe400000006ff */
[----:B------:R-:W-:-:S02]  /*0850*/  SHF.L.U32 R15, R15, 0x10, RZ ;  /* 0x000000100f0f7819 */ /* 0x000fc400000006ff */
[----:B------:R-:W-:Y:S02]  /*0860*/  SHF.L.U32 R20, R20, 0x10, RZ ;  /* 0x0000001014147819 */ /* 0x000fe400000006ff */
[----:B------:R-:W-:Y:S01]  /*0870*/  SHF.L.U32 R22, R22, 0x10, RZ ;  /* 0x0000001016167819 */ /* 0x000fe200000006ff */
[-C--:B------:R-:W-:Y:S01]  /*0880*/  FFMA R32, R11, R15.reuse, R32 ;  /* 0x0000000f0b207223 */ /* 0x080fe20000000020 */
[----:B------:R-:W-:Y:S01]  /*0890*/  SHF.L.U32 R19, R24, 0x10, RZ ;  /* 0x0000001018137819 */ /* 0x000fe200000006ff */
[----:B------:R-:W-:Y:S01]  /*08a0*/  FFMA R3, R20, R15, R3 ;  /* 0x0000000f14037223 */ /* 0x000fe20000000003 */
[----:B------:R-:W-:Y:S01]  /*08b0*/  PRMT R24, R24, 0x7632, R24 ;  /* 0x0000763218187816 */ /* 0x000fe20000000018 */
[-C--:B------:R-:W-:Y:S01]  /*08c0*/  FFMA R15, R52, R22.reuse, R43 ;  /* 0x00000016340f7223 */ /* 0x080fe2000000002b */
[----:B------:R-:W-:Y:S01]  /*08d0*/  SHF.L.U32 R43, R23, 0x10, RZ ;  /* 0x00000010172b7819 */ /* 0x000fe200000006ff */
[----:B------:R-:W-:Y:S01]  /*08e0*/  FFMA R21, R10, R22, R21 ;  /* 0x000000160a157223 */ /* 0x000fe20000000015 */
[----:B------:R-:W-:Y:S01]  /*08f0*/  SHF.L.U32 R24, R24, 0x10, RZ ;  /* 0x0000001018187819 */ /* 0x000fe200000006ff */
[----:B------:R-:W-:-:S02]  /*0900*/  FFMA R5, R48, R19, R5 ;  /* 0x0000001330057223 */ /* 0x000fc40000000005 */
[-C--:B------:R-:W-:Y:S01]  /*0910*/  FFMA R2, R18, R43.reuse, R21 ;  /* 0x0000002b12027223 */ /* 0x080fe20000000015 */
[----:B------:R-:W-:Y:S01]  /*0920*/  FFMA R43, R14, R43, R15 ;  /* 0x0000002b0e2b7223 */ /* 0x000fe2000000000f */
[----:B------:R-:W-:Y:S01]  /*0930*/  FFMA R15, R49, R19, R4 ;  /* 0x00000013310f7223 */ /* 0x000fe20000000004 */
[-C--:B------:R-:W-:Y:S01]  /*0940*/  FFMA R19, R50, R24.reuse, R5 ;  /* 0x0000001832137223 */ /* 0x080fe20000000005 */
[----:B------:R-:W-:Y:S02]  /*0950*/  SHF.L.U32 R5, R25, 0x10, RZ ;  /* 0x0000001019057819 */ /* 0x000fe400000006ff */
[----:B------:R-:W-:Y:S01]  /*0960*/  FFMA R15, R12, R24, R15 ;  /* 0x000000180c0f7223 */ /* 0x000fe2000000000f */
[----:B------:R-:W-:-:S03]  /*0970*/  SHF.L.U32 R21, R28, 0x10, RZ ;  /* 0x000000101c157819 */ /* 0x000fc600000006ff */
[--C-:B------:R-:W-:Y:S01]  /*0980*/  FFMA R4, R16, R5, R15.reuse ;  /* 0x0000000510047223 */ /* 0x100fe2000000000f */
[----:B------:R-:W-:Y:S02]  /*0990*/  PRMT R15, R28, 0x7632, R15 ;  /* 0x000076321c0f7816 */ /* 0x000fe4000000000f */
[----:B------:R-:W-:Y:S01]  /*09a0*/  PRMT R25, R25, 0x7632, R25 ;  /* 0x0000763219197816 */ /* 0x000fe20000000019 */
[----:B------:R-:W-:Y:S01]  /*09b0*/  FFMA R49, R49, R21, R6 ;  /* 0x0000001531317223 */ /* 0x000fe20000000006 */
[----:B------:R-:W-:Y:S01]  /*09c0*/  SHF.L.U32 R15, R15, 0x10, RZ ;  /* 0x000000100f0f7819 */ /* 0x000fe200000006ff */
[----:B------:R-:W-:Y:S01]  /*09d0*/  FFMA R22, R8, R5, R19 ;  /* 0x0000000508167223 */ /* 0x000fe20000000013 */
[----:B------:R-:W-:Y:S01]  /*09e0*/  PRMT R23, R23, 0x7632, R23 ;  /* 0x0000763217177816 */ /* 0x000fe20000000017 */
[----:B------:R-:W-:Y:S01]  /*09f0*/  FFMA R47, R48, R21, R47 ;  /* 0x00000015302f7223 */ /* 0x000fe2000000002f */
[----:B------:R-:W-:Y:S02]  /*0a00*/  SHF.L.U32 R25, R25, 0x10, RZ ;  /* 0x0000001019197819 */ /* 0x000fe400000006ff */
[C---:B------:R-:W-:Y:S01]  /*0a10*/  SHF.L.U32 R19, R29.reuse, 0x10, RZ ;  /* 0x000000101d137819 */ /* 0x040fe200000006ff */
[-C--:B------:R-:W-:Y:S01]  /*0a20*/  FFMA R49, R12, R15.reuse, R49 ;  /* 0x0000000f0c317223 */ /* 0x080fe20000000031 */
[----:B------:R-:W-:Y:S01]  /*0a30*/  PRMT R29, R29, 0x7632, R29 ;  /* 0x000076321d1d7816 */ /* 0x000fe2000000001d */
[----:B------:R-:W-:Y:S01]  /*0a40*/  FFMA R47, R50, R15, R47 ;  /* 0x0000000f322f7223 */ /* 0x000fe2000000002f */
[----:B------:R-:W-:-:S02]  /*0a50*/  SHF.L.U32 R23, R23, 0x10, RZ ;  /* 0x0000001017177819 */ /* 0x000fc400000006ff */
[C---:B------:R-:W-:Y:S01]  /*0a60*/  PRMT R6, R26.reuse, 0x7632, R6 ;  /* 0x000076321a067816 */ /* 0x040fe20000000006 */
[-C--:B------:R-:W-:Y:S01]  /*0a70*/  FFMA R4, R51, R25.reuse, R4 ;  /* 0x0000001933047223 */ /* 0x080fe20000000004 */
[----:B------:R-:W-:Y:S01]  /*0a80*/  SHF.L.U32 R26, R26, 0x10, RZ ;  /* 0x000000101a1a7819 */ /* 0x000fe200000006ff */
[----:B------:R-:W-:Y:S01]  /*0a90*/  FFMA R22, R17, R25, R22 ;  /* 0x0000001911167223 */ /* 0x000fe20000000016 */
[----:B------:R-:W-:Y:S01]  /*0aa0*/  SHF.L.U32 R12, R29, 0x10, RZ ;  /* 0x000000101d0c7819 */ /* 0x000fe200000006ff */
[----:B------:R-:W-:Y:S01]  /*0ab0*/  FFMA R16, R16, R19, R49 ;  /* 0x0000001310107223 */ /* 0x000fe20000000031 */
[-C--:B------:R-:W-:Y:S01]  /*0ac0*/  FFMA R2, R11, R23.reuse, R2 ;  /* 0x000000170b027223 */ /* 0x080fe20000000002 */
[----:B------:R-:W-:Y:S01]  /*0ad0*/  FFMA R43, R20, R23, R43 ;  /* 0x00000017142b7223 */ /* 0x000fe2000000002b */
        /* <DEDUP_REMOVED lines=8> */
[-C--:B------:R-:W-:Y:S01]  /*0b60*/  FFMA R21, R10, R15.reuse, R21 ;  /* 0x0000000f0a157223 */ /* 0x080fe20000000015 */
[----:B------:R-:W-:Y:S01]  /*0b70*/  FFMA R23, R52, R15, R23 ;  /* 0x0000000f34177223 */ /* 0x000fe20000000017 */
[-C--:B------:R-:W-:Y:S01]  /*0b80*/  FFMA R15, R13, R6.reuse, R16 ;  /* 0x000000060d0f7223 */ /* 0x080fe20000000010 */
[----:B------:R-:W-:Y:S01]  /*0b90*/  SHF.L.U32 R13, R30, 0x10, RZ ;  /* 0x000000101e0d7819 */ /* 0x000fe200000006ff */
[----:B------:R-:W-:Y:S01]  /*0ba0*/  FFMA R17, R9, R6, R8 ;  /* 0x0000000609117223 */ /* 0x000fe20000000008 */
[----:B------:R-:W-:-:S02]  /*0bb0*/  PRMT R5, R27, 0x7632, R5 ;  /* 0x000076321b057816 */ /* 0x000fc40000000005 */
[----:B------:R-:W-:Y:S02]  /*0bc0*/  SHF.L.U32 R27, R27, 0x10, RZ ;  /* 0x000000101b1b7819 */ /* 0x000fe400000006ff */
[C---:B------:R-:W-:Y:S01]  /*0bd0*/  SHF.L.U32 R9, R31.reuse, 0x10, RZ ;  /* 0x000000101f097819 */ /* 0x040fe200000006ff */
[-C--:B------:R-:W-:Y:S01]  /*0be0*/  FFMA R15, R10, R13.reuse, R15 ;  /* 0x0000000d0a0f7223 */ /* 0x080fe2000000000f */
[----:B------:R-:W-:Y:S01]  /*0bf0*/  PRMT R31, R31, 0x7632, R31 ;  /* 0x000076321f1f7816 */ /* 0x000fe2000000001f */
[----:B------:R-:W-:Y:S01]  /*0c00*/  FFMA R17, R52, R13, R17 ;  /* 0x0000000d34117223 */ /* 0x000fe20000000011 */
[----:B------:R-:W-:Y:S01]  /*0c10*/  SHF.L.U32 R5, R5, 0x10, RZ ;  /* 0x0000001005057819 */ /* 0x000fe200000006ff */
[-C--:B------:R-:W-:Y:S01]  /*0c20*/  FFMA R4, R18, R27.reuse, R21 ;  /* 0x0000001b12047223 */ /* 0x080fe20000000015 */
[----:B------:R-:W-:Y:S01]  /*0c30*/  SHF.L.U32 R31, R31, 0x10, RZ ;  /* 0x000000101f1f7819 */ /* 0x000fe200000006ff */
[----:B------:R-:W-:Y:S01]  /*0c40*/  FFMA R23, R14, R27, R23 ;  /* 0x0000001b0e177223 */ /* 0x000fe20000000017 */
[-C--:B------:R-:W-:Y:S01]  /*0c50*/  FFMA R6, R18, R9.reuse, R15 ;  /* 0x0000000912067223 */ /* 0x080fe2000000000f */
[----:B------:R-:W-:Y:S01]  /*0c60*/  FFMA R17, R14, R9, R17 ;  /* 0x000000090e117223 */ /* 0x000fe20000000011 */
[CC--:B------:R-:W-:Y:S01]  /*0c70*/  FFMA R4, R11.reuse, R5.reuse, R4 ;  /* 0x000000050b047223 */ /* 0x0c0fe20000000004 */
[C---:B------:R-:W-:Y:S01]  /*0c80*/  FFMA R5, R20.reuse, R5, R23 ;  /* 0x0000000514057223 */ /* 0x040fe20000000017 */
[-C--:B------:R-:W-:Y:S01]  /*0c90*/  FFMA R6, R11, R31.reuse, R6 ;  /* 0x0000001f0b067223 */ /* 0x080fe20000000006 */
[----:B------:R-:W-:Y:S01]  /*0ca0*/  FFMA R47, R20, R31, R17 ;  /* 0x0000001f142f7223 */ /* 0x000fe20000000011 */
[----:B------:R-:W-:Y:S06]  /*0cb0*/  @!P0 BRA `(.L_x_51) ;  /* 0xfffffff4007c8947 */ /* 0x000fec000383ffff */
.L_x_50:
[----:B------:R-:W-:Y:S05]  /*0cc0*/  BSYNC.RECONVERGENT B0 ;  /* 0x0000000000007941 */ /* 0x000fea0003800200 */
.L_x_49:
        /* <DEDUP_REMOVED lines=52> */
[----:B------:R-:W1:Y:S01]  /*1010*/  S2R R18, SR_TID.X ;  /* 0x0000000000127919 */ /* 0x000e620000002100 */
[----:B---3--:R-:W-:Y:S01]  /*1020*/  @P1 FADD R11, R14, R11 ;  /* 0x0000000b0e0b1221 */ /* 0x008fe20000000000 */
        /* <DEDUP_REMOVED lines=9> */
[----:B------:R-:W1:Y:S04]  /*10c0*/  SHFL.DOWN P6, R3, R0, 0x10, 0x1f ;  /* 0x0a001f0000037f89 */ /* 0x000e6800000c0000 */
        /* <DEDUP_REMOVED lines=14> */
[----:B------:R-:W-:Y:S01]  /*11b0*/  LOP3.LUT P0, R0, R18, 0x1f, RZ, 0xc0, !PT ;  /* 0x0000001f12007812 */ /* 0x000fe2000780c0ff */
[----:B--2---:R-:W-:-:S03]  /*11c0*/  @P1 FADD R7, R4, R7 ;  /* 0x0000000704071221 */ /* 0x004fc60000000000 */
[----:B------:R-:W-:Y:S02]  /*11d0*/  ISETP.NE.AND P1, PT, R0, RZ, PT ;  /* 0x000000ff0000720c */ /* 0x000fe40003f25270 */
[----:B------:R-:W-:Y:S01]  /*11e0*/  LOP3.LUT R0, R18, 0x3fc, RZ, 0xc0, !PT ;  /* 0x000003fc12007812 */ /* 0x000fe200078ec0ff */
[----:B---3--:R-:W-:Y:S01]  /*11f0*/  @P2 FADD R6, R9, R6 ;  /* 0x0000000609062221 */ /* 0x008fe20000000000 */
[----:B----4-:R-:W-:-:S05]  /*1200*/  @P5 FADD R10, R13, R10 ;  /* 0x0000000a0d0a5221 */ /* 0x010fca0000000000 */
[----:B------:R2:W-:Y:S01]  /*1210*/  @!P0 STS [R0+UR4], R3 ;  /* 0x0000000300008988 */ /* 0x0005e20008000804 */
[----:B------:R-:W-:Y:S01]  /*1220*/  ISETP.GT.U32.AND P0, PT, R18, 0x7, PT ;  /* 0x000000071200780c */ /* 0x000fe20003f04070 */
[----:B0-----:R-:W-:Y:S02]  /*1230*/  @P4 FADD R15, R14, R15 ;  /* 0x0000000f0e0f4221 */ /* 0x001fe40000000000 */
[----:B------:R2:W-:Y:S01]  /*1240*/  @!P1 STS [R0+UR4+0x4], R2 ;  /* 0x0000040200009988 */ /* 0x0005e20008000804 */
[----:B-1----:R-:W-:-:S03]  /*1250*/  @P6 FADD R11, R8, R11 ;  /* 0x0000000b080b6221 */ /* 0x002fc60000000000 */
[----:B------:R2:W-:Y:S01]  /*1260*/  @!P1 STS [R0+UR4+0x8], R7 ;  /* 0x0000080700009988 */ /* 0x0005e20008000804 */
[----:B-----5:R-:W-:-:S03]  /*1270*/  @P3 FADD R12, R17, R12 ;  /* 0x0000000c110c3221 */ /* 0x020fc60000000000 */
[----:B------:R2:W-:Y:S04]  /*1280*/  @!P1 STS [R0+UR4+0xc], R6 ;  /* 0x00000c0600009988 */ /* 0x0005e80008000804 */
[----:B------:R2:W-:Y:S04]  /*1290*/  @!P1 STS [R0+UR4+0x10], R11 ;  /* 0x0000100b00009988 */ /* 0x0005e80008000804 */
[----:B------:R2:W-:Y:S04]  /*12a0*/  @!P1 STS [R0+UR4+0x14], R10 ;  /* 0x0000140a00009988 */ /* 0x0005e80008000804 */
[----:B------:R2:W-:Y:S04]  /*12b0*/  @!P1 STS [R0+UR4+0x18], R15 ;  /* 0x0000180f00009988 */ /* 0x0005e80008000804 */
[----:B------:R2:W-:Y:S01]  /*12c0*/  @!P1 STS [R0+UR4+0x1c], R12 ;  /* 0x00001c0c00009988 */ /* 0x0005e20008000804 */
[----:B------:R-:W-:Y:S06]  /*12d0*/  BAR.SYNC.DEFER_BLOCKING 0x0 ;  /* 0x0000000000007b1d */ /* 0x000fec0000010000 */
[----:B------:R-:W-:Y:S05]  /*12e0*/  @P0 EXIT ;  /* 0x000000000000094d */ /* 0x000fea0003800000 */
[----:B--2---:R-:W-:Y:S01]  /*12f0*/  LEA R2, R18, UR4, 0x2 ;  /* 0x0000000412027c11 */ /* 0x004fe2000f8e10ff */
        /* <DEDUP_REMOVED lines=26> */
.L_x_52:
        /* <DEDUP_REMOVED lines=14> */
.L_x_83:


//--------------------- .text._Z12cudaCoreGemmI13__nv_bfloat16S0_Li3ELi2ELi128EEvPKT_S3_fPT0_iii --------------------------
	.section	.text._Z12cudaCoreGemmI13__nv_bfloat16S0_Li3ELi2ELi128EEvPKT_S3_fPT0_iii,"ax",@progbits
	.align	128
        .global         _Z12cudaCoreGemmI13__nv_bfloat16S0_Li3ELi2ELi128EEvPKT_S3_fPT0_iii
        .type           _Z12cudaCoreGemmI13__nv_bfloat16S0_Li3ELi2ELi128EEvPKT_S3_fPT0_iii,@function
        .size           _Z12cudaCoreGemmI13__nv_bfloat16S0_Li3ELi2ELi128EEvPKT_S3_fPT0_iii,(.L_x_84 - _Z12cudaCoreGemmI13__nv_bfloat16S0_Li3ELi2ELi128EEvPKT_S3_fPT0_iii)
        .other          _Z12cudaCoreGemmI13__nv_bfloat16S0_Li3ELi2ELi128EEvPKT_S3_fPT0_iii,@"STO_CUDA_ENTRY STV_DEFAULT"
_Z12cudaCoreGemmI13__nv_bfloat16S0_Li3ELi2ELi128EEvPKT_S3_fPT0_iii:
.text._Z12cudaCoreGemmI13__nv_bfloat16S0_Li3ELi2ELi128EEvPKT_S3_fPT0_iii:
        /* <DEDUP_REMOVED lines=11> */
[----:B------:R-:W-:-:S07]  /*00b0*/  MOV R39, RZ ;  /* 0x000000ff00277202 */ /* 0x000fce0000000f00 */
[----:B------:R-:W4:Y:S01]  /*00c0*/  S2UR UR5, SR_CTAID.X ;  /* 0x00000000000579c3 */ /* 0x000f220000002500 */
[----:B0-----:R-:W-:Y:S01]  /*00d0*/  SHF.L.U32 R5, R12, 0x3, RZ ;  /* 0x000000030c057819 */ /* 0x001fe200000006ff */
[----:B---3--:R-:W-:-:S03]  /*00e0*/  USHF.L.U32 UR4, UR4, 0x1, URZ ;  /* 0x0000000104047899 */ /* 0x008fc600080006ff */
[----:B-1----:R-:W-:Y:S01]  /*00f0*/  ISETP.GE.AND P0, PT, R5, R0, PT ;  /* 0x000000000500720c */ /* 0x002fe20003f06270 */
[----:B----4-:R-:W-:-:S12]  /*0100*/  UIMAD UR5, UR5, 0x3, URZ ;  /* 0x00000003050578a4 */ /* 0x010fd8000f8e02ff */
[----:B--2---:R-:W-:Y:S05]  /*0110*/  @P0 BRA `(.L_x_54) ;  /* 0x0000000800580947 */ /* 0x004fea0003800000 */
[----:B------:R-:W0:Y:S01]  /*0120*/  LDC.64 R34, c[0x0][0x388] ;  /* 0x0000e200ff227b82 */ /* 0x000e220000000a00 */
[----:B------:R-:W1:Y:S01]  /*0130*/  LDCU.128 UR12, c[0x0][0x380] ;  /* 0x00007000ff0c77ac */ /* 0x000e620008000c00 */
[C---:B------:R-:W-:Y:S01]  /*0140*/  IMAD R10, R0.reuse, UR5, RZ ;  /* 0x00000005000a7c24 */ /* 0x040fe2000f8e02ff */
[----:B------:R-:W-:Y:S01]  /*0150*/  MOV R28, RZ ;  /* 0x000000ff001c7202 */ /* 0x000fe20000000f00 */
[----:B------:R-:W-:-:S04]  /*0160*/  IMAD.WIDE.U32 R8, R0, 0x2, RZ ;  /* 0x0000000200087825 */ /* 0x000fc800078e00ff */
[----:B------:R-:W-:-:S04]  /*0170*/  IMAD.WIDE R10, R10, 0x2, RZ ;  /* 0x000000020a0a7825 */ /* 0x000fc800078e02ff */
[C---:B------:R-:W-:Y:S02]  /*0180*/  IMAD R17, R0.reuse, UR4, RZ ;  /* 0x0000000400117c24 */ /* 0x040fe4000f8e02ff */
[----:B------:R-:W-:Y:S02]  /*0190*/  IMAD.SHL.U32 R29, R0, 0x4, RZ ;  /* 0x00000004001d7824 */ /* 0x000fe400078e00ff */
[----:B------:R-:W-:-:S03]  /*01a0*/  IMAD.WIDE R14, R17, 0x2, R8 ;  /* 0x00000002110e7825 */ /* 0x000fc600078e0208 */
[----:B-1----:R-:W-:Y:S01]  /*01b0*/  IADD3 R29, P1, P2, R10, UR12, R29 ;  /* 0x0000000c0a1d7c10 */ /* 0x002fe2000fa3e01d */
[----:B------:R-:W-:Y:S01]  /*01c0*/  IMAD.WIDE.U32 R8, R0, 0x2, R10 ;  /* 0x0000000200087825 */ /* 0x000fe200078e000a */
[----:B------:R-:W-:Y:S02]  /*01d0*/  IADD3 R31, P3, PT, R10, UR12, RZ ;  /* 0x0000000c0a1f7c10 */ /* 0x000fe4000ff7e0ff */
[----:B------:R-:W-:Y:S01]  /*01e0*/  IADD3 R33, P4, PT, R14, UR14, RZ ;  /* 0x0000000e0e217c10 */ /* 0x000fe2000ff9e0ff */
[----:B------:R-:W-:Y:S01]  /*01f0*/  IMAD.WIDE.U32 R12, R12, 0x10, RZ ;  /* 0x000000100c0c7825 */ /* 0x000fe200078e00ff */
[----:B------:R-:W-:Y:S02]  /*0200*/  IADD3 R37, P0, PT, R8, UR12, RZ ;  /* 0x0000000c08257c10 */ /* 0x000fe4000ff1e0ff */
[----:B------:R-:W-:Y:S01]  /*0210*/  IADD3.X R30, PT, PT, R11, UR13, RZ, P1, P2 ;  /* 0x0000000d0b1e7c10 */ /* 0x000fe20008fe44ff */
[----:B0-----:R-:W-:Y:S01]  /*0220*/  IMAD.WIDE R34, R17, 0x2, R34 ;  /* 0x0000000211227825 */ /* 0x001fe200078e0222 */
[----:B------:R-:W-:-:S02]  /*0230*/  MOV R2, R12 ;  /* 0x0000000c00027202 */ /* 0x000fc40000000f00 */
[----:B------:R-:W-:Y:S02]  /*0240*/  MOV R7, R13 ;  /* 0x0000000d00077202 */ /* 0x000fe40000000f00 */
[----:B------:R-:W-:Y:S02]  /*0250*/  IADD3.X R32, PT, PT, R11, UR13, RZ, P3, !PT ;  /* 0x0000000d0b207c10 */ /* 0x000fe40009ffe4ff */
[----:B------:R-:W-:Y:S02]  /*0260*/  IADD3.X R36, PT, PT, R15, UR15, RZ, P4, !PT ;  /* 0x0000000f0f247c10 */ /* 0x000fe4000a7fe4ff */
[----:B------:R-:W-:-:S07]  /*0270*/  IADD3.X R38, PT, PT, R9, UR13, RZ, P0, !PT ;  /* 0x0000000d09267c10 */ /* 0x000fce00087fe4ff */
.L_x_55:
[----:B------:R-:W-:Y:S02]  /*0280*/  IADD3 R12, P2, PT, R2, R31, RZ ;  /* 0x0000001f020c7210 */ /* 0x000fe40007f5e0ff */
[----:B------:R-:W-:Y:S02]  /*0290*/  IADD3 R8, P0, PT, R34, R2, RZ ;  /* 0x0000000222087210 */ /* 0x000fe40007f1e0ff */
[----:B------:R-:W-:Y:S02]  /*02a0*/  IADD3.X R13, PT, PT, R7, R32, RZ, P2, !PT ;  /* 0x00000020070d7210 */ /* 0x000fe400017fe4ff */
[----:B------:R-:W-:Y:S02]  /*02b0*/  IADD3.X R9, PT, PT, R35, R7, RZ, P0, !PT ;  /* 0x0000000723097210 */ /* 0x000fe400007fe4ff */
[C---:B------:R-:W-:Y:S02]  /*02c0*/  IADD3 R20, P0, PT, R2.reuse, R37, RZ ;  /* 0x0000002502147210 */ /* 0x040fe40007f1e0ff */
[----:B------:R-:W2:Y:S01]  /*02d0*/  LDG.E.128.CONSTANT R12, desc[UR8][R12.64] ;  /* 0x000000080c0c7981 */ /* 0x000ea2000c1e9d00 */
[----:B------:R-:W-:-:S03]  /*02e0*/  IADD3 R16, P1, PT, R2, R33, RZ ;  /* 0x0000002102107210 */ /* 0x000fc60007f3e0ff */
[----:B------:R-:W3:Y:S01]  /*02f0*/  LDG.E.128.CONSTANT R8, desc[UR8][R8.64] ;  /* 0x0000000808087981 */ /* 0x000ee2000c1e9d00 */
[C---:B------:R-:W-:Y:S01]  /*0300*/  IMAD.X R21, R7.reuse, 0x1, R38, P0 ;  /* 0x0000000107157824 */ /* 0x040fe200000e0626 */
[----:B------:R-:W-:Y:S02]  /*0310*/  IADD3.X R17, PT, PT, R7, R36, RZ, P1, !PT ;  /* 0x0000002407117210 */ /* 0x000fe40000ffe4ff */
[----:B------:R-:W-:-:S03]  /*0320*/  IADD3 R24, P0, PT, R2, R29, RZ ;  /* 0x0000001d02187210 */ /* 0x000fc60007f1e0ff */
[----:B------:R-:W4:Y:S01]  /*0330*/  LDG.E.128.CONSTANT R20, desc[UR8][R20.64] ;  /* 0x0000000814147981 */ /* 0x000f22000c1e9d00 */
[----:B------:R-:W-:-:S03]  /*0340*/  IADD3.X R25, PT, PT, R7, R30, RZ, P0, !PT ;  /* 0x0000001e07197210 */ /* 0x000fc600007fe4ff */
[----:B------:R-:W5:Y:S04]  /*0350*/  LDG.E.128.CONSTANT R16, desc[UR8][R16.64] ;  /* 0x0000000810107981 */ /* 0x000f68000c1e9d00 */
[----:B------:R-:W5:Y:S01]  /*0360*/  LDG.E.128.CONSTANT R24, desc[UR8][R24.64] ;  /* 0x0000000818187981 */ /* 0x000f62000c1e9d00 */
[----:B------:R-:W-:-:S04]  /*0370*/  IADD3 R5, PT, PT, R5, 0x400, RZ ;  /* 0x0000040005057810 */ /* 0x000fc80007ffe0ff */
[----:B------:R-:W-:Y:S02]  /*0380*/  ISETP.GE.AND P0, PT, R5, R0, PT ;  /* 0x000000000500720c */ /* 0x000fe40003f06270 */
[----:B------:R-:W-:-:S04]  /*0390*/  IADD3 R2, P1, PT, R2, 0x800, RZ ;  /* 0x0000080002027810 */ /* 0x000fc80007f3e0ff */
[----:B------:R-:W-:Y:S02]  /*03a0*/  IADD3.X R7, PT, PT, RZ, R7, RZ, P1, !PT ;  /* 0x00000007ff077210 */ /* 0x000fe40000ffe4ff */
[----:B--2---:R-:W-:Y:S02]  /*03b0*/  SHF.L.U32 R44, R12, 0x10, RZ ;  /* 0x000000100c2c7819 */ /* 0x004fe400000006ff */
[C---:B---3--:R-:W-:Y:S02]  /*03c0*/  PRMT R12, R8.reuse, 0x7632, R12 ;  /* 0x00007632080c7816 */ /* 0x048fe4000000000c */
[----:B------:R-:W-:Y:S02]  /*03d0*/  SHF.L.U32 R41, R8, 0x10, RZ ;  /* 0x0000001008297819 */ /* 0x000fe400000006ff */
[C---:B------:R-:W-:Y:S02]  /*03e0*/  PRMT R8, R12.reuse, 0x7632, R8 ;  /* 0x000076320c087816 */ /* 0x040fe40000000008 */
[----:B------:R-:W-:Y:S01]  /*03f0*/  SHF.L.U32 R12, R12, 0x10, RZ ;  /* 0x000000100c0c7819 */ /* 0x000fe200000006ff */
[----:B------:R-:W-:Y:S01]  /*0400*/  FFMA R43, R41, R44, R28 ;  /* 0x0000002c292b7223 */ /* 0x000fe2000000001c */
[----:B------:R-:W-:-:S02]  /*0410*/  SHF.L.U32 R28, R8, 0x10, RZ ;  /* 0x00000010081c7819 */ /* 0x000fc400000006ff */
[----:B----4-:R-:W-:Y:S02]  /*0420*/  SHF.L.U32 R45, R20, 0x10, RZ ;  /* 0x00000010142d7819 */ /* 0x010fe400000006ff */
[----:B-----5:R-:W-:Y:S01]  /*0430*/  SHF.L.U32 R42, R16, 0x10, RZ ;  /* 0x00000010102a7819 */ /* 0x020fe200000006ff */
[----:B------:R-:W-:Y:S01]  /*0440*/  FFMA R8, R12, R28, R43 ;  /* 0x0000001c0c087223 */ /* 0x000fe2000000002b */
[----:B------:R-:W-:Y:S01]  /*0450*/  PRMT R16, R16, 0x7632, R16 ;  /* 0x0000763210107816 */ /* 0x000fe20000000010 */
[-C--:B------:R-:W-:Y:S02]  /*0460*/  FFMA R43, R41, R45.reuse, R6 ;  /* 0x0000002d292b7223 */ /* 0x080fe40000000006 */
[----:B------:R-:W-:Y:S01]  /*0470*/  FFMA R45, R42, R45, R4 ;  /* 0x0000002d2a2d7223 */ /* 0x000fe20000000004 */
[----:B------:R-:W-:Y:S01]  /*0480*/  SHF.L.U32 R4, R24, 0x10, RZ ;  /* 0x0000001018047819 */ /* 0x000fe200000006ff */
[----:B------:R-:W-:Y:S01]  /*0490*/  FFMA R3, R42, R44, R3 ;  /* 0x0000002c2a037223 */ /* 0x000fe20000000003 */
[----:B------:R-:W-:Y:S01]  /*04a0*/  IMAD.U32 R16, R16, 0x10000, RZ ;  /* 0x0001000010107824 */ /* 0x000fe200078e00ff */
[----:B------:R-:W-:-:S02]  /*04b0*/  SHF.L.U32 R6, R13, 0x10, RZ ;  /* 0x000000100d067819 */ /* 0x000fc400000006ff */
[-C--:B------:R-:W-:Y:S01]  /*04c0*/  FFMA R41, R41, R4.reuse, R40 ;  /* 0x0000000429297223 */ /* 0x080fe20000000028 */
[----:B------:R-:W-:Y:S01]  /*04d0*/  FFMA R42, R42, R4, R39 ;  /* 0x000000042a2a7223 */ /* 0x000fe20000000027 */
[----:B------:R-:W-:Y:S01]  /*04e0*/  SHF.L.U32 R39, R9, 0x10, RZ ;  /* 0x0000001009277819 */ /* 0x000fe200000006ff */
[----:B------:R-:W-:Y:S01]  /*04f0*/  FFMA R3, R16, R28, R3 ;  /* 0x0000001c10037223 */ /* 0x000fe20000000003 */
[----:B------:R-:W-:Y:S02]  /*0500*/  SHF.L.U32 R4, R17, 0x10, RZ ;  /* 0x0000001011047819 */ /* 0x000fe400000006ff */
[----:B------:R-:W-:Y:S01]  /*0510*/  PRMT R20, R20, 0x7632, R20 ;  /* 0x0000763214147816 */ /* 0x000fe20000000014 */
[-CC-:B------:R-:W-:Y:S01]  /*0520*/  FFMA R28, R39, R6.reuse, R8.reuse ;  /* 0x00000006271c7223 */ /* 0x180fe20000000008 */
[----:B------:R-:W-:Y:S01]  /*0530*/  PRMT R8, R9, 0x7632, R8 ;  /* 0x0000763209087816 */ /* 0x000fe20000000008 */
[----:B------:R-:W-:Y:S01]  /*0540*/  FFMA R3, R4, R6, R3 ;  /* 0x0000000604037223 */ /* 0x000fe20000000003 */
[----:B------:R-:W-:-:S02]  /*0550*/  PRMT R13, R13, 0x7632, R13 ;  /* 0x000076320d0d7816 */ /* 0x000fc4000000000d */
[----:B------:R-:W-:Y:S02]  /*0560*/  PRMT R6, R17, 0x7632, R6 ;  /* 0x0000763211067816 */ /* 0x000fe40000000006 */
[----:B------:R-:W-:Y:S01]  /*0570*/  SHF.L.U32 R9, R20, 0x10, RZ ;  /* 0x0000001014097819 */ /* 0x000fe200000006ff */
[----:B------:R-:W-:Y:S01]  /*0580*/  IMAD.U32 R13, R13, 0x10000, RZ ;  /* 0x000100000d0d7824 */ /* 0x000fe200078e00ff */
[----:B------:R-:W-:Y:S02]  /*0590*/  SHF.L.U32 R8, R8, 0x10, RZ ;  /* 0x0000001008087819 */ /* 0x000fe400000006ff */
[----:B------:R-:W-:Y:S01]  /*05a0*/  SHF.L.U32 R6, R6, 0x10, RZ ;  /* 0x0000001006067819 */ /* 0x000fe200000006ff */
[-C--:B------:R-:W-:Y:S01]  /*05b0*/  FFMA R20, R12, R9.reuse, R43 ;  /* 0x000000090c147223 */ /* 0x080fe2000000002b */
[----:B------:R-:W-:Y:S01]  /*05c0*/  FFMA R45, R16, R9, R45 ;  /* 0x00000009102d7223 */ /* 0x000fe2000000002d */
[----:B------:R-:W-:Y:S01]  /*05d0*/  SHF.L.U32 R9, R18, 0x10, RZ ;  /* 0x0000001012097819 */ /* 0x000fe200000006ff */
[-C--:B------:R-:W-:Y:S01]  /*05e0*/  FFMA R28, R8, R13.reuse, R28 ;  /* 0x0000000d081c7223 */ /* 0x080fe2000000001c */
[----:B------:R-:W-:Y:S01]  /*05f0*/  PRMT R18, R14, 0x7632, R18 ;  /* 0x000076320e127816 */ /* 0x000fe20000000012 */
        /* <DEDUP_REMOVED lines=8> */
[----:B------:R-:W-:Y:S01]  /*0680*/  IMAD.U32 R18, R18, 0x10000, RZ ;  /* 0x0001000012127824 */ /* 0x000fe200078e00ff */
[----:B------:R-:W-:Y:S01]  /*0690*/  SHF.L.U32 R14, R14, 0x10, RZ ;  /* 0x000000100e0e7819 */ /* 0x000fe200000006ff */
[--C-:B------:R-:W-:Y:S01]  /*06a0*/  FFMA R3, R9, R3, R40.reuse ;  /* 0x0000000309037223 */ /* 0x100fe20000000028 */
        /* <DEDUP_REMOVED lines=8> */
[----:B------:R-:W-:Y:S02]  /*0730*/  SHF.L.U32 R16, R19, 0x10, RZ ;  /* 0x0000001013107819 */ /* 0x000fe400000006ff */
[----:B------:R-:W-:Y:S02]  /*0740*/  PRMT R15, R15, 0x7632, R15 ;  /* 0x000076320f0f7816 */ /* 0x000fe4000000000f */
[----:B------:R-:W-:Y:S01]  /*0750*/  PRMT R11, R19, 0x7632, R11 ;  /* 0x00007632130b7816 */ /* 0x000fe2000000000b */
[-C--:B------:R-:W-:Y:S01]  /*0760*/  FFMA R43, R18, R24.reuse, R43 ;  /* 0x00000018122b7223 */ /* 0x080fe2000000002b */
[----:B------:R-:W-:Y:S01]  /*0770*/  SHF.L.U32 R40, R40, 0x10, RZ ;  /* 0x0000001028287819 */ /* 0x000fe200000006ff */
[----:B------:R-:W-:Y:S01]  /*0780*/  FFMA R24, R16, R24, R3 ;  /* 0x0000001810187223 */ /* 0x000fe20000000003 */
[----:B------:R-:W-:Y:S01]  /*0790*/  SHF.L.U32 R15, R15, 0x10, RZ ;  /* 0x000000100f0f7819 */ /* 0x000fe200000006ff */
[----:B------:R-:W-:Y:S01]  /*07a0*/  IMAD.U32 R11, R11, 0x10000, RZ ;  /* 0x000100000b0b7824 */ /* 0x000fe200078e00ff */
        /* <DEDUP_REMOVED lines=16> */
[C---:B------:R-:W-:Y:S01]  /*08b0*/  PRMT R4, R26.reuse, 0x7632, R4 ;  /* 0x000076321a047816 */ /* 0x040fe20000000004 */
[----:B------:R-:W-:Y:S01]  /*08c0*/  IMAD.U32 R21, R21, 0x10000, RZ ;  /* 0x0001000015157824 */ /* 0x000fe200078e00ff */
[----:B------:R-:W-:Y:S01]  /*08d0*/  SHF.L.U32 R26, R26, 0x10, RZ ;  /* 0x000000101a1a7819 */ /* 0x000fe200000006ff */
[-C--:B------:R-:W-:Y:S01]  /*08e0*/  FFMA R15, R13, R22.reuse, R20 ;  /* 0x000000160d0f7223 */ /* 0x080fe20000000014 */
[----:B------:R-:W-:Y:S01]  /*08f0*/  FFMA R17, R9, R22, R24 ;  /* 0x0000001609117223 */ /* 0x000fe20000000018 */
[-C--:B------:R-:W-:Y:S01]  /*0900*/  FFMA R8, R8, R19.reuse, R39 ;  /* 0x0000001308087223 */ /* 0x080fe20000000027 */
[----:B------:R-:W-:Y:S01]  /*0910*/  FFMA R6, R6, R19, R25 ;  /* 0x0000001306067223 */ /* 0x000fe20000000019 */
[----:B------:R-:W-:Y:S01]  /*0920*/  SHF.L.U32 R19, R4, 0x10, RZ ;  /* 0x0000001004137819 */ /* 0x000fe200000006ff */
[-C--:B------:R-:W-:Y:S01]  /*0930*/  FFMA R15, R10, R21.reuse, R15 ;  /* 0x000000150a0f7223 */ /* 0x080fe2000000000f */
[----:B------:R-:W-:Y:S01]  /*0940*/  FFMA R17, R14, R21, R17 ;  /* 0x000000150e117223 */ /* 0x000fe20000000011 */
[-C--:B------:R-:W-:Y:S01]  /*0950*/  FFMA R8, R13, R26.reuse, R8 ;  /* 0x0000001a0d087223 */ /* 0x080fe20000000008 */
        /* <DEDUP_REMOVED lines=18> */
.L_x_54:
[----:B------:R-:W-:Y:S05]  /*0a80*/  BSYNC.RECONVERGENT B0 ;  /* 0x0000000000007941 */ /* 0x000fea0003800200 */
.L_x_53:
[----:B------:R-:W0:Y:S04]  /*0a90*/  SHFL.DOWN P0, R5, R28, 0x1, 0x1f ;  /* 0x08201f001c057f89 */ /* 0x000e280000000000 */
[----:B------:R-:W1:Y:S04]  /*0aa0*/  SHFL.DOWN P1, R2, R3, 0x1, 0x1f ;  /* 0x08201f0003027f89 */ /* 0x000e680000020000 */
[----:B------:R-:W2:Y:S04]  /*0ab0*/  SHFL.DOWN P2, R9, R6, 0x1, 0x1f ;  /* 0x08201f0006097f89 */ /* 0x000ea80000040000 */
[----:B------:R-:W3:Y:S04]  /*0ac0*/  SHFL.DOWN P3, R11, R4, 0x1, 0x1f ;  /* 0x08201f00040b7f89 */ /* 0x000ee80000060000 */
[----:B------:R-:W4:Y:S04]  /*0ad0*/  SHFL.DOWN P4, R13, R40, 0x1, 0x1f ;  /* 0x08201f00280d7f89 */ /* 0x000f280000080000 */
[----:B------:R-:W5:Y:S01]  /*0ae0*/  SHFL.DOWN P5, R12, R39, 0x1, 0x1f ;  /* 0x08201f00270c7f89 */ /* 0x000f6200000a0000 */
[----:B0-----:R-:W-:Y:S01]  /*0af0*/  @P0 FADD R5, R5, R28 ;  /* 0x0000001c05050221 */ /* 0x001fe20000000000 */
[----:B------:R-:W0:Y:S01]  /*0b00*/  S2R R16, SR_TID.X ;  /* 0x0000000000107919 */ /* 0x000e220000002100 */
        /* <DEDUP_REMOVED lines=11> */
[----:B-1----:R-:W-:Y:S01]  /*0bc0*/  @P0 FADD R0, R5, R0 ;  /* 0x0000000005000221 */ /* 0x002fe20000000000 */
[----:B------:R-:W1:Y:S01]  /*0bd0*/  S2R R17, SR_CgaCtaId ;  /* 0x0000000000117919 */ /* 0x000e620000008800 */
        /* <DEDUP_REMOVED lines=10> */
[----:B------:R-:W1:Y:S01]  /*0c80*/  SHFL.DOWN P5, R14, R15, 0x4, 0x1f ;  /* 0x08801f000f0e7f89 */ /* 0x000e6200000a0000 */
[----:B--2---:R-:W-:Y:S01]  /*0c90*/  @P0 FADD R3, R0, R3 ;  /* 0x0000000300030221 */ /* 0x004fe20000000000 */
[----:B---3--:R-:W-:-:S04]  /*0ca0*/  @P1 FADD R4, R7, R4 ;  /* 0x0000000407041221 */ /* 0x008fc80000000000 */
        /* <DEDUP_REMOVED lines=8> */
[----:B------:R-:W1:Y:S04]  /*0d30*/  SHFL.DOWN P4, R12, R11, 0x8, 0x1f ;  /* 0x09001f000b0c7f89 */ /* 0x000e680000080000 */
[----:B------:R-:W5:Y:S01]  /*0d40*/  SHFL.DOWN P5, R15, R14, 0x8, 0x1f ;  /* 0x09001f000e0f7f89 */ /* 0x000f6200000a0000 */
[----:B--2---:R-:W-:Y:S01]  /*0d50*/  @P0 FADD R2, R3, R2 ;  /* 0x0000000203020221 */ /* 0x004fe20000000000 */
[----:B------:R-:W-:Y:S01]  /*0d60*/  LOP3.LUT P0, R0, R16, 0x1f, RZ, 0xc0, !PT ;  /* 0x0000001f10007812 */ /* 0x000fe2000780c0ff */
[----:B---3--:R-:W-:-:S03]  /*0d70*/  @P1 FADD R7, R4, R7 ;  /* 0x0000000704071221 */ /* 0x008fc60000000000 */
[----:B------:R-:W2:Y:S01]  /*0d80*/  SHFL.DOWN P6, R3, R2, 0x10, 0x1f ;  /* 0x0a001f0002037f89 */ /* 0x000ea200000c0000 */
[----:B------:R-:W-:Y:S01]  /*0d90*/  MOV R4, 0x400 ;  /* 0x0000040000047802 */ /* 0x000fe20000000f00 */
[----:B----4-:R-:W-:-:S03]  /*0da0*/  @P2 FADD R8, R5, R8 ;  /* 0x0000000805082221 */ /* 0x010fc60000000000 */
[----:B------:R-:W-:Y:S01]  /*0db0*/  LEA R5, R17, R4, 0x18 ;  /* 0x0000000411057211 */ /* 0x000fe200078ec0ff */
[----:B0-----:R-:W-:Y:S01]  /*0dc0*/  @P3 FADD R10, R9, R10 ;  /* 0x0000000a090a3221 */ /* 0x001fe20000000000 */
[----:B-1----:R-:W-:Y:S01]  /*0dd0*/  @P4 FADD R12, R11, R12 ;  /* 0x0000000c0b0c4221 */ /* 0x002fe20000000000 */
[----:B------:R-:W0:Y:S01]  /*0de0*/  SHFL.DOWN P4, R9, R8, 0x10, 0x1f ;  /* 0x0a001f0008097f89 */ /* 0x000e220000080000 */
[----:B-----5:R-:W-:-:S03]  /*0df0*/  @P5 FADD R15, R14, R15 ;  /* 0x0000000f0e0f5221 */ /* 0x020fc60000000000 */
[----:B------:R-:W1:Y:S04]  /*0e00*/  SHFL.DOWN P5, R6, R7, 0x10, 0x1f ;  /* 0x0a001f0007067f89 */ /* 0x000e6800000a0000 */
[----:B------:R-:W3:Y:S01]  /*0e10*/  SHFL.DOWN P3, R11, R10, 0x10, 0x1f ;  /* 0x0a001f000a0b7f89 */ /* 0x000ee20000060000 */
[----:B--2---:R-:W-:-:S03]  /*0e20*/  @P6 FADD R3, R2, R3 ;  /* 0x0000000302036221 */ /* 0x004fc60000000000 */
[----:B------:R-:W2:Y:S01]  /*0e30*/  SHFL.DOWN P2, R13, R12, 0x10, 0x1f ;  /* 0x0a001f000c0d7f89 */ /* 0x000ea20000040000 */
[----:B------:R-:W-:Y:S02]  /*0e40*/  ISETP.NE.AND P6, PT, R0, RZ, PT ;  /* 0x000000ff0000720c */ /* 0x000fe40003fc5270 */
[----:B------:R-:W-:Y:S01]  /*0e50*/  SHF.R.U32.HI R0, RZ, 0x5, R16 ;  /* 0x00000005ff007819 */ /* 0x000fe20000011610 */
[----:B------:R-:W4:Y:S04]  /*0e60*/  SHFL.DOWN P1, R14, R15, 0x10, 0x1f ;  /* 0x0a001f000f0e7f89 */ /* 0x000f280000020000 */
[----:B------:R-:W-:Y:S02]  /*0e70*/  IMAD R0, R0, 0x18, R5 ;  /* 0x0000001800007824 */ /* 0x000fe400078e0205 */
[----:B0-----:R-:W-:-:S03]  /*0e80*/  @P4 FADD R9, R8, R9 ;  /* 0x0000000908094221 */ /* 0x001fc60000000000 */
[----:B------:R0:W-:Y:S01]  /*0e90*/  @!P0 STS [R0], R3 ;  /* 0x0000000300008388 */ /* 0x0001e20000000800 */
[----:B------:R-:W-:Y:S01]  /*0ea0*/  ISETP.GT.U32.AND P0, PT, R16, 0x5, PT ;  /* 0x000000051000780c */ /* 0x000fe20003f04070 */
[----:B-1----:R-:W-:Y:S02]  /*0eb0*/  @P5 FADD R6, R7, R6 ;  /* 0x0000000607065221 */ /* 0x002fe40000000000 */
[----:B------:R0:W-:Y:S01]  /*0ec0*/  @!P6 STS [R0+0x8], R9 ;  /* 0x000008090000e388 */ /* 0x0001e20000000800 */
[----:B---3--:R-:W-:-:S03]  /*0ed0*/  @P3 FADD R11, R10, R11 ;  /* 0x0000000b0a0b3221 */ /* 0x008fc60000000000 */
[----:B------:R0:W-:Y:S01]  /*0ee0*/  @!P6 STS [R0+0x4], R6 ;  /* 0x000004060000e388 */ /* 0x0001e20000000800 */
[----:B--2---:R-:W-:-:S03]  /*0ef0*/  @P2 FADD R13, R12, R13 ;  /* 0x0000000d0c0d2221 */ /* 0x004fc60000000000 */
[----:B------:R0:W-:Y:S01]  /*0f00*/  @!P6 STS [R0+0xc], R11 ;  /* 0x00000c0b0000e388 */ /* 0x0001e20000000800 */
[----:B----4-:R-:W-:-:S03]  /*0f10*/  @P1 FADD R14, R15, R14 ;  /* 0x0000000e0f0e1221 */ /* 0x010fc60000000000 */
        /* <DEDUP_REMOVED lines=29> */
.L_x_56:
        /* <DEDUP_REMOVED lines=9> */
.L_x_84:


//--------------------- .text._Z12cudaCoreGemmI13__nv_bfloat16S0_Li2ELi2ELi128EEvPKT_S3_fPT0_iii --------------------------
	.section	.text._Z12cudaCoreGemmI13__nv_bfloat16S0_Li2ELi2ELi128EEvPKT_S3_fPT0_iii,"ax",@progbits
	.align	128
        .global         _Z12cudaCoreGemmI13__nv_bfloat16S0_Li2ELi2ELi128EEvPKT_S3_fPT0_iii
        .type           _Z12cudaCoreGemmI13__nv_bfloat16S0_Li2ELi2ELi128EEvPKT_S3_fPT0_iii,@function
        .size           _Z12cudaCoreGemmI13__nv_bfloat16S0_Li2ELi2ELi128EEvPKT_S3_fPT0_iii,(.L_x_85 - _Z12cudaCoreGemmI13__nv_bfloat16S0_Li2ELi2ELi128EEvPKT_S3_fPT0_iii)
        .other          _Z12cudaCoreGemmI13__nv_bfloat16S0_Li2ELi2ELi128EEvPKT_S3_fPT0_iii,@"STO_CUDA_ENTRY STV_DEFAULT"
_Z12cudaCoreGemmI13__nv_bfloat16S0_Li2ELi2ELi128EEvPKT_S3_fPT0_iii:
.text._Z12cudaCoreGemmI13__nv_bfloat16S0_Li2ELi2ELi128EEvPKT_S3_fPT0_iii:
[----:B------:R-:W-:Y:S01]  /*0000*/  LDC R1, c[0x0][0x37c] ;  /* 0x0000df00ff017b82 */ /* 0x000fe20000000800 */
[----:B------:R-:W0:Y:S07]  /*0010*/  S2R R38, SR_TID.X ;  /* 0x0000000000267919 */ /* 0x000e2e0000002100 */
[----:B------:R-:W1:Y:S01]  /*0020*/  LDC R39, c[0x0][0x3a8] ;  /* 0x0000ea00ff277b82 */ /* 0x000e620000000800 */
[----:B------:R-:W2:Y:S01]  /*0030*/  LDCU.64 UR8, c[0x0][0x358] ;  /* 0x00006b00ff0877ac */ /* 0x000ea20008000a00 */
[----:B------:R-:W-:Y:S01]  /*0040*/  BSSY.RECONVERGENT B0, `(.L_x_57) ;  /* 0x0000138000007945 */ /* 0x000fe20003800200 */
[----:B------:R-:W-:Y:S01]  /*0050*/  HFMA2 R34, -RZ, RZ, 0, 0 ;  /* 0x00000000ff227431 */ /* 0x000fe200000001ff */
[----:B------:R-:W-:Y:S01]  /*0060*/  CS2R R40, SRZ ;  /* 0x0000000000287805 */ /* 0x000fe2000001ff00 */
[----:B------:R-:W-:Y:S01]  /*0070*/  IMAD.MOV.U32 R0, RZ, RZ, RZ ;  /* 0x000000ffff007224 */ /* 0x000fe200078e00ff */
[----:B0-----:R-:W-:-:S04]  /*0080*/  SHF.L.U32 R38, R38, 0x3, RZ ;  /* 0x0000000326267819 */ /* 0x001fc800000006ff */
[----:B-1----:R-:W-:-:S13]  /*0090*/  ISETP.GE.AND P0, PT, R38, R39, PT ;  /* 0x000000272600720c */ /* 0x002fda0003f06270 */
[----:B--2---:R-:W-:Y:S05]  /*00a0*/  @P0 BRA `(.L_x_58) ;  /* 0x0000001000c40947 */ /* 0x004fea0003800000 */
[----:B------:R-:W-:Y:S01]  /*00b0*/  LOP3.LUT R2, RZ, R38, RZ, 0x33, !PT ;  /* 0x00000026ff027212 */ /* 0x000fe200078e33ff */
[----:B------:R-:W-:Y:S01]  /*00c0*/  BSSY.RECONVERGENT B1, `(.L_x_59) ;  /* 0x000006c000017945 */ /* 0x000fe20003800200 */
[----:B------:R-:W-:Y:S02]  /*00d0*/  MOV R34, RZ ;  /* 0x000000ff00227202 */ /* 0x000fe40000000f00 */
[----:B------:R-:W-:-:S04]  /*00e0*/  IADD3 R2, PT, PT, R2, R39, RZ ;  /* 0x0000002702027210 */ /* 0x000fc80007ffe0ff */
[C---:B------:R-:W-:Y:S02]  /*00f0*/  LOP3.LUT P0, RZ, R2.reuse, 0x400, RZ, 0xc0, !PT ;  /* 0x0000040002ff7812 */ /* 0x040fe4000780c0ff */
[----:B------:R-:W-:-:S11]  /*0100*/  ISETP.GE.U32.AND P1, PT, R2, 0x400, PT ;  /* 0x000004000200780c */ /* 0x000fd60003f26070 */
[----:B------:R-:W-:Y:S05]  /*0110*/  @P0 BRA `(.L_x_60) ;  /* 0x0000000400980947 */ /* 0x000fea0003800000 */
[----:B------:R-:W0:Y:S01]  /*0120*/  S2UR UR5, SR_CTAID.X ;  /* 0x00000000000579c3 */ /* 0x000e220000002500 */
[----:B------:R-:W1:Y:S07]  /*0130*/  LDCU.128 UR12, c[0x0][0x380] ;  /* 0x00007000ff0c77ac */ /* 0x000e6e0008000c00 */
[----:B------:R-:W2:Y:S01]  /*0140*/  S2UR UR4, SR_CTAID.Y ;  /* 0x00000000000479c3 */ /* 0x000ea20000002600 */
[----:B0-----:R-:W-:-:S04]  /*0150*/  IMAD R2, R39, UR5, RZ ;  /* 0x0000000527027c24 */ /* 0x001fc8000f8e02ff */
[----:B------:R-:W-:Y:S02]  /*0160*/  IMAD.SHL.U32 R5, R2, 0x2, RZ ;  /* 0x0000000202057824 */ /* 0x000fe400078e00ff */
[----:B--2---:R-:W-:-:S05]  /*0170*/  IMAD R0, R39, UR4, RZ ;  /* 0x0000000427007c24 */ /* 0x004fca000f8e02ff */
[----:B------:R-:W-:Y:S02]  /*0180*/  SHF.L.U32 R3, R0, 0x1, RZ ;  /* 0x0000000100037819 */ /* 0x000fe400000006ff */
[C---:B------:R-:W-:Y:S02]  /*0190*/  IADD3 R0, P2, PT, R38.reuse, R5, RZ ;  /* 0x0000000526007210 */ /* 0x040fe40007f5e0ff */
[----:B------:R-:W-:Y:S02]  /*01a0*/  IADD3 R2, P0, PT, R38, R3, RZ ;  /* 0x0000000326027210 */ /* 0x000fe40007f1e0ff */
[----:B-1----:R-:W-:Y:S02]  /*01b0*/  LEA R24, P3, R0, UR12, 0x1 ;  /* 0x0000000c00187c11 */ /* 0x002fe4000f8608ff */
[----:B------:R-:W-:Y:S02]  /*01c0*/  LEA.HI.X.SX32 R5, R5, RZ, 0x1, P2 ;  /* 0x000000ff05057211 */ /* 0x000fe400010f0eff */
[----:B------:R-:W-:-:S02]  /*01d0*/  LEA R20, P2, R2, UR14, 0x1 ;  /* 0x0000000e02147c11 */ /* 0x000fc4000f8408ff */
[----:B------:R-:W-:Y:S02]  /*01e0*/  LEA.HI.X.SX32 R3, R3, RZ, 0x1, P0 ;  /* 0x000000ff03037211 */ /* 0x000fe400000f0eff */
[----:B------:R-:W-:Y:S02]  /*01f0*/  LEA.HI.X R25, R0, UR13, R5, 0x1, P3 ;  /* 0x0000000d00197c11 */ /* 0x000fe400098f0c05 */
[----:B------:R-:W-:Y:S01]  /*0200*/  LEA.HI.X R21, R2, UR15, R3, 0x1, P2 ;  /* 0x0000000f02157c11 */ /* 0x000fe200090f0c03 */
[C---:B------:R-:W-:Y:S02]  /*0210*/  IMAD.WIDE.U32 R16, R39.reuse, 0x2, R24 ;  /* 0x0000000227107825 */ /* 0x040fe400078e0018 */
[----:B------:R-:W2:Y:S04]  /*0220*/  LDG.E.128.CONSTANT R12, desc[UR8][R24.64] ;  /* 0x00000008180c7981 */ /* 0x000ea8000c1e9d00 */
[----:B------:R-:W3:Y:S04]  /*0230*/  LDG.E.128.CONSTANT R4, desc[UR8][R20.64] ;  /* 0x0000000814047981 */ /* 0x000ee8000c1e9d00 */
[----:B------:R-:W4:Y:S01]  /*0240*/  LDG.E.128.CONSTANT R16, desc[UR8][R16.64] ;  /* 0x0000000810107981 */ /* 0x000f22000c1e9d00 */
[----:B------:R-:W-:-:S06]  /*0250*/  IMAD.WIDE.U32 R8, R39, 0x2, R20 ;  /* 0x0000000227087825 */ /* 0x000fcc00078e0014 */
[----:B------:R-:W5:Y:S01]  /*0260*/  LDG.E.128.CONSTANT R8, desc[UR8][R8.64] ;  /* 0x0000000808087981 */ /* 0x000f62000c1e9d00 */
[----:B------:R-:W-:Y:S02]  /*0270*/  IADD3 R38, PT, PT, R38, 0x400, RZ ;  /* 0x0000040026267810 */ /* 0x000fe40007ffe0ff */
[C---:B--2---:R-:W-:Y:S02]  /*0280*/  PRMT R26, R12.reuse, 0x7632, R26 ;  /* 0x000076320c1a7816 */ /* 0x044fe4000000001a */
[----:B------:R-:W-:Y:S02]  /*0290*/  SHF.L.U32 R12, R12, 0x10, RZ ;  /* 0x000000100c0c7819 */ /* 0x000fe400000006ff */
[----:B---3--:R-:W-:Y:S01]  /*02a0*/  PRMT R23, R4, 0x7632, R23 ;  /* 0x0000763204177816 */ /* 0x008fe20000000017 */
[----:B------:R-:W-:Y:S01]  /*02b0*/  IMAD.U32 R27, R6, 0x10000, RZ ;  /* 0x00010000061b7824 */ /* 0x000fe200078e00ff */
[----:B------:R-:W-:Y:S01]  /*02c0*/  SHF.L.U32 R3, R4, 0x10, RZ ;  /* 0x0000001004037819 */ /* 0x000fe200000006ff */
[----:B----4-:R-:W-:Y:S01]  /*02d0*/  IMAD.U32 R0, R16, 0x10000, RZ ;  /* 0x0001000010007824 */ /* 0x010fe200078e00ff */
[----:B------:R-:W-:-:S02]  /*02e0*/  SHF.L.U32 R20, R26, 0x10, RZ ;  /* 0x000000101a147819 */ /* 0x000fc400000006ff */
[----:B------:R-:W-:Y:S01]  /*02f0*/  SHF.L.U32 R23, R23, 0x10, RZ ;  /* 0x0000001017177819 */ /* 0x000fe200000006ff */
[C---:B------:R-:W-:Y:S01]  /*0300*/  FFMA R24, R3.reuse, R12, RZ ;  /* 0x0000000c03187223 */ /* 0x040fe200000000ff */
[----:B------:R-:W-:Y:S01]  /*0310*/  FFMA R21, R3, R0, RZ ;  /* 0x0000000003157223 */ /* 0x000fe200000000ff */
[----:B------:R-:W-:Y:S02]  /*0320*/  PRMT R4, R16, 0x7632, R4 ;  /* 0x0000763210047816 */ /* 0x000fe40000000004 */
[----:B------:R-:W-:Y:S01]  /*0330*/  FFMA R3, R23, R20, R24 ;  /* 0x0000001417037223 */ /* 0x000fe20000000018 */
[C---:B------:R-:W-:Y:S01]  /*0340*/  PRMT R22, R13.reuse, 0x7632, R22 ;  /* 0x000076320d167816 */ /* 0x040fe20000000016 */
[----:B------:R-:W-:Y:S01]  /*0350*/  IMAD.U32 R13, R13, 0x10000, RZ ;  /* 0x000100000d0d7824 */ /* 0x000fe200078e00ff */
[----:B------:R-:W-:Y:S01]  /*0360*/  SHF.L.U32 R24, R5, 0x10, RZ ;  /* 0x0000001005187819 */ /* 0x000fe200000006ff */
[----:B------:R-:W-:Y:S01]  /*0370*/  IMAD.U32 R4, R4, 0x10000, RZ ;  /* 0x0001000004047824 */ /* 0x000fe200078e00ff */
[----:B------:R-:W-:-:S02]  /*0380*/  PRMT R5, R19, 0x7632, R5 ;  /* 0x0000763213057816 */ /* 0x000fc40000000005 */
[----:B------:R-:W-:Y:S01]  /*0390*/  PRMT R26, R17, 0x7632, R26 ;  /* 0x00007632111a7816 */ /* 0x000fe2000000001a */
[--C-:B------:R-:W-:Y:S01]  /*03a0*/  FFMA R28, R24, R13, R3.reuse ;  /* 0x0000000d181c7223 */ /* 0x100fe20000000003 */
[----:B------:R-:W-:Y:S01]  /*03b0*/  PRMT R3, R5, 0x7632, R3 ;  /* 0x0000763205037816 */ /* 0x000fe20000000003 */
[----:B------:R-:W-:Y:S01]  /*03c0*/  FFMA R30, R23, R4, R21 ;  /* 0x00000004171e7223 */ /* 0x000fe20000000015 */
[----:B------:R-:W-:Y:S01]  /*03d0*/  IMAD.U32 R17, R17, 0x10000, RZ ;  /* 0x0001000011117824 */ /* 0x000fe200078e00ff */
[----:B------:R-:W-:Y:S01]  /*03e0*/  SHF.L.U32 R23, R22, 0x10, RZ ;  /* 0x0000001016177819 */ /* 0x000fe200000006ff */
[----:B------:R-:W-:Y:S01]  /*03f0*/  IMAD.U32 R22, R26, 0x10000, RZ ;  /* 0x000100001a167824 */ /* 0x000fe200078e00ff */
[----:B------:R-:W-:Y:S01]  /*0400*/  SHF.L.U32 R25, R3, 0x10, RZ ;  /* 0x0000001003197819 */ /* 0x000fe200000006ff */
[----:B------:R-:W-:Y:S01]  /*0410*/  FFMA R29, R24, R17, R30 ;  /* 0x00000011181d7223 */ /* 0x000fe2000000001e */
[C---:B-----5:R-:W-:Y:S02]  /*0420*/  PRMT R26, R8.reuse, 0x7632, R26 ;  /* 0x00007632081a7816 */ /* 0x060fe4000000001a */
[----:B------:R-:W-:Y:S01]  /*0430*/  SHF.L.U32 R3, R8, 0x10, RZ ;  /* 0x0000001008037819 */ /* 0x000fe200000006ff */
[C---:B------:R-:W-:Y:S01]  /*0440*/  FFMA R28, R25.reuse, R23, R28 ;  /* 0x00000017191c7223 */ /* 0x040fe2000000001c */
[----:B------:R-:W-:Y:S01]  /*0450*/  PRMT R24, R6, 0x7632, R24 ;  /* 0x0000763206187816 */ /* 0x000fe20000000018 */
[----:B------:R-:W-:Y:S01]  /*0460*/  FFMA R29, R25, R22, R29 ;  /* 0x00000016191d7223 */ /* 0x000fe2000000001d */
[----:B------:R-:W-:Y:S01]  /*0470*/  PRMT R6, R7, 0x7632, R6 ;  /* 0x0000763207067816 */ /* 0x000fe20000000006 */
[----:B------:R-:W-:Y:S01]  /*0480*/  FFMA R12, R3, R12, RZ ;  /* 0x0000000c030c7223 */ /* 0x000fe200000000ff */
[----:B------:R-:W-:Y:S01]  /*0490*/  SHF.L.U32 R8, R7, 0x10, RZ ;  /* 0x0000001007087819 */ /* 0x000fe200000006ff */
[----:B------:R-:W-:Y:S01]  /*04a0*/  IMAD.U32 R7, R26, 0x10000, RZ ;  /* 0x000100001a077824 */ /* 0x000fe200078e00ff */
[----:B------:R-:W-:Y:S01]  /*04b0*/  PRMT R2, R14, 0x7632, R2 ;  /* 0x000076320e027816 */ /* 0x000fe20000000002 */
[----:B------:R-:W-:Y:S01]  /*04c0*/  FFMA R26, R3, R0, RZ ;  /* 0x00000000031a7223 */ /* 0x000fe200000000ff */
[----:B------:R-:W-:Y:S01]  /*04d0*/  PRMT R21, R18, 0x7632, R21 ;  /* 0x0000763212157816 */ /* 0x000fe20000000015 */
[C---:B------:R-:W-:Y:S01]  /*04e0*/  FFMA R25, R7.reuse, R20, R12 ;  /* 0x0000001407197223 */ /* 0x040fe2000000000c */
[----:B------:R-:W-:Y:S01]  /*04f0*/  SHF.L.U32 R14, R14, 0x10, RZ ;  /* 0x000000100e0e7819 */ /* 0x000fe200000006ff */
[----:B------:R-:W-:Y:S01]  /*0500*/  FFMA R26, R7, R4, R26 ;  /* 0x00000004071a7223 */ /* 0x000fe2000000001a */
[----:B------:R-:W-:Y:S01]  /*0510*/  SHF.L.U32 R18, R18, 0x10, RZ ;  /* 0x0000001012127819 */ /* 0x000fe200000006ff */
[----:B------:R-:W-:Y:S01]  /*0520*/  IMAD.U32 R3, R24, 0x10000, RZ ;  /* 0x0001000018037824 */ /* 0x000fe200078e00ff */
[----:B------:R-:W-:Y:S01]  /*0530*/  SHF.L.U32 R0, R9, 0x10, RZ ;  /* 0x0000001009007819 */ /* 0x000fe200000006ff */
[----:B------:R-:W-:Y:S01]  /*0540*/  FFMA R28, R27, R14, R28 ;  /* 0x0000000e1b1c7223 */ /* 0x000fe2000000001c */
[----:B------:R-:W-:Y:S01]  /*0550*/  PRMT R9, R9, 0x7632, R9 ;  /* 0x0000763209097816 */ /* 0x000fe20000000009 */
[----:B------:R-:W-:Y:S01]  /*0560*/  FFMA R29, R27, R18, R29 ;  /* 0x000000121b1d7223 */ /* 0x000fe2000000001d */
[----:B------:R-:W-:Y:S01]  /*0570*/  SHF.L.U32 R2, R2, 0x10, RZ ;  /* 0x0000001002027819 */ /* 0x000fe200000006ff */
[C---:B------:R-:W-:Y:S01]  /*0580*/  FFMA R4, R0.reuse, R13, R25 ;  /* 0x0000000d00047223 */ /* 0x040fe20000000019 */
[----:B------:R-:W-:Y:S01]  /*0590*/  SHF.L.U32 R12, R21, 0x10, RZ ;  /* 0x00000010150c7819 */ /* 0x000fe200000006ff */
[----:B------:R-:W-:Y:S01]  /*05a0*/  FFMA R17, R0, R17, R26 ;  /* 0x0000001100117223 */ /* 0x000fe2000000001a */
[----:B------:R-:W-:Y:S01]  /*05b0*/  SHF.L.U32 R9, R9, 0x10, RZ ;  /* 0x0000001009097819 */ /* 0x000fe200000006ff */
[----:B------:R-:W-:Y:S01]  /*05c0*/  FFMA R7, R3, R2, R28 ;  /* 0x0000000203077223 */ /* 0x000fe2000000001c */
[----:B------:R-:W-:Y:S01]  /*05d0*/  PRMT R16, R15, 0x7632, R16 ;  /* 0x000076320f107816 */ /* 0x000fe20000000010 */
[----:B------:R-:W-:Y:S01]  /*05e0*/  FFMA R20, R3, R12, R29 ;  /* 0x0000000c03147223 */ /* 0x000fe2000000001d */
[----:B------:R-:W-:Y:S01]  /*05f0*/  SHF.L.U32 R15, R15, 0x10, RZ ;  /* 0x000000100f0f7819 */ /* 0x000fe200000006ff */
[C---:B------:R-:W-:Y:S01]  /*0600*/  IMAD.U32 R3, R10.reuse, 0x10000, RZ ;  /* 0x000100000a037824 */ /* 0x040fe200078e00ff */
[----:B------:R-:W-:Y:S01]  /*0610*/  PRMT R10, R10, 0x7632, R10 ;  /* 0x000076320a0a7816 */ /* 0x000fe2000000000a */
[C---:B------:R-:W-:Y:S01]  /*0620*/  FFMA R4, R9.reuse, R23, R4 ;  /* 0x0000001709047223 */ /* 0x040fe20000000004 */
[----:B------:R-:W-:Y:S01]  /*0630*/  FFMA R17, R9, R22, R17 ;  /* 0x0000001609117223 */ /* 0x000fe20000000011 */
[----:B------:R-:W-:Y:S01]  /*0640*/  FFMA R9, R8, R15, R7 ;  /* 0x0000000f08097223 */ /* 0x000fe20000000007 */
[----:B------:R-:W-:Y:S01]  /*0650*/  SHF.L.U32 R7, R10, 0x10, RZ ;  /* 0x000000100a077819 */ /* 0x000fe200000006ff */
[C---:B------:R-:W-:Y:S01]  /*0660*/  FFMA R4, R3.reuse, R14, R4 ;  /* 0x0000000e03047223 */ /* 0x040fe20000000004 */
        /* <DEDUP_REMOVED lines=8> */
[----:B------:R-:W-:Y:S01]  /*06f0*/  FFMA R20, R8, R19, R20 ;  /* 0x0000001308147223 */ /* 0x000fe20000000014 */
[----:B------:R-:W-:Y:S01]  /*0700*/  SHF.L.U32 R5, R5, 0x10, RZ ;  /* 0x0000001005057819 */ /* 0x000fe200000006ff */
[----:B------:R-:W-:-:S02]  /*0710*/  IMAD.U32 R11, R11, 0x10000, RZ ;  /* 0x000100000b0b7824 */ /* 0x000fc400078e00ff */
[C---:B------:R-:W-:Y:S01]  /*0720*/  FFMA R40, R0.reuse, R15, R3 ;  /* 0x0000000f00287223 */ /* 0x040fe20000000003 */
[----:B------:R-:W-:Y:S01]  /*0730*/  FFMA R12, R0, R19, R12 ;  /* 0x00000013000c7223 */ /* 0x000fe2000000000c */
[CC--:B------:R-:W-:Y:S01]  /*0740*/  FFMA R0, R6.reuse, R16.reuse, R9 ;  /* 0x0000001006007223 */ /* 0x0c0fe20000000009 */
[-C--:B------:R-:W-:Y:S01]  /*0750*/  FFMA R41, R6, R5.reuse, R20 ;  /* 0x0000000506297223 */ /* 0x080fe20000000014 */
[C---:B------:R-:W-:Y:S01]  /*0760*/  FFMA R40, R11.reuse, R16, R40 ;  /* 0x000000100b287223 */ /* 0x040fe20000000028 */
[----:B------:R-:W-:-:S07]  /*0770*/  FFMA R34, R11, R5, R12 ;  /* 0x000000050b227223 */ /* 0x000fce000000000c */
.L_x_60:
[----:B------:R-:W-:Y:S05]  /*0780*/  BSYNC.RECONVERGENT B1 ;  /* 0x0000000000017941 */ /* 0x000fea0003800200 */
.L_x_59:
[----:B------:R-:W-:Y:S05]  /*0790*/  @!P1 BRA `(.L_x_58) ;  /* 0x0000000c00089947 */ /* 0x000fea0003800000 */
[----:B------:R-:W0:Y:S01]  /*07a0*/  S2UR UR5, SR_CTAID.X ;  /* 0x00000000000579c3 */ /* 0x000e220000002500 */
[----:B------:R-:W1:Y:S07]  /*07b0*/  LDCU.128 UR12, c[0x0][0x380] ;  /* 0x00007000ff0c77ac */ /* 0x000e6e0008000c00 */
[----:B------:R-:W2:Y:S01]  /*07c0*/  S2UR UR4, SR_CTAID.Y ;  /* 0x00000000000479c3 */ /* 0x000ea20000002600 */
[----:B0-----:R-:W-:-:S05]  /*07d0*/  IMAD R3, R39, UR5, RZ ;  /* 0x0000000527037c24 */ /* 0x001fca000f8e02ff */
[----:B------:R-:W-:Y:S01]  /*07e0*/  SHF.L.U32 R5, R3, 0x1, RZ ;  /* 0x0000000103057819 */ /* 0x000fe200000006ff */
[----:B--2---:R-:W-:-:S03]  /*07f0*/  IMAD R2, R39, UR4, RZ ;  /* 0x0000000427027c24 */ /* 0x004fc6000f8e02ff */
[----:B------:R-:W-:Y:S01]  /*0800*/  IADD3 R6, P0, PT, R38, R5, RZ ;  /* 0x0000000526067210 */ /* 0x000fe20007f1e0ff */
[----:B------:R-:W-:-:S03]  /*0810*/  IMAD.SHL.U32 R3, R2, 0x2, RZ ;  /* 0x0000000202037824 */ /* 0x000fc600078e00ff */
[----:B-1----:R-:W-:Y:S02]  /*0820*/  LEA R36, P3, R6, UR12, 0x1 ;  /* 0x0000000c06247c11 */ /* 0x002fe4000f8608ff */
[----:B------:R-:W-:Y:S02]  /*0830*/  LEA.HI.X.SX32 R5, R5, RZ, 0x1, P0 ;  /* 0x000000ff05057211 */ /* 0x000fe400000f0eff */
[----:B------:R-:W-:Y:S02]  /*0840*/  IADD3 R4, P1, PT, R38, R3, RZ ;  /* 0x0000000326047210 */ /* 0x000fe40007f3e0ff */
[----:B------:R-:W-:Y:S02]  /*0850*/  IADD3 R36, P0, PT, R36, 0x800, RZ ;  /* 0x0000080024247810 */ /* 0x000fe40007f1e0ff */
[----:B------:R-:W-:Y:S02]  /*0860*/  LEA R2, P2, R4, UR14, 0x1 ;  /* 0x0000000e04027c11 */ /* 0x000fe4000f8408ff */
[----:B------:R-:W-:-:S02]  /*0870*/  LEA.HI.X.SX32 R3, R3, RZ, 0x1, P1 ;  /* 0x000000ff03037211 */ /* 0x000fc400008f0eff */
[----:B------:R-:W-:Y:S02]  /*0880*/  LEA.HI.X R5, R6, UR13, R5, 0x1, P3 ;  /* 0x0000000d06057c11 */ /* 0x000fe400098f0c05 */
[----:B------:R-:W-:Y:S02]  /*0890*/  LEA.HI.X R3, R4, UR15, R3, 0x1, P2 ;  /* 0x0000000f04037c11 */ /* 0x000fe400090f0c03 */
[----:B------:R-:W-:-:S07]  /*08a0*/  IADD3.X R37, PT, PT, RZ, R5, RZ, P0, !PT ;  /* 0x00000005ff257210 */ /* 0x000fce00007fe4ff */
.L_x_61:
[C---:B------:R-:W-:Y:S01]  /*08b0*/  IMAD.WIDE.U32 R28, R39.reuse, 0x2, R2 ;  /* 0x00000002271c7825 */ /* 0x040fe200078e0002 */
[----:B------:R-:W2:Y:S03]  /*08c0*/  LDG.E.128.CONSTANT R4, desc[UR8][R2.64] ;  /* 0x0000000802047981 */ /* 0x000ea6000c1e9d00 */
[----:B------:R-:W-:Y:S01]  /*08d0*/  IMAD.WIDE.U32 R32, R39, 0x2, R36 ;  /* 0x0000000227207825 */ /* 0x000fe200078e0024 */
[----:B------:R-:W3:Y:S04]  /*08e0*/  LDG.E.128.CONSTANT R8, desc[UR8][R36.64+-0x800] ;  /* 0xfff8000824087981 */ /* 0x000ee8000c1e9d00 */
[----:B------:R-:W4:Y:S04]  /*08f0*/  LDG.E.128.CONSTANT R12, desc[UR8][R28.64] ;  /* 0x000000081c0c7981 */ /* 0x000f28000c1e9d00 */
[----:B------:R-:W5:Y:S04]  /*0900*/  LDG.E.128.CONSTANT R16, desc[UR8][R32.64+-0x800] ;  /* 0xfff8000820107981 */ /* 0x000f68000c1e9d00 */
[----:B------:R-:W5:Y:S04]  /*0910*/  LDG.E.128.CONSTANT R20, desc[UR8][R2.64+0x800] ;  /* 0x0008000802147981 */ /* 0x000f68000c1e9d00 */
[----:B------:R-:W5:Y:S01]  /*0920*/  LDG.E.128.CONSTANT R28, desc[UR8][R28.64+0x800] ;  /* 0x000800081c1c7981 */ /* 0x000f62000c1e9d00 */
[----:B--2---:R-:W-:Y:S01]  /*0930*/  SHF.L.U32 R25, R4, 0x10, RZ ;  /* 0x0000001004197819 */ /* 0x004fe200000006ff */
[----:B---3--:R-:W-:Y:S01]  /*0940*/  IMAD.U32 R24, R8, 0x10000, RZ ;  /* 0x0001000008187824 */ /* 0x008fe200078e00ff */
[----:B----4-:R-:W-:-:S02]  /*0950*/  SHF.L.U32 R35, R12, 0x10, RZ ;  /* 0x000000100c237819 */ /* 0x010fc400000006ff */
[----:B-----5:R-:W-:Y:S01]  /*0960*/  SHF.L.U32 R42, R16, 0x10, RZ ;  /* 0x00000010102a7819 */ /* 0x020fe200000006ff */
[-C--:B------:R-:W-:Y:S02]  /*0970*/  FFMA R0, R25, R24.reuse, R0 ;  /* 0x0000001819007223 */ /* 0x080fe40000000000 */
[----:B------:R-:W-:Y:S02]  /*0980*/  FFMA R40, R35, R24, R40 ;  /* 0x0000001823287223 */ /* 0x000fe40000000028 */
[-C--:B------:R-:W-:Y:S02]  /*0990*/  FFMA R41, R25, R42.reuse, R41 ;  /* 0x0000002a19297223 */ /* 0x080fe40000000029 */
[----:B------:R0:W2:Y:S01]  /*09a0*/  LDG.E.128.CONSTANT R24, desc[UR8][R36.64] ;  /* 0x0000000824187981 */ /* 0x0000a2000c1e9d00 */
[----:B------:R-:W-:-:S03]  /*09b0*/  FFMA R42, R35, R42, R34 ;  /* 0x0000002a232a7223 */ /* 0x000fc60000000022 */
[----:B------:R-:W3:Y:S01]  /*09c0*/  LDG.E.128.CONSTANT R32, desc[UR8][R32.64] ;  /* 0x0000000820207981 */ /* 0x000ee2000c1e9d00 */
[----:B------:R-:W-:Y:S02]  /*09d0*/  PRMT R43, R4, 0x7632, R43 ;  /* 0x00007632042b7816 */ /* 0x000fe4000000002b */
[----:B------:R-:W-:Y:S02]  /*09e0*/  PRMT R8, R8, 0x7632, R8 ;  /* 0x0000763208087816 */ /* 0x000fe40000000008 */
[----:B------:R-:W-:Y:S02]  /*09f0*/  PRMT R45, R12, 0x7632, R45 ;  /* 0x000076320c2d7816 */ /* 0x000fe4000000002d */
[----:B------:R-:W-:Y:S01]  /*0a00*/  PRMT R16, R16, 0x7632, R16 ;  /* 0x0000763210107816 */ /* 0x000fe20000000010 */
[----:B------:R-:W-:Y:S01]  /*0a10*/  IMAD.U32 R43, R43, 0x10000, RZ ;  /* 0x000100002b2b7824 */ /* 0x000fe200078e00ff */
[----:B------:R-:W-:Y:S02]  /*0a20*/  SHF.L.U32 R8, R8, 0x10, RZ ;  /* 0x0000001008087819 */ /* 0x000fe400000006ff */
[----:B------:R-:W-:Y:S01]  /*0a30*/  SHF.L.U32 R45, R45, 0x10, RZ ;  /* 0x000000102d2d7819 */ /* 0x000fe200000006ff */
[----:B------:R-:W-:-:S02]  /*0a40*/  IMAD.U32 R16, R16, 0x10000, RZ ;  /* 0x0001000010107824 */ /* 0x000fc400078e00ff */
[-C--:B------:R-:W-:Y:S02]  /*0a50*/  FFMA R0, R43, R8.reuse, R0 ;  /* 0x000000082b007223 */ /* 0x080fe40000000000 */
[----:B------:R-:W-:Y:S01]  /*0a60*/  FFMA R12, R45, R8, R40 ;  /* 0x000000082d0c7223 */ /* 0x000fe20000000028 */
[-C--:B------:R-:W-:Y:S01]  /*0a70*/  FFMA R8, R43, R16.reuse, R41 ;  /* 0x000000102b087223 */ /* 0x080fe20000000029 */
[----:B------:R-:W-:Y:S01]  /*0a80*/  FFMA R42, R45, R16, R42 ;  /* 0x000000102d2a7223 */ /* 0x000fe2000000002a */
[----:B------:R-:W-:Y:S02]  /*0a90*/  SHF.L.U32 R16, R9, 0x10, RZ ;  /* 0x0000001009107819 */ /* 0x000fe400000006ff */
[----:B------:R-:W-:Y:S01]  /*0aa0*/  PRMT R9, R5, 0x7632, R9 ;  /* 0x0000763205097816 */ /* 0x000fe20000000009 */
[----:B------:R-:W-:Y:S01]  /*0ab0*/  IMAD.U32 R43, R13, 0x10000, RZ ;  /* 0x000100000d2b7824 */ /* 0x000fe200078e00ff */
[----:B------:R-:W-:Y:S02]  /*0ac0*/  SHF.L.U32 R41, R5, 0x10, RZ ;  /* 0x0000001005297819 */ /* 0x000fe400000006ff */
[----:B------:R-:W-:-:S02]  /*0ad0*/  PRMT R13, R9, 0x7632, R13 ;  /* 0x00007632090d7816 */ /* 0x000fc4000000000d */
[----:B------:R-:W-:Y:S02]  /*0ae0*/  SHF.L.U32 R45, R17, 0x10, RZ ;  /* 0x00000010112d7819 */ /* 0x000fe400000006ff */
[----:B------:R-:W-:Y:S02]  /*0af0*/  PRMT R5, R13, 0x7632, R5 ;  /* 0x000076320d057816 */ /* 0x000fe40000000005 */
[----:B------:R-:W-:Y:S01]  /*0b00*/  PRMT R17, R17, 0x7632, R17 ;  /* 0x0000763211117816 */ /* 0x000fe20000000011 */
[-C--:B------:R-:W-:Y:S01]  /*0b10*/  FFMA R4, R41, R16.reuse, R0 ;  /* 0x0000001029047223 */ /* 0x080fe20000000000 */
[----:B------:R-:W-:Y:S01]  /*0b20*/  FFMA R12, R43, R16, R12 ;  /* 0x000000102b0c7223 */ /* 0x000fe2000000000c */
[----:B------:R-:W-:Y:S01]  /*0b30*/  SHF.L.U32 R9, R9, 0x10, RZ ;  /* 0x0000001009097819 */ /* 0x000fe200000006ff */
[----:B------:R-:W-:Y:S01]  /*0b40*/  IMAD.U32 R16, R13, 0x10000, RZ ;  /* 0x000100000d107824 */ /* 0x000fe200078e00ff */
        /* <DEDUP_REMOVED lines=9> */
[----:B------:R-:W-:Y:S01]  /*0be0*/  IMAD.U32 R17, R10, 0x10000, RZ ;  /* 0x000100000a117824 */ /* 0x000fe200078e00ff */
[----:B------:R-:W-:-:S02]  /*0bf0*/  SHF.L.U32 R5, R14, 0x10, RZ ;  /* 0x000000100e057819 */ /* 0x000fc400000006ff */
[----:B------:R-:W-:Y:S02]  /*0c00*/  PRMT R10, R15, 0x7632, R10 ;  /* 0x000076320f0a7816 */ /* 0x000fe4000000000a */
[----:B------:R-:W-:Y:S02]  /*0c10*/  PRMT R8, R6, 0x7632, R8 ;  /* 0x0000763206087816 */ /* 0x000fe40000000008 */
[----:B------:R-:W-:Y:S01]  /*0c20*/  SHF.L.U32 R6, R18, 0x10, RZ ;  /* 0x0000001012067819 */ /* 0x000fe200000006ff */
[-C--:B------:R-:W-:Y:S01]  /*0c30*/  FFMA R12, R40, R17.reuse, R13 ;  /* 0x00000011280c7223 */ /* 0x080fe2000000000d */
[----:B------:R-:W-:Y:S01]  /*0c40*/  PRMT R18, R10, 0x7632, R18 ;  /* 0x000076320a127816 */ /* 0x000fe20000000012 */
[--C-:B------:R-:W-:Y:S01]  /*0c50*/  FFMA R13, R5, R17, R16.reuse ;  /* 0x00000011050d7223 */ /* 0x100fe20000000010 */
[----:B------:R-:W-:Y:S01]  /*0c60*/  PRMT R16, R14, 0x7632, R16 ;  /* 0x000076320e107816 */ /* 0x000fe20000000010 */
[----:B------:R-:W-:Y:S01]  /*0c70*/  FFMA R14, R40, R6, R9 ;  /* 0x00000006280e7223 */ /* 0x000fe20000000009 */
[----:B------:R-:W-:-:S02]  /*0c80*/  PRMT R40, R18, 0x7632, R40 ;  /* 0x0000763212287816 */ /* 0x000fc40000000028 */
[----:B------:R-:W-:Y:S02]  /*0c90*/  SHF.L.U32 R17, R8, 0x10, RZ ;  /* 0x0000001008117819 */ /* 0x000fe400000006ff */
        /* <DEDUP_REMOVED lines=10> */
[----:B------:R-:W-:Y:S01]  /*0d40*/  IMAD.U32 R15, R15, 0x10000, RZ ;  /* 0x000100000f0f7824 */ /* 0x000fe200078e00ff */
[----:B------:R-:W-:Y:S01]  /*0d50*/  PRMT R9, R11, 0x7632, R9 ;  /* 0x000076320b097816 */ /* 0x000fe20000000009 */
[C---:B------:R-:W-:Y:S01]  /*0d60*/  FFMA R5, R8.reuse, R41, R5 ;  /* 0x0000002908057223 */ /* 0x040fe20000000005 */
[----:B------:R-:W-:Y:S01]  /*0d70*/  FFMA R18, R8, R18, R13 ;  /* 0x0000001208127223 */ /* 0x000fe2000000000d */
[C---:B------:R-:W-:Y:S01]  /*0d80*/  FFMA R12, R7.reuse, R16, R12 ;  /* 0x00000010070c7223 */ /* 0x040fe2000000000c */
[-C--:B------:R-:W-:Y:S01]  /*0d90*/  FFMA R6, R7, R0.reuse, R17 ;  /* 0x0000000007067223 */ /* 0x080fe20000000011 */
[----:B------:R-:W-:Y:S01]  /*0da0*/  FFMA R7, R15, R0, R5 ;  /* 0x000000000f077223 */ /* 0x000fe20000000005 */
[----:B------:R-:W-:Y:S01]  /*0db0*/  SHF.L.U32 R9, R9, 0x10, RZ ;  /* 0x0000001009097819 */ /* 0x000fe200000006ff */
[----:B------:R-:W-:Y:S01]  /*0dc0*/  FFMA R13, R15, R16, R18 ;  /* 0x000000100f0d7223 */ /* 0x000fe20000000012 */
[----:B------:R-:W-:Y:S01]  /*0dd0*/  SHF.L.U32 R10, R10, 0x10, RZ ;  /* 0x000000100a0a7819 */ /* 0x000fe200000006ff */
[----:B------:R-:W-:Y:S01]  /*0de0*/  IMAD.U32 R5, R4, 0x10000, RZ ;  /* 0x0001000004057824 */ /* 0x000fe200078e00ff */
[----:B------:R-:W-:-:S02]  /*0df0*/  SHF.L.U32 R0, R20, 0x10, RZ ;  /* 0x0000001014007819 */ /* 0x000fc400000006ff */
[----:B------:R-:W-:Y:S01]  /*0e00*/  SHF.L.U32 R4, R28, 0x10, RZ ;  /* 0x000000101c047819 */ /* 0x000fe200000006ff */
[-C--:B------:R-:W-:Y:S01]  /*0e10*/  FFMA R11, R5, R9.reuse, R12 ;  /* 0x00000009050b7223 */ /* 0x080fe2000000000c */
[----:B------:R-:W-:Y:S01]  /*0e20*/  FFMA R13, R10, R9, R13 ;  /* 0x000000090a0d7223 */ /* 0x000fe2000000000d */
[----:B------:R-:W-:-:S04]  /*0e30*/  PRMT R19, R19, 0x7632, R19 ;  /* 0x0000763213137816 */ /* 0x000fc80000000013 */
[----:B------:R-:W-:Y:S02]  /*0e40*/  SHF.L.U32 R19, R19, 0x10, RZ ;  /* 0x0000001013137819 */ /* 0x000fe400000006ff */
[----:B------:R-:W-:-:S03]  /*0e50*/  PRMT R16, R29, 0x7632, R16 ;  /* 0x000076321d107816 */ /* 0x000fc60000000010 */
[-C--:B------:R-:W-:Y:S01]  /*0e60*/  FFMA R5, R5, R19.reuse, R6 ;  /* 0x0000001305057223 */ /* 0x080fe20000000006 */
[----:B------:R-:W-:Y:S01]  /*0e70*/  FFMA R7, R10, R19, R7 ;  /* 0x000000130a077223 */ /* 0x000fe20000000007 */
[----:B------:R-:W-:Y:S02]  /*0e80*/  SHF.L.U32 R29, R29, 0x10, RZ ;  /* 0x000000101d1d7819 */ /* 0x000fe400000006ff */
[C---:B------:R-:W-:Y:S02]  /*0e90*/  PRMT R10, R21.reuse, 0x7632, R10 ;  /* 0x00007632150a7816 */ /* 0x040fe4000000000a */
[----:B------:R-:W-:Y:S02]  /*0ea0*/  SHF.L.U32 R16, R16, 0x10, RZ ;  /* 0x0000001010107819 */ /* 0x000fe400000006ff */
[----:B------:R-:W-:Y:S02]  /*0eb0*/  SHF.L.U32 R21, R21, 0x10, RZ ;  /* 0x0000001015157819 */ /* 0x000fe400000006ff */
[----:B------:R-:W-:-:S02]  /*0ec0*/  SHF.L.U32 R10, R10, 0x10, RZ ;  /* 0x000000100a0a7819 */ /* 0x000fc400000006ff */
[----:B------:R-:W-:Y:S02]  /*0ed0*/  IADD3 R2, P0, PT, R2, 0x1000, RZ ;  /* 0x0000100002027810 */ /* 0x000fe40007f1e0ff */
[----:B------:R-:W-:Y:S02]  /*0ee0*/  PRMT R6, R22, 0x7632, R6 ;  /* 0x0000763216067816 */ /* 0x000fe40000000006 */
[----:B------:R-:W-:Y:S02]  /*0ef0*/  IADD3 R38, PT, PT, R38, 0x800, RZ ;  /* 0x0000080026267810 */ /* 0x000fe40007ffe0ff */
[----:B------:R-:W-:Y:S01]  /*0f00*/  SHF.L.U32 R22, R22, 0x10, RZ ;  /* 0x0000001016167819 */ /* 0x000fe200000006ff */
[----:B------:R-:W-:Y:S01]  /*0f10*/  IMAD.X R3, RZ, RZ, R3, P0 ;  /* 0x000000ffff037224 */ /* 0x000fe200000e0603 */
[----:B------:R-:W-:Y:S01]  /*0f20*/  ISETP.GE.AND P0, PT, R38, R39, PT ;  /* 0x000000272600720c */ /* 0x000fe20003f06270 */
[----:B------:R-:W-:Y:S01]  /*0f30*/  IMAD.U32 R6, R6, 0x10000, RZ ;  /* 0x0001000006067824 */ /* 0x000fe200078e00ff */
[----:B------:R-:W-:-:S02]  /*0f40*/  PRMT R9, R23, 0x7632, R9 ;  /* 0x0000763217097816 */ /* 0x000fc40000000009 */
[----:B------:R-:W-:Y:S02]  /*0f50*/  SHF.L.U32 R23, R23, 0x10, RZ ;  /* 0x0000001017177819 */ /* 0x000fe400000006ff */
[----:B0-----:R-:W-:Y:S01]  /*0f60*/  IADD3 R36, P1, PT, R36, 0x1000, RZ ;  /* 0x0000100024247810 */ /* 0x001fe20007f3e0ff */
[----:B------:R-:W-:-:S03]  /*0f70*/  IMAD.U32 R9, R9, 0x10000, RZ ;  /* 0x0001000009097824 */ /* 0x000fc600078e00ff */
[----:B------:R-:W-:Y:S01]  /*0f80*/  IADD3.X R37, PT, PT, RZ, R37, RZ, P1, !PT ;  /* 0x00000025ff257210 */ /* 0x000fe20000ffe4ff */
[C---:B--2---:R-:W-:Y:S01]  /*0f90*/  IMAD.U32 R8, R24.reuse, 0x10000, RZ ;  /* 0x0001000018087824 */ /* 0x044fe200078e00ff */
[----:B------:R-:W-:-:S03]  /*0fa0*/  PRMT R24, R24, 0x7632, R24 ;  /* 0x0000763218187816 */ /* 0x000fc60000000018 */
[-C--:B------:R-:W-:Y:S01]  /*0fb0*/  FFMA R15, R0, R8.reuse, R11 ;  /* 0x00000008000f7223 */ /* 0x080fe2000000000b */
[----:B------:R-:W-:Y:S01]  /*0fc0*/  FFMA R12, R4, R8, R13 ;  /* 0x00000008040c7223 */ /* 0x000fe2000000000d */
[----:B------:R-:W-:Y:S02]  /*0fd0*/  PRMT R8, R20, 0x7632, R8 ;  /* 0x0000763214087816 */ /* 0x000fe40000000008 */
[----:B------:R-:W-:Y:S01]  /*0fe0*/  PRMT R11, R28, 0x7632, R11 ;  /* 0x000076321c0b7816 */ /* 0x000fe2000000000b */
[----:B------:R-:W-:Y:S01]  /*0ff0*/  IMAD.U32 R24, R24, 0x10000, RZ ;  /* 0x0001000018187824 */ /* 0x000fe200078e00ff */
[----:B------:R-:W-:Y:S02]  /*1000*/  SHF.L.U32 R8, R8, 0x10, RZ ;  /* 0x0000001008087819 */ /* 0x000fe400000006ff */
[----:B------:R-:W-:Y:S02]  /*1010*/  SHF.L.U32 R11, R11, 0x10, RZ ;  /* 0x000000100b0b7819 */ /* 0x000fe400000006ff */
[C---:B---3--:R-:W-:Y:S01]  /*1020*/  PRMT R20, R32.reuse, 0x7632, R20 ;  /* 0x0000763220147816 */ /* 0x048fe20000000014 */
[----:B------:R-:W-:-:S02]  /*1030*/  IMAD.U32 R32, R32, 0x10000, RZ ;  /* 0x0001000020207824 */ /* 0x000fc400078e00ff */
[-C--:B------:R-:W-:Y:S01]  /*1040*/  FFMA R18, R8, R24.reuse, R15 ;  /* 0x0000001808127223 */ /* 0x080fe2000000000f */
[----:B------:R-:W-:Y:S02]  /*1050*/  IMAD.U32 R14, R25, 0x10000, RZ ;  /* 0x00010000190e7824 */ /* 0x000fe400078e00ff */
[----:B------:R-:W-:Y:S01]  /*1060*/  FFMA R24, R11, R24, R12 ;  /* 0x000000180b187223 */ /* 0x000fe2000000000c */
[----:B------:R-:W-:Y:S01]  /*1070*/  PRMT R25, R25, 0x7632, R25 ;  /* 0x0000763219197816 */ /* 0x000fe20000000019 */
        /* <DEDUP_REMOVED lines=8> */
[----:B------:R-:W-:-:S02]  /*1100*/  SHF.L.U32 R8, R33, 0x10, RZ ;  /* 0x0000001021087819 */ /* 0x000fc400000006ff */
[----:B------:R-:W-:Y:S01]  /*1110*/  PRMT R13, R30, 0x7632, R13 ;  /* 0x000076321e0d7816 */ /* 0x000fe2000000000d */
[----:B------:R-:W-:Y:S01]  /*1120*/  IMAD.U32 R17, R26, 0x10000, RZ ;  /* 0x000100001a117824 */ /* 0x000fe200078e00ff */
[----:B------:R-:W-:Y:S01]  /*1130*/  SHF.L.U32 R30, R30, 0x10, RZ ;  /* 0x000000101e1e7819 */ /* 0x000fe200000006ff */
[----:B------:R-:W-:Y:S01]  /*1140*/  FFMA R41, R16, R25, R41 ;  /* 0x0000001910297223 */ /* 0x000fe20000000029 */
[----:B------:R-:W-:Y:S01]  /*1150*/  PRMT R15, R26, 0x7632, R15 ;  /* 0x000076321a0f7816 */ /* 0x000fe2000000000f */
[C---:B------:R-:W-:Y:S01]  /*1160*/  FFMA R19, R21.reuse, R14, R18 ;  /* 0x0000000e15137223 */ /* 0x040fe20000000012 */
[----:B------:R-:W-:Y:S01]  /*1170*/  SHF.L.U32 R5, R0, 0x10, RZ ;  /* 0x0000001000057819 */ /* 0x000fe200000006ff */
[-C--:B------:R-:W-:Y:S01]  /*1180*/  FFMA R21, R21, R8.reuse, R24 ;  /* 0x0000000815157223 */ /* 0x080fe20000000018 */
[----:B------:R-:W-:Y:S01]  /*1190*/  FFMA R29, R29, R8, R32 ;  /* 0x000000081d1d7223 */ /* 0x000fe20000000020 */
[----:B------:R-:W-:Y:S01]  /*11a0*/  SHF.L.U32 R15, R15, 0x10, RZ ;  /* 0x000000100f0f7819 */ /* 0x000fe200000006ff */
[----:B------:R-:W-:Y:S01]  /*11b0*/  FFMA R4, R30, R17, R41 ;  /* 0x000000111e047223 */ /* 0x000fe20000000029 */
[----:B------:R-:W-:Y:S01]  /*11c0*/  SHF.L.U32 R13, R13, 0x10, RZ ;  /* 0x000000100d0d7819 */ /* 0x000fe200000006ff */
[----:B------:R-:W-:-:S02]  /*11d0*/  IMAD.U32 R7, R34, 0x10000, RZ ;  /* 0x0001000022077824 */ /* 0x000fc400078e00ff */
[----:B------:R-:W-:Y:S01]  /*11e0*/  FFMA R19, R10, R25, R19 ;  /* 0x000000190a137223 */ /* 0x000fe20000000013 */
[----:B------:R-:W-:Y:S01]  /*11f0*/  PRMT R34, R34, 0x7632, R34 ;  /* 0x0000763222227816 */ /* 0x000fe20000000022 */
[-C--:B------:R-:W-:Y:S01]  /*1200*/  FFMA R21, R10, R5.reuse, R21 ;  /* 0x000000050a157223 */ /* 0x080fe20000000015 */
[C---:B------:R-:W-:Y:S01]  /*1210*/  PRMT R12, R31.reuse, 0x7632, R12 ;  /* 0x000076321f0c7816 */ /* 0x040fe2000000000c */
[----:B------:R-:W-:Y:S01]  /*1220*/  FFMA R29, R16, R5, R29 ;  /* 0x00000005101d7223 */ /* 0x000fe2000000001d */
[----:B------:R-:W-:Y:S01]  /*1230*/  SHF.L.U32 R31, R31, 0x10, RZ ;  /* 0x000000101f1f7819 */ /* 0x000fe200000006ff */
[----:B------:R-:W-:Y:S01]  /*1240*/  FFMA R4, R13, R15, R4 ;  /* 0x0000000f0d047223 */ /* 0x000fe20000000004 */
[----:B------:R-:W-:Y:S01]  /*1250*/  SHF.L.U32 R18, R27, 0x10, RZ ;  /* 0x000000101b127819 */ /* 0x000fe200000006ff */
[----:B------:R-:W-:Y:S01]  /*1260*/  FFMA R19, R22, R17, R19 ;  /* 0x0000001116137223 */ /* 0x000fe20000000013 */
[----:B------:R-:W-:Y:S01]  /*1270*/  SHF.L.U32 R34, R34, 0x10, RZ ;  /* 0x0000001022227819 */ /* 0x000fe200000006ff */
[-C--:B------:R-:W-:Y:S01]  /*1280*/  FFMA R21, R22, R7.reuse, R21 ;  /* 0x0000000716157223 */ /* 0x080fe20000000015 */
[----:B------:R-:W-:Y:S01]  /*1290*/  FFMA R30, R30, R7, R29 ;  /* 0x000000071e1e7223 */ /* 0x000fe2000000001d */
[----:B------:R-:W-:Y:S01]  /*12a0*/  FFMA R5, R31, R18, R4 ;  /* 0x000000121f057223 */ /* 0x000fe20000000004 */
[----:B------:R-:W-:Y:S01]  /*12b0*/  PRMT R14, R27, 0x7632, R14 ;  /* 0x000076321b0e7816 */ /* 0x000fe2000000000e */
[C---:B------:R-:W-:Y:S01]  /*12c0*/  FFMA R0, R6.reuse, R15, R19 ;  /* 0x0000000f06007223 */ /* 0x040fe20000000013 */
[C---:B------:R-:W-:Y:S01]  /*12d0*/  PRMT R4, R35.reuse, 0x7632, R4 ;  /* 0x0000763223047816 */ /* 0x040fe20000000004 */
[-C--:B------:R-:W-:Y:S01]  /*12e0*/  FFMA R6, R6, R34.reuse, R21 ;  /* 0x0000002206067223 */ /* 0x080fe20000000015 */
[----:B------:R-:W-:Y:S01]  /*12f0*/  SHF.L.U32 R8, R35, 0x10, RZ ;  /* 0x0000001023087819 */ /* 0x000fe200000006ff */
[----:B------:R-:W-:Y:S01]  /*1300*/  FFMA R30, R13, R34, R30 ;  /* 0x000000220d1e7223 */ /* 0x000fe2000000001e */
[----:B------:R-:W-:Y:S01]  /*1310*/  FFMA R0, R23, R18, R0 ;  /* 0x0000001217007223 */ /* 0x000fe20000000000 */
[----:B------:R-:W-:-:S02]  /*1320*/  SHF.L.U32 R14, R14, 0x10, RZ ;  /* 0x000000100e0e7819 */ /* 0x000fc400000006ff */
[----:B------:R-:W-:Y:S01]  /*1330*/  SHF.L.U32 R12, R12, 0x10, RZ ;  /* 0x000000100c0c7819 */ /* 0x000fe200000006ff */
[-C--:B------:R-:W-:Y:S01]  /*1340*/  FFMA R23, R23, R8.reuse, R6 ;  /* 0x0000000817177223 */ /* 0x080fe20000000006 */
[----:B------:R-:W-:Y:S01]  /*1350*/  SHF.L.U32 R4, R4, 0x10, RZ ;  /* 0x0000001004047819 */ /* 0x000fe200000006ff */
[----:B------:R-:W-:Y:S01]  /*1360*/  FFMA R31, R31, R8, R30 ;  /* 0x000000081f1f7223 */ /* 0x000fe2000000001e */
[CC--:B------:R-:W-:Y:S01]  /*1370*/  FFMA R0, R9.reuse, R14.reuse, R0 ;  /* 0x0000000e09007223 */ /* 0x0c0fe20000000000 */
[C---:B------:R-:W-:Y:S02]  /*1380*/  FFMA R40, R12.reuse, R14, R5 ;  /* 0x0000000e0c287223 */ /* 0x040fe40000000005 */
[-C--:B------:R-:W-:Y:S01]  /*1390*/  FFMA R41, R9, R4.reuse, R23 ;  /* 0x0000000409297223 */ /* 0x080fe20000000017 */
[----:B------:R-:W-:Y:S01]  /*13a0*/  FFMA R34, R12, R4, R31 ;  /* 0x000000040c227223 */ /* 0x000fe2000000001f */
[----:B------:R-:W-:Y:S06]  /*13b0*/  @!P0 BRA `(.L_x_61) ;  /* 0xfffffff4003c8947 */ /* 0x000fec000383ffff */
.L_x_58:
[----:B------:R-:W-:Y:S05]  /*13c0*/  BSYNC.RECONVERGENT B0 ;  /* 0x0000000000007941 */ /* 0x000fea0003800200 */
.L_x_57:
[----:B------:R-:W0:Y:S01]  /*13d0*/  SHFL.DOWN P0, R3, R0, 0x1, 0x1f ;  /* 0x08201f0000037f89 */ /* 0x000e220000000000 */
[----:B------:R-:W1:Y:S01]  /*13e0*/  S2UR UR5, SR_CgaCtaId ;  /* 0x00000000000579c3 */ /* 0x000e620000008800 */
[----:B------:R-:W-:Y:S02]  /*13f0*/  UMOV UR4, 0x400 ;  /* 0x0000040000047882 */ /* 0x000fe40000000000 */
[----:B------:R-:W2:Y:S04]  /*1400*/  SHFL.DOWN P1, R7, R40, 0x1, 0x1f ;  /* 0x08201f0028077f89 */ /* 0x000ea80000020000 */
[----:B------:R-:W3:Y:S04]  /*1410*/  SHFL.DOWN P2, R4, R41, 0x1, 0x1f ;  /* 0x08201f0029047f89 */ /* 0x000ee80000040000 */
[----:B------:R-:W4:Y:S01]  /*1420*/  SHFL.DOWN P3, R13, R34, 0x1, 0x1f ;  /* 0x08201f00220d7f89 */ /* 0x000f220000060000 */
[----:B0-----:R-:W-:Y:S01]  /*1430*/  @P0 FADD R3, R3, R0 ;  /* 0x0000000003030221 */ /* 0x001fe20000000000 */
[----:B-1----:R-:W-:Y:S01]  /*1440*/  ULEA UR4, UR5, UR4, 0x18 ;  /* 0x0000000405047291 */ /* 0x002fe2000f8ec0ff */
[----:B--2---:R-:W-:-:S03]  /*1450*/  @P1 FADD R7, R7, R40 ;  /* 0x0000002807071221 */ /* 0x004fc60000000000 */
[----:B------:R-:W0:Y:S01]  /*1460*/  SHFL.DOWN P0, R2, R3, 0x2, 0x1f ;  /* 0x08401f0003027f89 */ /* 0x000e220000000000 */
[----:B---3--:R-:W-:-:S03]  /*1470*/  @P2 FADD R4, R4, R41 ;  /* 0x0000002904042221 */ /* 0x008fc60000000000 */
[----:B------:R-:W1:Y:S01]  /*1480*/  SHFL.DOWN P1, R6, R7, 0x2, 0x1f ;  /* 0x08401f0007067f89 */ /* 0x000e620000020000 */
[----:B----4-:R-:W-:-:S03]  /*1490*/  @P3 FADD R13, R13, R34 ;  /* 0x000000220d0d3221 */ /* 0x010fc60000000000 */
[----:B------:R-:W2:Y:S04]  /*14a0*/  SHFL.DOWN P2, R11, R4, 0x2, 0x1f ;  /* 0x08401f00040b7f89 */ /* 0x000ea80000040000 */
[----:B------:R-:W3:Y:S01]  /*14b0*/  SHFL.DOWN P3, R10, R13, 0x2, 0x1f ;  /* 0x08401f000d0a7f89 */ /* 0x000ee20000060000 */
[----:B0-----:R-:W-:Y:S01]  /*14c0*/  @P0 FADD R2, R3, R2 ;  /* 0x0000000203020221 */ /* 0x001fe20000000000 */
[----:B-1----:R-:W-:-:S04]  /*14d0*/  @P1 FADD R6, R7, R6 ;  /* 0x0000000607061221 */ /* 0x002fc80000000000 */
[----:B------:R-:W0:Y:S01]  /*14e0*/  SHFL.DOWN P0, R5, R2, 0x4, 0x1f ;  /* 0x08801f0002057f89 */ /* 0x000e220000000000 */
[----:B--2---:R-:W-:-:S03]  /*14f0*/  @P2 FADD R11, R4, R11 ;  /* 0x0000000b040b2221 */ /* 0x004fc60000000000 */
[----:B------:R-:W1:Y:S01]  /*1500*/  SHFL.DOWN P1, R9, R6, 0x4, 0x1f ;  /* 0x08801f0006097f89 */ /* 0x000e620000020000 */
[----:B---3--:R-:W-:-:S03]  /*1510*/  @P3 FADD R10, R13, R10 ;  /* 0x0000000a0d0a3221 */ /* 0x008fc60000000000 */
[----:B------:R-:W2:Y:S04]  /*1520*/  SHFL.DOWN P2, R0, R11, 0x4, 0x1f ;  /* 0x08801f000b007f89 */ /* 0x000ea80000040000 */
[----:B------:R-:W3:Y:S01]  /*1530*/  SHFL.DOWN P3, R15, R10, 0x4, 0x1f ;  /* 0x08801f000a0f7f89 */ /* 0x000ee20000060000 */
[----:B------:R-:W4:Y:S01]  /*1540*/  S2R R13, SR_TID.X ;  /* 0x00000000000d7919 */ /* 0x000f220000002100 */
        /* <DEDUP_REMOVED lines=8> */
[----:B0-----:R-:W-:Y:S01]  /*15d0*/  @P0 FADD R4, R5, R4 ;  /* 0x0000000405040221 */ /* 0x001fe20000000000 */
[----:B-1----:R-:W-:Y:S01]  /*15e0*/  @P1 FADD R8, R9, R8 ;  /* 0x0000000809081221 */ /* 0x002fe20000000000 */
[----:B--2---:R-:W-:-:S04]  /*15f0*/  @P2 FADD R7, R0, R7 ;  /* 0x0000000700072221 */ /* 0x004fc80000000000 */
[----:B------:R-:W0:Y:S01]  /*1600*/  SHFL.DOWN P4, R5, R8, 0x10, 0x1f ;  /* 0x0a001f0008057f89 */ /* 0x000e220000080000 */
[----:B----4-:R-:W-:Y:S01]  /*1610*/  LOP3.LUT P1, R0, R13, 0x1f, RZ, 0xc0, !PT ;  /* 0x0000001f0d007812 */ /* 0x010fe2000782c0ff */
[----:B---3--:R-:W-:Y:S02]  /*1620*/  @P3 FADD R12, R15, R12 ;  /* 0x0000000c0f0c3221 */ /* 0x008fe40000000000 */
[----:B------:R-:W1:Y:S01]  /*1630*/  SHFL.DOWN P3, R3, R4, 0x10, 0x1f ;  /* 0x0a001f0004037f89 */ /* 0x000e620000060000 */
[----:B------:R-:W-:Y:S02]  /*1640*/  ISETP.NE.AND P0, PT, R0, RZ, PT ;  /* 0x000000ff0000720c */ /* 0x000fe40003f05270 */
[----:B------:R-:W-:Y:S01]  /*1650*/  SHF.R.U32.HI R0, RZ, 0x1, R13 ;  /* 0x00000001ff007819 */ /* 0x000fe2000001160d */
[----:B------:R-:W2:Y:S03]  /*1660*/  SHFL.DOWN P5, R6, R7, 0x10, 0x1f ;  /* 0x0a001f0007067f89 */ /* 0x000ea600000a0000 */
[----:B------:R-:W-:Y:S01]  /*1670*/  LOP3.LUT R2, R0, 0x1fc, RZ, 0xc0, !PT ;  /* 0x000001fc00027812 */ /* 0x000fe200078ec0ff */
[----:B------:R-:W3:Y:S01]  /*1680*/  SHFL.DOWN P2, R9, R12, 0x10, 0x1f ;  /* 0x0a001f000c097f89 */ /* 0x000ee20000040000 */
[----:B0-----:R-:W-:Y:S01]  /*1690*/  @P4 FADD R5, R8, R5 ;  /* 0x0000000508054221 */ /* 0x001fe20000000000 */
[----:B-1----:R-:W-:-:S04]  /*16a0*/  @P3 FADD R3, R4, R3 ;  /* 0x0000000304033221 */ /* 0x002fc80000000000 */
[----:B------:R0:W-:Y:S01]  /*16b0*/  @!P0 STS [R2+UR4+0x4], R5 ;  /* 0x0000040502008988 */ /* 0x0001e20008000804 */
[----:B------:R-:W-:Y:S01]  /*16c0*/  ISETP.GT.U32.AND P3, PT, R13, 0x3, PT ;  /* 0x000000030d00780c */ /* 0x000fe20003f64070 */
[----:B--2---:R-:W-:Y:S02]  /*16d0*/  @P5 FADD R6, R7, R6 ;  /* 0x0000000607065221 */ /* 0x004fe40000000000 */
[----:B------:R0:W-:Y:S01]  /*16e0*/  @!P1 STS [R2+UR4], R3 ;  /* 0x0000000302009988 */ /* 0x0001e20008000804 */
[----:B---3--:R-:W-:-:S03]  /*16f0*/  @P2 FADD R9, R12, R9 ;  /* 0x000000090c092221 */ /* 0x008fc60000000000 */
[----:B------:R0:W-:Y:S04]  /*1700*/  @!P0 STS [R2+UR4+0x8], R6 ;  /* 0x0000080602008988 */ /* 0x0001e80008000804 */
[----:B------:R0:W-:Y:S01]  /*1710*/  @!P0 STS [R2+UR4+0xc], R9 ;  /* 0x00000c0902008988 */ /* 0x0001e20008000804 */
[----:B------:R-:W-:Y:S06]  /*1720*/  BAR.SYNC.DEFER_BLOCKING 0x0 ;  /* 0x0000000000007b1d */ /* 0x000fec0000010000 */
[----:B------:R-:W-:Y:S05]  /*1730*/  @P3 EXIT ;  /* 0x000000000000394d */ /* 0x000fea0003800000 */
[----:B0-----:R-:W-:Y:S01]  /*1740*/  LEA R2, R13, UR4, 0x2 ;  /* 0x000000040d027c11 */ /* 0x001fe2000f8e10ff */
[----:B------:R-:W-:Y:S01]  /*1750*/  S2UR UR5, SR_CTAID.X ;  /* 0x00000000000579c3 */ /* 0x000fe20000002500 */
[----:B------:R-:W0:Y:S03]  /*1760*/  LDCU UR10, c[0x0][0x3a4] ;  /* 0x00007480ff0a77ac */ /* 0x000e260008000800 */
[----:B------:R-:W1:Y:S01]  /*1770*/  LDS R3, [R2] ;  /* 0x0000000002037984 */ /* 0x000e620000000800 */
[----:B------:R-:W2:Y:S03]  /*1780*/  LDCU UR7, c[0x0][0x390] ;  /* 0x00007200ff0777ac */ /* 0x000ea60008000800 */
[----:B------:R-:W3:Y:S01]  /*1790*/  LDS R4, [R2+0x10] ;  /* 0x0000100002047984 */ /* 0x000ee20000000800 */
[----:B------:R-:W0:Y:S01]  /*17a0*/  S2UR UR6, SR_CTAID.Y ;  /* 0x00000000000679c3 */ /* 0x000e220000002600 */
[----:B------:R-:W4:Y:S02]  /*17b0*/  LDCU.64 UR12, c[0x0][0x398] ;  /* 0x00007300ff0c77ac */ /* 0x000f240008000a00 */
[----:B------:R-:W5:Y:S04]  /*17c0*/  LDS R5, [R2+0x20] ;  /* 0x0000200002057984 */ /* 0x000f680000000800 */
[----:B------:R-:W2:Y:S01]  /*17d0*/  LDS R7, [R2+0x30] ;  /* 0x0000300002077984 */ /* 0x000ea20000000800 */
[----:B0-----:R-:W-:-:S04]  /*17e0*/  UIMAD UR5, UR5, UR10, UR6 ;  /* 0x0000000a050572a4 */ /* 0x001fc8000f8e0206 */
[----:B------:R-:W-:-:S04]  /*17f0*/  USHF.L.U32 UR5, UR5, 0x1, URZ ;  /* 0x0000000105057899 */ /* 0x000fc800080006ff */
[----:B------:R-:W-:Y:S01]  /*1800*/  USHF.R.S32.HI UR6, URZ, 0x1f, UR5 ;  /* 0x0000001fff067899 */ /* 0x000fe20008011405 */
[----:B-1----:R-:W-:-:S04]  /*1810*/  FADD R3, RZ, R3 ;  /* 0x00000003ff037221 */ /* 0x002fc80000000000 */
[----:B---3--:R-:W-:Y:S01]  /*1820*/  FADD R4, R3, R4 ;  /* 0x0000000403047221 */ /* 0x008fe20000000000 */
[----:B------:R-:W-:-:S03]  /*1830*/  LOP3.LUT R3, R13, 0x1, RZ, 0xc0, !PT ;  /* 0x000000010d037812 */ /* 0x000fc600078ec0ff */
[----:B-----5:R-:W-:Y:S02]  /*1840*/  FADD R4, R4, R5 ;  /* 0x0000000504047221 */ /* 0x020fe40000000000 */
        /* <DEDUP_REMOVED lines=10> */
.L_x_62:
        /* <DEDUP_REMOVED lines=9> */
.L_x_85:


//--------------------- .text._Z12cudaCoreGemmI13__nv_bfloat16S0_Li1ELi2ELi128EEvPKT_S3_fPT0_iii --------------------------
	.section	.text._Z12cudaCoreGemmI13__nv_bfloat16S0_Li1ELi2ELi128EEvPKT_S3_fPT0_iii,"ax",@progbits
	.align	128
        .global         _Z12cudaCoreGemmI13__nv_bfloat16S0_Li1ELi2ELi128EEvPKT_S3_fPT0_iii
        .type           _Z12cudaCoreGemmI13__nv_bfloat16S0_Li1ELi2ELi128EEvPKT_S3_fPT0_iii,@function
        .size           _Z12cudaCoreGemmI13__nv_bfloat16S0_Li1ELi2ELi128EEvPKT_S3_fPT0_iii,(.L_x_86 - _Z12cudaCoreGemmI13__nv_bfloat16S0_Li1ELi2ELi128EEvPKT_S3_fPT0_iii)
        .other          _Z12cudaCoreGemmI13__nv_bfloat16S0_Li1ELi2ELi128EEvPKT_S3_fPT0_iii,@"STO_CUDA_ENTRY STV_DEFAULT"
_Z12cudaCoreGemmI13__nv_bfloat16S0_Li1ELi2ELi128EEvPKT_S3_fPT0_iii:
.text._Z12cudaCoreGemmI13__nv_bfloat16S0_Li1ELi2ELi128EEvPKT_S3_fPT0_iii:
[----:B------:R-:W-:Y:S01]  /*0000*/  LDC R1, c[0x0][0x37c] ;  /* 0x0000df00ff017b82 */ /* 0x000fe20000000800 */
[----:B------:R-:W0:Y:S07]  /*0010*/  S2R R9, SR_TID.X ;  /* 0x0000000000097919 */ /* 0x000e2e0000002100 */
[----:B------:R-:W1:Y:S01]  /*0020*/  LDC R0, c[0x0][0x3a8] ;  /* 0x0000ea00ff007b82 */ /* 0x000e620000000800 */
[----:B------:R-:W2:Y:S01]  /*0030*/  LDCU.64 UR8, c[0x0][0x358] ;  /* 0x00006b00ff0877ac */ /* 0x000ea20008000a00 */
[----:B------:R-:W-:Y:S01]  /*0040*/  BSSY.RECONVERGENT B0, `(.L_x_63) ;  /* 0x0000157000007945 */ /* 0x000fe20003800200 */
[----:B------:R-:W3:Y:S01]  /*0050*/  S2R R7, SR_CTAID.X ;  /* 0x0000000000077919 */ /* 0x000ee20000002500 */
[----:B------:R-:W-:-:S04]  /*0060*/  CS2R R28, SRZ ;  /* 0x00000000001c7805 */ /* 0x000fc8000001ff00 */
[----:B------:R-:W4:Y:S08]  /*0070*/  S2UR UR4, SR_CTAID.Y ;  /* 0x00000000000479c3 */ /* 0x000f300000002600 */
[----:B------:R-:W3:Y:S01]  /*0080*/  LDC R2, c[0x0][0x3a4] ;  /* 0x0000e900ff027b82 */ /* 0x000ee20000000800 */
[----:B0-----:R-:W-:Y:S01]  /*0090*/  SHF.L.U32 R3, R9, 0x3, RZ ;  /* 0x0000000309037819 */ /* 0x001fe200000006ff */
[----:B----4-:R-:W-:-:S03]  /*00a0*/  USHF.L.U32 UR4, UR4, 0x1, URZ ;  /* 0x0000000104047899 */ /* 0x010fc600080006ff */
[----:B-1----:R-:W-:-:S03]  /*00b0*/  ISETP.GE.AND P0, PT, R3, R0, PT ;  /* 0x000000000300720c */ /* 0x002fc60003f06270 */
[----:B---3--:R-:W-:-:S10]  /*00c0*/  IMAD R2, R7, R2, UR4 ;  /* 0x0000000407027e24 */ /* 0x008fd4000f8e0202 */
[----:B--2---:R-:W-:Y:S05]  /*00d0*/  @P0 BRA `(.L_x_64) ;  /* 0x0000001400340947 */ /* 0x004fea0003800000 */
[----:B------:R-:W-:Y:S01]  /*00e0*/  LOP3.LUT R5, RZ, R3, RZ, 0x33, !PT ;  /* 0x00000003ff057212 */ /* 0x000fe200078e33ff */
[-C--:B------:R-:W-:Y:S01]  /*00f0*/  IMAD R16, R7, R0.reuse, RZ ;  /* 0x0000000007107224 */ /* 0x080fe200078e02ff */
[----:B------:R-:W-:Y:S01]  /*0100*/  BSSY.RECONVERGENT B1, `(.L_x_65) ;  /* 0x000005a000017945 */ /* 0x000fe20003800200 */
[----:B------:R-:W-:Y:S01]  /*0110*/  IMAD R20, R0, UR4, RZ ;  /* 0x0000000400147c24 */ /* 0x000fe2000f8e02ff */
[----:B------:R-:W-:Y:S01]  /*0120*/  IADD3 R8, PT, PT, R5, R0, RZ ;  /* 0x0000000005087210 */ /* 0x000fe20007ffe0ff */
[----:B------:R-:W-:Y:S01]  /*0130*/  IMAD.MOV.U32 R28, RZ, RZ, RZ ;  /* 0x000000ffff1c7224 */ /* 0x000fe200078e00ff */
[----:B------:R-:W-:Y:S02]  /*0140*/  SHF.R.S32.HI R21, RZ, 0x1f, R16 ;  /* 0x0000001fff157819 */ /* 0x000fe40000011410 */
[C---:B------:R-:W-:Y:S02]  /*0150*/  LOP3.LUT R4, R8.reuse, 0xc00, RZ, 0xc0, !PT ;  /* 0x00000c0008047812 */ /* 0x040fe400078ec0ff */
[----:B------:R-:W-:-:S02]  /*0160*/  ISETP.GE.U32.AND P0, PT, R8, 0xc00, PT ;  /* 0x00000c000800780c */ /* 0x000fc40003f06070 */
[----:B------:R-:W-:Y:S02]  /*0170*/  ISETP.NE.AND P1, PT, R4, 0xc00, PT ;  /* 0x00000c000400780c */ /* 0x000fe40003f25270 */
[----:B------:R-:W-:-:S11]  /*0180*/  SHF.R.S32.HI R23, RZ, 0x1f, R20 ;  /* 0x0000001fff177819 */ /* 0x000fd60000011414 */
[----:B------:R-:W-:Y:S05]  /*0190*/  @!P1 BRA `(.L_x_66) ;  /* 0x0000000400409947 */ /* 0x000fea0003800000 */
[----:B------:R-:W0:Y:S01]  /*01a0*/  LDCU.128 UR12, c[0x0][0x380] ;  /* 0x00007000ff0c77ac */ /* 0x000e220008000c00 */
[----:B------:R-:W-:Y:S01]  /*01b0*/  SHF.L.U64.HI R5, R16, 0x1, R21 ;  /* 0x0000000110057819 */ /* 0x000fe20000010215 */
[----:B------:R-:W-:Y:S01]  /*01c0*/  IMAD.SHL.U32 R6, R20, 0x2, RZ ;  /* 0x0000000214067824 */ /* 0x000fe200078e00ff */
[----:B------:R-:W-:Y:S02]  /*01d0*/  SHF.L.U32 R4, R16, 0x1, RZ ;  /* 0x0000000110047819 */ /* 0x000fe400000006ff */
[----:B------:R-:W-:Y:S02]  /*01e0*/  CS2R R28, SRZ ;  /* 0x00000000001c7805 */ /* 0x000fe4000001ff00 */
[----:B------:R-:W-:Y:S02]  /*01f0*/  SHF.L.U64.HI R7, R20, 0x1, R23 ;  /* 0x0000000114077819 */ /* 0x000fe40000010217 */
[----:B------:R-:W-:Y:S01]  /*0200*/  LEA.HI R8, R8, 0x1, RZ, 0x16 ;  /* 0x0000000108087811 */ /* 0x000fe200078fb0ff */
[----:B------:R-:W-:-:S03]  /*0210*/  IMAD.WIDE.U32 R4, R9, 0x10, R4 ;  /* 0x0000001009047825 */ /* 0x000fc600078e0004 */
[----:B------:R-:W-:Y:S01]  /*0220*/  LOP3.LUT R8, R8, 0x3, RZ, 0xc0, !PT ;  /* 0x0000000308087812 */ /* 0x000fe200078ec0ff */
[----:B------:R-:W-:-:S03]  /*0230*/  IMAD.WIDE.U32 R6, R9, 0x10, R6 ;  /* 0x0000001009067825 */ /* 0x000fc600078e0006 */
[----:B------:R-:W-:Y:S02]  /*0240*/  IADD3 R22, PT, PT, -R8, RZ, RZ ;  /* 0x000000ff08167210 */ /* 0x000fe40007ffe1ff */
[----:B0-----:R-:W-:Y:S02]  /*0250*/  IADD3 R24, P1, PT, R4, UR12, RZ ;  /* 0x0000000c04187c10 */ /* 0x001fe4000ff3e0ff */
[----:B------:R-:W-:Y:S02]  /*0260*/  IADD3 R18, P2, PT, R6, UR14, RZ ;  /* 0x0000000e06127c10 */ /* 0x000fe4000ff5e0ff */
[----:B------:R-:W-:Y:S02]  /*0270*/  IADD3.X R17, PT, PT, R5, UR13, RZ, P1, !PT ;  /* 0x0000000d05117c10 */ /* 0x000fe40008ffe4ff */
[----:B------:R-:W-:-:S09]  /*0280*/  IADD3.X R19, PT, PT, R7, UR15, RZ, P2, !PT ;  /* 0x0000000f07137c10 */ /* 0x000fd200097fe4ff */
.L_x_67:
[----:B------:R-:W-:Y:S01]  /*0290*/  IMAD.MOV.U32 R25, RZ, RZ, R17 ;  /* 0x000000ffff197224 */ /* 0x000fe200078e0011 */
[----:B------:R0:W2:Y:S04]  /*02a0*/  LDG.E.128.CONSTANT R4, desc[UR8][R18.64] ;  /* 0x0000000812047981 */ /* 0x0000a8000c1e9d00 */
[----:B------:R1:W3:Y:S01]  /*02b0*/  LDG.E.128.CONSTANT R8, desc[UR8][R24.64] ;  /* 0x0000000818087981 */ /* 0x0002e2000c1e9d00 */
[----:B------:R-:W-:-:S06]  /*02c0*/  IMAD.WIDE.U32 R12, R0, 0x2, R18 ;  /* 0x00000002000c7825 */ /* 0x000fcc00078e0012 */
[----:B------:R-:W4:Y:S01]  /*02d0*/  LDG.E.128.CONSTANT R12, desc[UR8][R12.64] ;  /* 0x000000080c0c7981 */ /* 0x000f22000c1e9d00 */
[----:B------:R-:W-:Y:S01]  /*02e0*/  VIADD R22, R22, 0x1 ;  /* 0x0000000116167836 */ /* 0x000fe20000000000 */
[----:B0-----:R-:W-:Y:S02]  /*02f0*/  IADD3 R18, P3, PT, R18, 0x800, RZ ;  /* 0x0000080012127810 */ /* 0x001fe40007f7e0ff */
[----:B-1----:R-:W-:Y:S02]  /*0300*/  IADD3 R24, P2, PT, R24, 0x800, RZ ;  /* 0x0000080018187810 */ /* 0x002fe40007f5e0ff */
[----:B------:R-:W-:Y:S01]  /*0310*/  ISETP.NE.AND P1, PT, R22, RZ, PT ;  /* 0x000000ff1600720c */ /* 0x000fe20003f25270 */
[----:B------:R-:W-:Y:S01]  /*0320*/  IMAD.X R19, RZ, RZ, R19, P3 ;  /* 0x000000ffff137224 */ /* 0x000fe200018e0613 */
[----:B------:R-:W-:Y:S01]  /*0330*/  IADD3 R3, PT, PT, R3, 0x400, RZ ;  /* 0x0000040003037810 */ /* 0x000fe20007ffe0ff */
[----:B------:R-:W-:Y:S01]  /*0340*/  IMAD.X R17, RZ, RZ, R17, P2 ;  /* 0x000000ffff117224 */ /* 0x000fe200010e0611 */
[----:B--2---:R-:W-:-:S02]  /*0350*/  SHF.L.U32 R30, R4, 0x10, RZ ;  /* 0x00000010041e7819 */ /* 0x004fc400000006ff */
[----:B------:R-:W-:Y:S02]  /*0360*/  PRMT R4, R4, 0x7632, R4 ;  /* 0x0000763204047816 */ /* 0x000fe40000000004 */
[C---:B---3--:R-:W-:Y:S01]  /*0370*/  PRMT R27, R8.reuse, 0x7632, R27 ;  /* 0x00007632081b7816 */ /* 0x048fe2000000001b */
[----:B------:R-:W-:Y:S01]  /*0380*/  IMAD.U32 R26, R8, 0x10000, RZ ;  /* 0x00010000081a7824 */ /* 0x000fe200078e00ff */
[----:B------:R-:W-:Y:S02]  /*0390*/  SHF.L.U32 R8, R4, 0x10, RZ ;  /* 0x0000001004087819 */ /* 0x000fe400000006ff */
[----:B------:R-:W-:Y:S01]  /*03a0*/  SHF.L.U32 R25, R5, 0x10, RZ ;  /* 0x0000001005197819 */ /* 0x000fe200000006ff */
[----:B------:R-:W-:Y:S01]  /*03b0*/  FFMA R29, R30, R26, R29 ;  /* 0x0000001a1e1d7223 */ /* 0x000fe2000000001d */
[----:B------:R-:W-:Y:S01]  /*03c0*/  IMAD.U32 R4, R27, 0x10000, RZ ;  /* 0x000100001b047824 */ /* 0x000fe200078e00ff */
[----:B------:R-:W-:-:S03]  /*03d0*/  PRMT R5, R5, 0x7632, R5 ;  /* 0x0000763205057816 */ /* 0x000fc60000000005 */
[----:B------:R-:W-:Y:S01]  /*03e0*/  FFMA R30, R8, R4, R29 ;  /* 0x00000004081e7223 */ /* 0x000fe2000000001d */
[----:B------:R-:W-:Y:S01]  /*03f0*/  IMAD.U32 R8, R9, 0x10000, RZ ;  /* 0x0001000009087824 */ /* 0x000fe200078e00ff */
[----:B------:R-:W-:-:S03]  /*0400*/  SHF.L.U32 R32, R5, 0x10, RZ ;  /* 0x0000001005207819 */ /* 0x000fc600000006ff */
[--C-:B------:R-:W-:Y:S01]  /*0410*/  FFMA R25, R25, R8, R30.reuse ;  /* 0x0000000819197223 */ /* 0x100fe2000000001e */
[----:B------:R-:W-:Y:S02]  /*0420*/  PRMT R30, R9, 0x7632, R30 ;  /* 0x00007632091e7816 */ /* 0x000fe4000000001e */
[C---:B----4-:R-:W-:Y:S02]  /*0430*/  SHF.L.U32 R9, R12.reuse, 0x10, RZ ;  /* 0x000000100c097819 */ /* 0x050fe400000006ff */
[----:B------:R-:W-:Y:S01]  /*0440*/  PRMT R12, R12, 0x7632, R12 ;  /* 0x000076320c0c7816 */ /* 0x000fe2000000000c */
[----:B------:R-:W-:Y:S02]  /*0450*/  IMAD.U32 R30, R30, 0x10000, RZ ;  /* 0x000100001e1e7824 */ /* 0x000fe400078e00ff */
[----:B------:R-:W-:Y:S02]  /*0460*/  FFMA R26, R9, R26, R28 ;  /* 0x0000001a091a7223 */ /* 0x000fe4000000001c */
[----:B------:R-:W-:-:S02]  /*0470*/  IMAD.U32 R9, R12, 0x10000, RZ ;  /* 0x000100000c097824 */ /* 0x000fc400078e00ff */
[----:B------:R-:W-:Y:S01]  /*0480*/  FFMA R5, R32, R30, R25 ;  /* 0x0000001e20057223 */ /* 0x000fe20000000019 */
[----:B------:R-:W-:Y:S01]  /*0490*/  SHF.L.U32 R12, R6, 0x10, RZ ;  /* 0x00000010060c7819 */ /* 0x000fe200000006ff */
[----:B------:R-:W-:Y:S01]  /*04a0*/  FFMA R26, R9, R4, R26 ;  /* 0x00000004091a7223 */ /* 0x000fe2000000001a */
[C---:B------:R-:W-:Y:S02]  /*04b0*/  PRMT R4, R13.reuse, 0x7632, R4 ;  /* 0x000076320d047816 */ /* 0x040fe40000000004 */
[----:B------:R-:W-:-:S03]  /*04c0*/  SHF.L.U32 R13, R13, 0x10, RZ ;  /* 0x000000100d0d7819 */ /* 0x000fc600000006ff */
[----:B------:R-:W-:Y:S01]  /*04d0*/  IMAD.U32 R9, R4, 0x10000, RZ ;  /* 0x0001000004097824 */ /* 0x000fe200078e00ff */
[----:B------:R-:W-:Y:S01]  /*04e0*/  PRMT R4, R6, 0x7632, R4 ;  /* 0x0000763206047816 */ /* 0x000fe20000000004 */
[----:B------:R-:W-:Y:S01]  /*04f0*/  FFMA R26, R13, R8, R26 ;  /* 0x000000080d1a7223 */ /* 0x000fe2000000001a */
[C---:B------:R-:W-:Y:S01]  /*0500*/  PRMT R13, R10.reuse, 0x7632, R13 ;  /* 0x000076320a0d7816 */ /* 0x040fe2000000000d */
[----:B------:R-:W-:Y:S01]  /*0510*/  IMAD.U32 R8, R10, 0x10000, RZ ;  /* 0x000100000a087824 */ /* 0x000fe200078e00ff */
[----:B------:R-:W-:Y:S01]  /*0520*/  SHF.L.U32 R10, R4, 0x10, RZ ;  /* 0x00000010040a7819 */ /* 0x000fe200000006ff */
[----:B------:R-:W-:Y:S01]  /*0530*/  FFMA R30, R9, R30, R26 ;  /* 0x0000001e091e7223 */ /* 0x000fe2000000001a */
[C---:B------:R-:W-:Y:S01]  /*0540*/  IMAD.U32 R9, R14.reuse, 0x10000, RZ ;  /* 0x000100000e097824 */ /* 0x040fe200078e00ff */
[----:B------:R-:W-:Y:S01]  /*0550*/  PRMT R14, R14, 0x7632, R14 ;  /* 0x000076320e0e7816 */ /* 0x000fe2000000000e */
[----:B------:R-:W-:Y:S01]  /*0560*/  FFMA R5, R12, R8, R5 ;  /* 0x000000080c057223 */ /* 0x000fe20000000005 */
[----:B------:R-:W-:-:S02]  /*0570*/  IMAD.U32 R13, R13, 0x10000, RZ ;  /* 0x000100000d0d7824 */ /* 0x000fc400078e00ff */
[----:B------:R-:W-:Y:S01]  /*0580*/  FFMA R9, R9, R8, R30 ;  /* 0x0000000809097223 */ /* 0x000fe2000000001e */
[----:B------:R-:W-:Y:S01]  /*0590*/  SHF.L.U32 R14, R14, 0x10, RZ ;  /* 0x000000100e0e7819 */ /* 0x000fe200000006ff */
[----:B------:R-:W-:Y:S02]  /*05a0*/  IMAD.U32 R8, R11, 0x10000, RZ ;  /* 0x000100000b087824 */ /* 0x000fe400078e00ff */
[-C--:B------:R-:W-:Y:S01]  /*05b0*/  FFMA R10, R10, R13.reuse, R5 ;  /* 0x0000000d0a0a7223 */ /* 0x080fe20000000005 */
[----:B------:R-:W-:Y:S02]  /*05c0*/  PRMT R6, R7, 0x7632, R6 ;  /* 0x0000763207067816 */ /* 0x000fe40000000006 */
        /* <DEDUP_REMOVED lines=8> */
[----:B------:R-:W-:Y:S01]  /*0650*/  IMAD.U32 R4, R4, 0x10000, RZ ;  /* 0x0001000004047824 */ /* 0x000fe200078e00ff */
[----:B------:R-:W-:-:S03]  /*0660*/  SHF.L.U32 R15, R15, 0x10, RZ ;  /* 0x000000100f0f7819 */ /* 0x000fc600000006ff */
[-C--:B------:R-:W-:Y:S02]  /*0670*/  FFMA R29, R6, R4.reuse, R7 ;  /* 0x00000004061d7223 */ /* 0x080fe40000000007 */
[----:B------:R-:W-:Y:S01]  /*0680*/  FFMA R28, R15, R4, R14 ;  /* 0x000000040f1c7223 */ /* 0x000fe2000000000e */
[----:B------:R-:W-:Y:S06]  /*0690*/  @P1 BRA `(.L_x_67) ;  /* 0xfffffff800fc1947 */ /* 0x000fec000383ffff */
.L_x_66:
[----:B------:R-:W-:Y:S05]  /*06a0*/  BSYNC.RECONVERGENT B1 ;  /* 0x0000000000017941 */ /* 0x000fea0003800200 */
.L_x_65:
[----:B------:R-:W-:Y:S05]  /*06b0*/  @!P0 BRA `(.L_x_64) ;  /* 0x0000000c00bc8947 */ /* 0x000fea0003800000 */
[----:B------:R-:W0:Y:S01]  /*06c0*/  LDCU.128 UR12, c[0x0][0x380] ;  /* 0x00007000ff0c77ac */ /* 0x000e220008000c00 */
[-C--:B------:R-:W-:Y:S02]  /*06d0*/  IADD3 R16, P2, PT, R16, R3.reuse, RZ ;  /* 0x0000000310107210 */ /* 0x080fe40007f5e0ff */
[----:B------:R-:W-:Y:S02]  /*06e0*/  IADD3 R20, P1, PT, R20, R3, RZ ;  /* 0x0000000314147210 */ /* 0x000fe40007f3e0ff */
[----:B------:R-:W-:-:S03]  /*06f0*/  IADD3.X R31, PT, PT, RZ, R21, RZ, P2, !PT ;  /* 0x00000015ff1f7210 */ /* 0x000fc600017fe4ff */
[----:B------:R-:W-:Y:S01]  /*0700*/  IMAD.X R23, RZ, RZ, R23, P1 ;  /* 0x000000ffff177224 */ /* 0x000fe200008e0617 */
[----:B0-----:R-:W-:Y:S02]  /*0710*/  LEA R30, P0, R16, UR12, 0x1 ;  /* 0x0000000c101e7c11 */ /* 0x001fe4000f8008ff */
[----:B------:R-:W-:Y:S02]  /*0720*/  LEA R32, P2, R20, UR14, 0x1 ;  /* 0x0000000e14207c11 */ /* 0x000fe4000f8408ff */
[----:B------:R-:W-:Y:S02]  /*0730*/  IADD3 R30, P3, PT, R30, 0x1000, RZ ;  /* 0x000010001e1e7810 */ /* 0x000fe40007f7e0ff */
[----:B------:R-:W-:Y:S02]  /*0740*/  LEA.HI.X R31, R16, UR13, R31, 0x1, P0 ;  /* 0x0000000d101f7c11 */ /* 0x000fe400080f0c1f */
[----:B------:R-:W-:Y:S02]  /*0750*/  LEA.HI.X R33, R20, UR15, R23, 0x1, P2 ;  /* 0x0000000f14217c11 */ /* 0x000fe400090f0c17 */
[----:B------:R-:W-:-:S07]  /*0760*/  IADD3.X R31, PT, PT, RZ, R31, RZ, P3, !PT ;  /* 0x0000001fff1f7210 */ /* 0x000fce0001ffe4ff */
.L_x_68:
[----:B------:R-:W2:Y:S04]  /*0770*/  LDG.E.128.CONSTANT R20, desc[UR8][R30.64+-0x1000] ;  /* 0xfff000081e147981 */ /* 0x000ea8000c1e9d00 */
[----:B------:R-:W3:Y:S01]  /*0780*/  LDG.E.128.CONSTANT R16, desc[UR8][R32.64] ;  /* 0x0000000820107981 */ /* 0x000ee2000c1e9d00 */
[----:B------:R-:W-:-:S05]  /*0790*/  IMAD.WIDE.U32 R34, R0, 0x2, R32 ;  /* 0x0000000200227825 */ /* 0x000fca00078e0020 */
[----:B------:R-:W4:Y:S01]  /*07a0*/  LDG.E.128.CONSTANT R24, desc[UR8][R34.64] ;  /* 0x0000000822187981 */ /* 0x000f22000c1e9d00 */
[----:B--2---:R-:W-:Y:S01]  /*07b0*/  SHF.L.U32 R5, R20, 0x10, RZ ;  /* 0x0000001014057819 */ /* 0x004fe200000006ff */
[C---:B---3--:R-:W-:Y:S01]  /*07c0*/  IMAD.U32 R4, R16.reuse, 0x10000, RZ ;  /* 0x0001000010047824 */ /* 0x048fe200078e00ff */
[----:B------:R-:W-:-:S03]  /*07d0*/  PRMT R16, R16, 0x7632, R16 ;  /* 0x0000763210107816 */ /* 0x000fc60000000010 */
[----:B------:R-:W-:Y:S01]  /*07e0*/  FFMA R29, R4, R5, R29 ;  /* 0x00000005041d7223 */ /* 0x000fe2000000001d */
[----:B------:R-:W-:Y:S02]  /*07f0*/  PRMT R4, R20, 0x7632, R4 ;  /* 0x0000763214047816 */ /* 0x000fe40000000004 */
[----:B------:R-:W-:Y:S01]  /*0800*/  SHF.L.U32 R8, R16, 0x10, RZ ;  /* 0x0000001010087819 */ /* 0x000fe200000006ff */
[----:B----4-:R-:W-:Y:S01]  /*0810*/  IMAD.U32 R7, R24, 0x10000, RZ ;  /* 0x0001000018077824 */ /* 0x010fe200078e00ff */
[C---:B------:R-:W-:Y:S01]  /*0820*/  PRMT R6, R17.reuse, 0x7632, R6 ;  /* 0x0000763211067816 */ /* 0x040fe20000000006 */
[----:B------:R-:W-:Y:S01]  /*0830*/  IMAD.U32 R4, R4, 0x10000, RZ ;  /* 0x0001000004047824 */ /* 0x000fe200078e00ff */
[----:B------:R-:W-:Y:S02]  /*0840*/  PRMT R24, R24, 0x7632, R24 ;  /* 0x0000763218187816 */ /* 0x000fe40000000018 */
[----:B------:R-:W-:Y:S01]  /*0850*/  SHF.L.U32 R17, R17, 0x10, RZ ;  /* 0x0000001011117819 */ /* 0x000fe200000006ff */
[----:B------:R-:W-:Y:S01]  /*0860*/  FFMA R8, R8, R4, R29 ;  /* 0x0000000408087223 */ /* 0x000fe2000000001d */
[C---:B------:R-:W-:Y:S01]  /*0870*/  PRMT R9, R21.reuse, 0x7632, R9 ;  /* 0x0000763215097816 */ /* 0x040fe20000000009 */
[----:B------:R-:W-:-:S02]  /*0880*/  IMAD.U32 R21, R21, 0x10000, RZ ;  /* 0x0001000015157824 */ /* 0x000fc400078e00ff */
[----:B------:R-:W-:Y:S01]  /*0890*/  FFMA R5, R7, R5, R28 ;  /* 0x0000000507057223 */ /* 0x000fe2000000001c */
[----:B------:R-:W-:Y:S01]  /*08a0*/  SHF.L.U32 R24, R24, 0x10, RZ ;  /* 0x0000001018187819 */ /* 0x000fe200000006ff */
[----:B------:R-:W-:Y:S01]  /*08b0*/  IMAD.U32 R7, R6, 0x10000, RZ ;  /* 0x0001000006077824 */ /* 0x000fe200078e00ff */
[----:B------:R-:W-:Y:S01]  /*08c0*/  SHF.L.U32 R6, R9, 0x10, RZ ;  /* 0x0000001009067819 */ /* 0x000fe200000006ff */
[----:B------:R-:W-:Y:S02]  /*08d0*/  FFMA R8, R17, R21, R8 ;  /* 0x0000001511087223 */ /* 0x000fe40000000008 */
[----:B------:R-:W-:Y:S02]  /*08e0*/  FFMA R9, R24, R4, R5 ;  /* 0x0000000418097223 */ /* 0x000fe40000000005 */
[----:B------:R-:W-:Y:S01]  /*08f0*/  FFMA R5, R7, R6, R8 ;  /* 0x0000000607057223 */ /* 0x000fe20000000008 */
[C---:B------:R-:W-:Y:S01]  /*0900*/  IMAD.U32 R8, R25.reuse, 0x10000, RZ ;  /* 0x0001000019087824 */ /* 0x040fe200078e00ff */
[----:B------:R-:W-:-:S02]  /*0910*/  PRMT R25, R25, 0x7632, R25 ;  /* 0x0000763219197816 */ /* 0x000fc40000000019 */
[----:B------:R-:W-:Y:S01]  /*0920*/  PRMT R4, R18, 0x7632, R4 ;  /* 0x0000763212047816 */ /* 0x000fe20000000004 */
[----:B------:R-:W-:Y:S01]  /*0930*/  FFMA R8, R8, R21, R9 ;  /* 0x0000001508087223 */ /* 0x000fe20000000009 */
[----:B------:R-:W-:Y:S02]  /*0940*/  SHF.L.U32 R25, R25, 0x10, RZ ;  /* 0x0000001019197819 */ /* 0x000fe400000006ff */
[----:B------:R-:W-:Y:S02]  /*0950*/  SHF.L.U32 R18, R18, 0x10, RZ ;  /* 0x0000001012127819 */ /* 0x000fe400000006ff */
[C---:B------:R-:W-:Y:S01]  /*0960*/  PRMT R16, R22.reuse, 0x7632, R16 ;  /* 0x0000763216107816 */ /* 0x040fe20000000010 */
[----:B------:R-:W-:Y:S02]  /*0970*/  IMAD.U32 R22, R22, 0x10000, RZ ;  /* 0x0001000016167824 */ /* 0x000fe400078e00ff */
[----:B------:R-:W-:Y:S01]  /*0980*/  FFMA R8, R25, R6, R8 ;  /* 0x0000000619087223 */ /* 0x000fe20000000008 */
[----:B------:R-:W-:Y:S01]  /*0990*/  IMAD.U32 R7, R4, 0x10000, RZ ;  /* 0x0001000004077824 */ /* 0x000fe200078e00ff */
[----:B------:R-:W-:Y:S01]  /*09a0*/  SHF.L.U32 R16, R16, 0x10, RZ ;  /* 0x0000001010107819 */ /* 0x000fe200000006ff */
[----:B------:R-:W-:-:S02]  /*09b0*/  IMAD.U32 R21, R26, 0x10000, RZ ;  /* 0x000100001a157824 */ /* 0x000fc400078e00ff */
[-C--:B------:R-:W-:Y:S02]  /*09c0*/  FFMA R18, R18, R22.reuse, R5 ;  /* 0x0000001612127223 */ /* 0x080fe40000000005 */
[----:B------:R-:W-:Y:S02]  /*09d0*/  FFMA R21, R21, R22, R8 ;  /* 0x0000001615157223 */ /* 0x000fe40000000008 */
[----:B------:R-:W-:Y:S01]  /*09e0*/  FFMA R12, R7, R16, R18 ;  /* 0x00000010070c7223 */ /* 0x000fe20000000012 */
[----:B------:R-:W2:Y:S01]  /*09f0*/  LDG.E.128.CONSTANT R8, desc[UR8][R30.64+-0x800] ;  /* 0xfff800081e087981 */ /* 0x000ea2000c1e9d00 */
[----:B------:R-:W-:-:S03]  /*0a00*/  SHF.L.U32 R17, R19, 0x10, RZ ;  /* 0x0000001013117819 */ /* 0x000fc600000006ff */
[----:B------:R-:W3:Y:S01]  /*0a10*/  LDG.E.128.CONSTANT R4, desc[UR8][R32.64+0x800] ;  /* 0x0008000820047981 */ /* 0x000ee2000c1e9d00 */
[----:B------:R-:W-:-:S04]  /*0a20*/  IMAD.U32 R18, R23, 0x10000, RZ ;  /* 0x0001000017127824 */ /* 0x000fc800078e00ff */
[----:B------:R-:W-:Y:S02]  /*0a30*/  FFMA R17, R17, R18, R12 ;  /* 0x0000001211117223 */ /* 0x000fe4000000000c */
[----:B------:R-:W4:Y:S01]  /*0a40*/  LDG.E.128.CONSTANT R12, desc[UR8][R34.64+0x800] ;  /* 0x00080008220c7981 */ /* 0x000f22000c1e9d00 */
[----:B------:R-:W-:Y:S02]  /*0a50*/  PRMT R26, R26, 0x7632, R26 ;  /* 0x000076321a1a7816 */ /* 0x000fe4000000001a */
[----:B------:R-:W-:Y:S02]  /*0a60*/  PRMT R19, R19, 0x7632, R19 ;  /* 0x0000763213137816 */ /* 0x000fe40000000013 */
[----:B------:R-:W-:Y:S02]  /*0a70*/  SHF.L.U32 R26, R26, 0x10, RZ ;  /* 0x000000101a1a7819 */ /* 0x000fe400000006ff */
[----:B------:R-:W-:-:S03]  /*0a80*/  PRMT R23, R23, 0x7632, R23 ;  /* 0x0000763217177816 */ /* 0x000fc60000000017 */
[----:B------:R-:W-:Y:S01]  /*0a90*/  FFMA R26, R26, R16, R21 ;  /* 0x000000101a1a7223 */ /* 0x000fe20000000015 */
[----:B------:R-:W-:Y:S01]  /*0aa0*/  SHF.L.U32 R16, R19, 0x10, RZ ;  /* 0x0000001013107819 */ /* 0x000fe200000006ff */
[----:B------:R-:W-:Y:S02]  /*0ab0*/  IMAD.U32 R23, R23, 0x10000, RZ ;  /* 0x0001000017177824 */ /* 0x000fe400078e00ff */
[C---:B------:R-:W-:Y:S01]  /*0ac0*/  IMAD.U32 R21, R27.reuse, 0x10000, RZ ;  /* 0x000100001b157824 */ /* 0x040fe200078e00ff */
[----:B------:R-:W-:Y:S01]  /*0ad0*/  PRMT R27, R27, 0x7632, R27 ;  /* 0x000076321b1b7816 */ /* 0x000fe2000000001b */
[----:B------:R-:W-:Y:S02]  /*0ae0*/  FFMA R16, R16, R23, R17 ;  /* 0x0000001710107223 */ /* 0x000fe40000000011 */
[----:B------:R-:W-:Y:S01]  /*0af0*/  FFMA R18, R21, R18, R26 ;  /* 0x0000001215127223 */ /* 0x000fe2000000001a */
[----:B------:R-:W-:-:S05]  /*0b00*/  SHF.L.U32 R27, R27, 0x10, RZ ;  /* 0x000000101b1b7819 */ /* 0x000fca00000006ff */
[----:B------:R-:W-:Y:S02]  /*0b10*/  FFMA R18, R27, R23, R18 ;  /* 0x000000171b127223 */ /* 0x000fe40000000012 */
[----:B------:R-:W5:Y:S01]  /*0b20*/  LDG.E.128.CONSTANT R24, desc[UR8][R34.64+0x1000] ;  /* 0x0010000822187981 */ /* 0x000f62000c1e9d00 */
[----:B--2---:R-:W-:Y:S01]  /*0b30*/  SHF.L.U32 R19, R8, 0x10, RZ ;  /* 0x0000001008137819 */ /* 0x004fe200000006ff */
[C---:B---3--:R-:W-:Y:S01]  /*0b40*/  IMAD.U32 R17, R4.reuse, 0x10000, RZ ;  /* 0x0001000004117824 */ /* 0x048fe200078e00ff */
[----:B------:R-:W-:-:S03]  /*0b50*/  PRMT R4, R4, 0x7632, R4 ;  /* 0x0000763204047816 */ /* 0x000fc60000000004 */
[--C-:B------:R-:W-:Y:S01]  /*0b60*/  FFMA R17, R17, R19, R16.reuse ;  /* 0x0000001311117223 */ /* 0x100fe20000000010 */
[----:B------:R-:W-:Y:S01]  /*0b70*/  PRMT R16, R8, 0x7632, R16 ;  /* 0x0000763208107816 */ /* 0x000fe20000000010 */
[----:B----4-:R-:W-:Y:S01]  /*0b80*/  IMAD.U32 R21, R12, 0x10000, RZ ;  /* 0x000100000c157824 */ /* 0x010fe200078e00ff */
[----:B------:R-:W-:-:S03]  /*0b90*/  SHF.L.U32 R8, R4, 0x10, RZ ;  /* 0x0000001004087819 */ /* 0x000fc600000006ff */
[----:B------:R-:W-:Y:S02]  /*0ba0*/  IMAD.U32 R4, R16, 0x10000, RZ ;  /* 0x0001000010047824 */ /* 0x000fe400078e00ff */
[----:B------:R-:W-:Y:S01]  /*0bb0*/  FFMA R19, R21, R19, R18 ;  /* 0x0000001315137223 */ /* 0x000fe20000000012 */
[----:B------:R-:W-:Y:S01]  /*0bc0*/  SHF.L.U32 R21, R5, 0x10, RZ ;  /* 0x0000001005157819 */ /* 0x000fe200000006ff */
[----:B------:R-:W-:Y:S01]  /*0bd0*/  FFMA R16, R8, R4, R17 ;  /* 0x0000000408107223 */ /* 0x000fe20000000011 */
[----:B------:R-:W-:Y:S01]  /*0be0*/  IMAD.U32 R8, R9, 0x10000, RZ ;  /* 0x0001000009087824 */ /* 0x000fe200078e00ff */
[----:B------:R-:W-:Y:S02]  /*0bf0*/  PRMT R12, R12, 0x7632, R12 ;  /* 0x000076320c0c7816 */ /* 0x000fe4000000000c */
[----:B------:R-:W-:Y:S01]  /*0c00*/  PRMT R5, R5, 0x7632, R5 ;  /* 0x0000763205057816 */ /* 0x000fe20000000005 */
[----:B------:R-:W-:Y:S01]  /*0c10*/  FFMA R21, R21, R8, R16 ;  /* 0x0000000815157223 */ /* 0x000fe20000000010 */
[----:B------:R-:W-:-:S02]  /*0c20*/  PRMT R9, R9, 0x7632, R9 ;  /* 0x0000763209097816 */ /* 0x000fc40000000009 */
[----:B------:R-:W-:Y:S01]  /*0c30*/  SHF.L.U32 R16, R12, 0x10, RZ ;  /* 0x000000100c107819 */ /* 0x000fe200000006ff */
[----:B------:R-:W-:Y:S01]  /*0c40*/  IMAD.U32 R12, R5, 0x10000, RZ ;  /* 0x00010000050c7824 */ /* 0x000fe200078e00ff */
[----:B------:R-:W-:Y:S02]  /*0c50*/  SHF.L.U32 R5, R9, 0x10, RZ ;  /* 0x0000001009057819 */ /* 0x000fe400000006ff */
[C---:B------:R-:W-:Y:S01]  /*0c60*/  PRMT R9, R13.reuse, 0x7632, R9 ;  /* 0x000076320d097816 */ /* 0x040fe20000000009 */
[----:B------:R-:W-:Y:S02]  /*0c70*/  IMAD.U32 R13, R13, 0x10000, RZ ;  /* 0x000100000d0d7824 */ /* 0x000fe400078e00ff */
[----:B------:R-:W-:Y:S01]  /*0c80*/  FFMA R16, R16, R4, R19 ;  /* 0x0000000410107223 */ /* 0x000fe20000000013 */
[----:B------:R-:W-:Y:S01]  /*0c90*/  FFMA R21, R12, R5, R21 ;  /* 0x000000050c157223 */ /* 0x000fe20000000015 */
[----:B------:R-:W-:Y:S02]  /*0ca0*/  SHF.L.U32 R12, R10, 0x10, RZ ;  /* 0x000000100a0c7819 */ /* 0x000fe400000006ff */
[----:B------:R-:W-:Y:S01]  /*0cb0*/  FFMA R13, R13, R8, R16 ;  /* 0x000000080d0d7223 */ /* 0x000fe20000000010 */
[----:B------:R-:W-:Y:S01]  /*0cc0*/  IMAD.U32 R8, R6, 0x10000, RZ ;  /* 0x0001000006087824 */ /* 0x000fe200078e00ff */
[----:B------:R-:W2:Y:S03]  /*0cd0*/  LDG.E.128.CONSTANT R16, desc[UR8][R30.64] ;  /* 0x000000081e107981 */ /* 0x000ea6000c1e9d00 */
[----:B------:R-:W-:-:S02]  /*0ce0*/  FFMA R8, R8, R12, R21 ;  /* 0x0000000c08087223 */ /* 0x000fc40000000015 */
[----:B------:R-:W3:Y:S01]  /*0cf0*/  LDG.E.128.CONSTANT R20, desc[UR8][R32.64+0x1000] ;  /* 0x0010000820147981 */ /* 0x000ee2000c1e9d00 */
[----:B------:R-:W-:Y:S01]  /*0d00*/  SHF.L.U32 R4, R9, 0x10, RZ ;  /* 0x0000001009047819 */ /* 0x000fe200000006ff */
[----:B------:R-:W-:-:S04]  /*0d10*/  IMAD.U32 R9, R14, 0x10000, RZ ;  /* 0x000100000e097824 */ /* 0x000fc800078e00ff */
[----:B------:R-:W-:Y:S01]  /*0d20*/  FFMA R4, R4, R5, R13 ;  /* 0x0000000504047223 */ /* 0x000fe2000000000d */
[----:B------:R-:W-:-:S03]  /*0d30*/  PRMT R6, R6, 0x7632, R6 ;  /* 0x0000763206067816 */ /* 0x000fc60000000006 */
[----:B------:R-:W-:Y:S01]  /*0d40*/  FFMA R4, R9, R12, R4 ;  /* 0x0000000c09047223 */ /* 0x000fe20000000004 */
[----:B------:R-:W-:Y:S02]  /*0d50*/  PRMT R9, R10, 0x7632, R9 ;  /* 0x000076320a097816 */ /* 0x000fe40000000009 */
[----:B------:R-:W-:Y:S02]  /*0d60*/  PRMT R14, R14, 0x7632, R14 ;  /* 0x000076320e0e7816 */ /* 0x000fe4000000000e */
[----:B------:R-:W-:Y:S01]  /*0d70*/  SHF.L.U32 R5, R6, 0x10, RZ ;  /* 0x0000001006057819 */ /* 0x000fe200000006ff */
[----:B------:R-:W-:Y:S01]  /*0d80*/  IMAD.U32 R9, R9, 0x10000, RZ ;  /* 0x0001000009097824 */ /* 0x000fe200078e00ff */
[----:B------:R-:W-:Y:S01]  /*0d90*/  SHF.L.U32 R13, R14, 0x10, RZ ;  /* 0x000000100e0d7819 */ /* 0x000fe200000006ff */
[----:B------:R-:W-:Y:S02]  /*0da0*/  IMAD.U32 R6, R11, 0x10000, RZ ;  /* 0x000100000b067824 */ /* 0x000fe400078e00ff */
[-C--:B------:R-:W-:Y:S01]  /*0db0*/  FFMA R8, R5, R9.reuse, R8 ;  /* 0x0000000905087223 */ /* 0x080fe20000000008 */
[----:B------:R-:W-:Y:S01]  /*0dc0*/  SHF.L.U32 R5, R7, 0x10, RZ ;  /* 0x0000001007057819 */ /* 0x000fe200000006ff */
[----:B------:R-:W-:Y:S01]  /*0dd0*/  FFMA R4, R13, R9, R4 ;  /* 0x000000090d047223 */ /* 0x000fe20000000004 */
[----:B------:R-:W-:Y:S01]  /*0de0*/  IMAD.U32 R9, R15, 0x10000, RZ ;  /* 0x000100000f097824 */ /* 0x000fe200078e00ff */
[----:B------:R-:W-:-:S02]  /*0df0*/  PRMT R7, R7, 0x7632, R7 ;  /* 0x0000763207077816 */ /* 0x000fc40000000007 */
[----:B------:R-:W-:Y:S01]  /*0e00*/  PRMT R11, R11, 0x7632, R11 ;  /* 0x000076320b0b7816 */ /* 0x000fe2000000000b */
[-C--:B------:R-:W-:Y:S01]  /*0e10*/  FFMA R5, R5, R6.reuse, R8 ;  /* 0x0000000605057223 */ /* 0x080fe20000000008 */
[----:B------:R-:W-:Y:S01]  /*0e20*/  FFMA R4, R9, R6, R4 ;  /* 0x0000000609047223 */ /* 0x000fe20000000004 */
[----:B------:R-:W-:Y:S02]  /*0e30*/  SHF.L.U32 R6, R7, 0x10, RZ ;  /* 0x0000001007067819 */ /* 0x000fe400000006ff */
[----:B------:R-:W-:Y:S01]  /*0e40*/  IMAD.U32 R7, R11, 0x10000, RZ ;  /* 0x000100000b077824 */ /* 0x000fe200078e00ff */
[----:B------:R-:W-:-:S03]  /*0e50*/  PRMT R15, R15, 0x7632, R15 ;  /* 0x000076320f0f7816 */ /* 0x000fc6000000000f */
[----:B------:R-:W-:Y:S02]  /*0e60*/  FFMA R6, R6, R7, R5 ;  /* 0x0000000706067223 */ /* 0x000fe40000000005 */
[----:B------:R-:W-:-:S04]  /*0e70*/  IMAD.U32 R15, R15, 0x10000, RZ ;  /* 0x000100000f0f7824 */ /* 0x000fc800078e00ff */
[----:B------:R-:W-:Y:S01]  /*0e80*/  FFMA R8, R15, R7, R4 ;  /* 0x000000070f087223 */ /* 0x000fe20000000004 */
[----:B-----5:R-:W-:Y:S02]  /*0e90*/  IMAD.U32 R11, R24, 0x10000, RZ ;  /* 0x00010000180b7824 */ /* 0x020fe400078e00ff */
[----:B--2---:R-:W-:Y:S01]  /*0ea0*/  IMAD.U32 R5, R16, 0x10000, RZ ;  /* 0x0001000010057824 */ /* 0x004fe200078e00ff */
[C---:B---3--:R-:W-:Y:S02]  /*0eb0*/  SHF.L.U32 R9, R20.reuse, 0x10, RZ ;  /* 0x0000001014097819 */ /* 0x048fe400000006ff */
[----:B------:R-:W-:-:S03]  /*0ec0*/  PRMT R20, R20, 0x7632, R20 ;  /* 0x0000763214147816 */ /* 0x000fc60000000014 */
[--C-:B------:R-:W-:Y:S01]  /*0ed0*/  FFMA R9, R9, R5, R6.reuse ;  /* 0x0000000509097223 */ /* 0x100fe20000000006 */
[----:B------:R-:W-:Y:S02]  /*0ee0*/  PRMT R6, R16, 0x7632, R6 ;  /* 0x0000763210067816 */ /* 0x000fe40000000006 */
[----:B------:R-:W-:Y:S02]  /*0ef0*/  SHF.L.U32 R20, R20, 0x10, RZ ;  /* 0x0000001014147819 */ /* 0x000fe400000006ff */
[----:B------:R-:W-:Y:S01]  /*0f00*/  SHF.L.U32 R6, R6, 0x10, RZ ;  /* 0x0000001006067819 */ /* 0x000fe200000006ff */
[----:B------:R-:W-:Y:S01]  /*0f10*/  IMAD.U32 R7, R21, 0x10000, RZ ;  /* 0x0001000015077824 */ /* 0x000fe200078e00ff */
[----:B------:R-:W-:Y:S02]  /*0f20*/  SHF.L.U32 R4, R17, 0x10, RZ ;  /* 0x0000001011047819 */ /* 0x000fe400000006ff */
[----:B------:R-:W-:Y:S01]  /*0f30*/  PRMT R21, R21, 0x7632, R21 ;  /* 0x0000763215157816 */ /* 0x000fe20000000015 */
[----:B------:R-:W-:Y:S01]  /*0f40*/  FFMA R20, R20, R6, R9 ;  /* 0x0000000614147223 */ /* 0x000fe20000000009 */
[----:B------:R-:W-:-:S02]  /*0f50*/  PRMT R16, R17, 0x7632, R16 ;  /* 0x0000763211107816 */ /* 0x000fc40000000010 */
[----:B------:R-:W-:Y:S01]  /*0f60*/  PRMT R9, R24, 0x7632, R9 ;  /* 0x0000763218097816 */ /* 0x000fe20000000009 */
[----:B------:R-:W-:Y:S01]  /*0f70*/  FFMA R7, R7, R4, R20 ;  /* 0x0000000407077223 */ /* 0x000fe20000000014 */
[----:B------:R-:W-:Y:S01]  /*0f80*/  SHF.L.U32 R10, R21, 0x10, RZ ;  /* 0x00000010150a7819 */ /* 0x000fe200000006ff */
[----:B------:R-:W-:Y:S02]  /*0f90*/  IMAD.U32 R16, R16, 0x10000, RZ ;  /* 0x0001000010107824 */ /* 0x000fe400078e00ff */
[----:B------:R-:W-:Y:S01]  /*0fa0*/  FFMA R12, R11, R5, R8 ;  /* 0x000000050b0c7223 */ /* 0x000fe20000000008 */
[----:B------:R-:W-:Y:S01]  /*0fb0*/  SHF.L.U32 R11, R9, 0x10, RZ ;  /* 0x00000010090b7819 */ /* 0x000fe200000006ff */
[----:B------:R-:W-:Y:S01]  /*0fc0*/  IMAD.U32 R5, R22, 0x10000, RZ ;  /* 0x0001000016057824 */ /* 0x000fe200078e00ff */
[----:B------:R-:W-:Y:S01]  /*0fd0*/  SHF.L.U32 R21, R18, 0x10, RZ ;  /* 0x0000001012157819 */ /* 0x000fe200000006ff */
[----:B------:R-:W-:Y:S01]  /*0fe0*/  FFMA R8, R10, R16, R7 ;  /* 0x000000100a087223 */ /* 0x000fe20000000007 */
[----:B------:R-:W-:-:S02]  /*0ff0*/  PRMT R9, R22, 0x7632, R9 ;  /* 0x0000763216097816 */ /* 0x000fc40000000009 */
[----:B------:R-:W-:Y:S01]  /*1000*/  PRMT R20, R18, 0x7632, R20 ;  /* 0x0000763212147816 */ /* 0x000fe20000000014 */
[----:B------:R-:W-:Y:S01]  /*1010*/  FFMA R8, R5, R21, R8 ;  /* 0x0000001505087223 */ /* 0x000fe20000000008 */
[----:B------:R-:W-:Y:S01]  /*1020*/  SHF.L.U32 R9, R9, 0x10, RZ ;  /* 0x0000001009097819 */ /* 0x000fe200000006ff */
[----:B------:R-:W-:Y:S01]  /*1030*/  FFMA R12, R11, R6, R12 ;  /* 0x000000060b0c7223 */ /* 0x000fe2000000000c */
[----:B------:R-:W-:Y:S02]  /*1040*/  IMAD.U32 R17, R25, 0x10000, RZ ;  /* 0x0001000019117824 */ /* 0x000fe400078e00ff */
[----:B------:R-:W-:Y:S02]  /*1050*/  IMAD.U32 R20, R20, 0x10000, RZ ;  /* 0x0001000014147824 */ /* 0x000fe400078e00ff */
[----:B------:R-:W-:Y:S02]  /*1060*/  FFMA R17, R17, R4, R12 ;  /* 0x0000000411117223 */ /* 0x000fe4000000000c */
[----:B------:R-:W-:Y:S01]  /*1070*/  FFMA R18, R9, R20, R8 ;  /* 0x0000001409127223 */ /* 0x000fe20000000008 */
[----:B------:R-:W2:Y:S04]  /*1080*/  LDG.E.128.CONSTANT R4, desc[UR8][R32.64+0x1800] ;  /* 0x0018000820047981 */ /* 0x000ea8000c1e9d00 */
[----:B------:R0:W3:Y:S04]  /*1090*/  LDG.E.128.CONSTANT R8, desc[UR8][R30.64+0x800] ;  /* 0x000800081e087981 */ /* 0x0000e8000c1e9d00 */
[----:B------:R-:W4:Y:S01]  /*10a0*/  LDG.E.128.CONSTANT R12, desc[UR8][R34.64+0x1800] ;  /* 0x00180008220c7981 */ /* 0x000f22000c1e9d00 */
[----:B------:R-:W-:-:S04]  /*10b0*/  PRMT R25, R25, 0x7632, R25 ;  /* 0x0000763219197816 */ /* 0x000fc80000000019 */
[----:B------:R-:W-:-:S05]  /*10c0*/  SHF.L.U32 R22, R25, 0x10, RZ ;  /* 0x0000001019167819 */ /* 0x000fca00000006ff */
[----:B------:R-:W-:Y:S01]  /*10d0*/  FFMA R17, R22, R16, R17 ;  /* 0x0000001016117223 */ /* 0x000fe20000000011 */
[C---:B------:R-:W-:Y:S01]  /*10e0*/  IMAD.U32 R16, R26.reuse, 0x10000, RZ ;  /* 0x000100001a107824 */ /* 0x040fe200078e00ff */
[----:B------:R-:W-:-:S03]  /*10f0*/  PRMT R26, R26, 0x7632, R26 ;  /* 0x000076321a1a7816 */ /* 0x000fc6000000001a */
[----:B------:R-:W-:Y:S01]  /*1100*/  FFMA R16, R16, R21, R17 ;  /* 0x0000001510107223 */ /* 0x000fe20000000011 */
[----:B------:R-:W-:Y:S02]  /*1110*/  SHF.L.U32 R17, R26, 0x10, RZ ;  /* 0x000000101a117819 */ /* 0x000fe400000006ff */
[----:B------:R-:W-:-:S03]  /*1120*/  SHF.L.U32 R21, R19, 0x10, RZ ;  /* 0x0000001013157819 */ /* 0x000fc600000006ff */
[----:B------:R-:W-:Y:S01]  /*1130*/  FFMA R20, R17, R20, R16 ;  /* 0x0000001411147223 */ /* 0x000fe20000000010 */
[C---:B------:R-:W-:Y:S01]  /*1140*/  IMAD.U32 R17, R23.reuse, 0x10000, RZ ;  /* 0x0001000017117824 */ /* 0x040fe200078e00ff */
[----:B------:R-:W-:-:S03]  /*1150*/  PRMT R23, R23, 0x7632, R23 ;  /* 0x0000763217177816 */ /* 0x000fc60000000017 */
[----:B------:R-:W-:Y:S01]  /*1160*/  FFMA R25, R17, R21, R18 ;  /* 0x0000001511197223 */ /* 0x000fe20000000012 */
[----:B------:R-:W-:Y:S01]  /*1170*/  PRMT R17, R19, 0x7632, R17 ;  /* 0x0000763213117816 */ /* 0x000fe20000000011 */
[----:B------:R-:W-:-:S03]  /*1180*/  IMAD.U32 R16, R23, 0x10000, RZ ;  /* 0x0001000017107824 */ /* 0x000fc600078e00ff */
[----:B------:R-:W-:-:S05]  /*1190*/  SHF.L.U32 R17, R17, 0x10, RZ ;  /* 0x0000001011117819 */ /* 0x000fca00000006ff */
[----:B------:R-:W-:Y:S01]  /*11a0*/  FFMA R19, R16, R17, R25 ;  /* 0x0000001110137223 */ /* 0x000fe20000000019 */
[C---:B------:R-:W-:Y:S01]  /*11b0*/  IMAD.U32 R23, R27.reuse, 0x10000, RZ ;  /* 0x000100001b177824 */ /* 0x040fe200078e00ff */
[----:B------:R-:W-:-:S03]  /*11c0*/  PRMT R27, R27, 0x7632, R27 ;  /* 0x000076321b1b7816 */ /* 0x000fc6000000001b */
[----:B------:R-:W-:Y:S01]  /*11d0*/  FFMA R20, R23, R21, R20 ;  /* 0x0000001517147223 */ /* 0x000fe20000000014 */
[----:B------:R-:W-:-:S05]  /*11e0*/  SHF.L.U32 R27, R27, 0x10, RZ ;  /* 0x000000101b1b7819 */ /* 0x000fca00000006ff */
[----:B------:R-:W-:Y:S01]  /*11f0*/  FFMA R27, R27, R17, R20 ;  /* 0x000000111b1b7223 */ /* 0x000fe20000000014 */
[----:B------:R-:W-:-:S05]  /*1200*/  VIADD R3, R3, 0x1000 ;  /* 0x0000100003037836 */ /* 0x000fca0000000000 */
[----:B------:R-:W-:Y:S02]  /*1210*/  ISETP.GE.AND P0, PT, R3, R0, PT ;  /* 0x000000000300720c */ /* 0x000fe40003f06270 */
[----:B0-----:R-:W-:Y:S02]  /*1220*/  IADD3 R30, P2, PT, R30, 0x2000, RZ ;  /* 0x000020001e1e7810 */ /* 0x001fe40007f5e0ff */
[----:B------:R-:W-:-:S03]  /*1230*/  IADD3 R32, P1, PT, R32, 0x2000, RZ ;  /* 0x0000200020207810 */ /* 0x000fc60007f3e0ff */
[----:B------:R-:W-:Y:S01]  /*1240*/  IMAD.X R31, RZ, RZ, R31, P2 ;  /* 0x000000ffff1f7224 */ /* 0x000fe200010e061f */
[----:B------:R-:W-:Y:S01]  /*1250*/  IADD3.X R33, PT, PT, RZ, R33, RZ, P1, !PT ;  /* 0x00000021ff217210 */ /* 0x000fe20000ffe4ff */
[----:B--2---:R-:W-:Y:S01]  /*1260*/  IMAD.U32 R18, R4, 0x10000, RZ ;  /* 0x0001000004127824 */ /* 0x004fe200078e00ff */
[----:B---3--:R-:W-:Y:S02]  /*1270*/  SHF.L.U32 R16, R8, 0x10, RZ ;  /* 0x0000001008107819 */ /* 0x008fe400000006ff */
[----:B------:R-:W-:-:S03]  /*1280*/  PRMT R4, R4, 0x7632, R4 ;  /* 0x0000763204047816 */ /* 0x000fc60000000004 */
[----:B------:R-:W-:Y:S01]  /*1290*/  FFMA R19, R18, R16, R19 ;  /* 0x0000001012137223 */ /* 0x000fe20000000013 */
[----:B------:R-:W-:Y:S01]  /*12a0*/  PRMT R18, R8, 0x7632, R18 ;  /* 0x0000763208127816 */ /* 0x000fe20000000012 */
[----:B------:R-:W-:-:S03]  /*12b0*/  IMAD.U32 R8, R4, 0x10000, RZ ;  /* 0x0001000004087824 */ /* 0x000fc600078e00ff */
[----:B------:R-:W-:-:S05]  /*12c0*/  SHF.L.U32 R4, R18, 0x10, RZ ;  /* 0x0000001012047819 */ /* 0x000fca00000006ff */
[----:B------:R-:W-:Y:S01]  /*12d0*/  FFMA R18, R8, R4, R19 ;  /* 0x0000000408127223 */ /* 0x000fe20000000013 */
[----:B------:R-:W-:Y:S01]  /*12e0*/  SHF.L.U32 R19, R5, 0x10, RZ ;  /* 0x0000001005137819 */ /* 0x000fe200000006ff */
[----:B------:R-:W-:Y:S01]  /*12f0*/  IMAD.U32 R8, R9, 0x10000, RZ ;  /* 0x0001000009087824 */ /* 0x000fe200078e00ff */
[----:B------:R-:W-:-:S03]  /*1300*/  PRMT R5, R5, 0x7632, R5 ;  /* 0x0000763205057816 */ /* 0x000fc60000000005 */
[----:B------:R-:W-:Y:S01]  /*1310*/  FFMA R18, R19, R8, R18 ;  /* 0x0000000813127223 */ /* 0x000fe20000000012 */
[----:B------:R-:W-:Y:S01]  /*1320*/  PRMT R19, R9, 0x7632, R19 ;  /* 0x0000763209137816 */ /* 0x000fe20000000013 */
[----:B------:R-:W-:-:S03]  /*1330*/  IMAD.U32 R9, R5, 0x10000, RZ ;  /* 0x0001000005097824 */ /* 0x000fc600078e00ff */
[----:B------:R-:W-:Y:S01]  /*1340*/  SHF.L.U32 R5, R19, 0x10, RZ ;  /* 0x0000001013057819 */ /* 0x000fe200000006ff */
[C---:B----4-:R-:W-:Y:S01]  /*1350*/  IMAD.U32 R20, R12.reuse, 0x10000, RZ ;  /* 0x000100000c147824 */ /* 0x050fe200078e00ff */
[----:B------:R-:W-:Y:S02]  /*1360*/  PRMT R17, R12, 0x7632, R17 ;  /* 0x000076320c117816 */ /* 0x000fe40000000011 */
[----:B------:R-:W-:Y:S01]  /*1370*/  SHF.L.U32 R12, R6, 0x10, RZ ;  /* 0x00000010060c7819 */ /* 0x000fe200000006ff */
[----:B------:R-:W-:Y:S01]  /*1380*/  FFMA R19, R9, R5, R18 ;  /* 0x0000000509137223 */ /* 0x000fe20000000012 */
[----:B------:R-:W-:Y:S01]  /*1390*/  IMAD.U32 R9, R10, 0x10000, RZ ;  /* 0x000100000a097824 */ /* 0x000fe200078e00ff */
[----:B------:R-:W-:Y:S01]  /*13a0*/  SHF.L.U32 R17, R17, 0x10, RZ ;  /* 0x0000001011117819 */ /* 0x000fe200000006ff */
[----:B------:R-:W-:Y:S01]  /*13b0*/  FFMA R20, R20, R16, R27 ;  /* 0x0000001014147223 */ /* 0x000fe2000000001b */
[----:B------:R-:W-:Y:S01]  /*13c0*/  PRMT R6, R6, 0x7632, R6 ;  /* 0x0000763206067816 */ /* 0x000fe20000000006 */
[----:B------:R-:W-:Y:S01]  /*13d0*/  FFMA R16, R12, R9, R19 ;  /* 0x000000090c107223 */ /* 0x000fe20000000013 */
[----:B------:R-:W-:Y:S01]  /*13e0*/  PRMT R12, R13, 0x7632, R12 ;  /* 0x000076320d0c7816 */ /* 0x000fe2000000000c */
[----:B------:R-:W-:Y:S01]  /*13f0*/  FFMA R20, R17, R4, R20 ;  /* 0x0000000411147223 */ /* 0x000fe20000000014 */
[----:B------:R-:W-:Y:S01]  /*1400*/  IMAD.U32 R13, R13, 0x10000, RZ ;  /* 0x000100000d0d7824 */ /* 0x000fe200078e00ff */
[----:B------:R-:W-:Y:S01]  /*1410*/  PRMT R10, R10, 0x7632, R10 ;  /* 0x000076320a0a7816 */ /* 0x000fe2000000000a */
[----:B------:R-:W-:-:S02]  /*1420*/  IMAD.U32 R17, R6, 0x10000, RZ ;  /* 0x0001000006117824 */ /* 0x000fc400078e00ff */
[----:B------:R-:W-:Y:S02]  /*1430*/  IMAD.U32 R12, R12, 0x10000, RZ ;  /* 0x000100000c0c7824 */ /* 0x000fe400078e00ff */
[----:B------:R-:W-:Y:S01]  /*1440*/  FFMA R13, R13, R8, R20 ;  /* 0x000000080d0d7223 */ /* 0x000fe20000000014 */
[----:B------:R-:W-:Y:S02]  /*1450*/  SHF.L.U32 R6, R10, 0x10, RZ ;  /* 0x000000100a067819 */ /* 0x000fe400000006ff */
[C---:B------:R-:W-:Y:S01]  /*1460*/  PRMT R8, R14.reuse, 0x7632, R8 ;  /* 0x000076320e087816 */ /* 0x040fe20000000008 */
[----:B------:R-:W-:Y:S01]  /*1470*/  IMAD.U32 R14, R14, 0x10000, RZ ;  /* 0x000100000e0e7824 */ /* 0x000fe200078e00ff */
[C---:B------:R-:W-:Y:S01]  /*1480*/  PRMT R4, R7.reuse, 0x7632, R4 ;  /* 0x0000763207047816 */ /* 0x040fe20000000004 */
[----:B------:R-:W-:Y:S01]  /*1490*/  FFMA R13, R12, R5, R13 ;  /* 0x000000050c0d7223 */ /* 0x000fe2000000000d */
[----:B------:R-:W-:Y:S01]  /*14a0*/  SHF.L.U32 R10, R7, 0x10, RZ ;  /* 0x00000010070a7819 */ /* 0x000fe200000006ff */
[----:B------:R-:W-:Y:S01]  /*14b0*/  FFMA R17, R17, R6, R16 ;  /* 0x0000000611117223 */ /* 0x000fe20000000010 */
[----:B------:R-:W-:Y:S01]  /*14c0*/  SHF.L.U32 R7, R11, 0x10, RZ ;  /* 0x000000100b077819 */ /* 0x000fe200000006ff */
[----:B------:R-:W-:Y:S01]  /*14d0*/  FFMA R14, R14, R9, R13 ;  /* 0x000000090e0e7223 */ /* 0x000fe2000000000d */
[----:B------:R-:W-:-:S02]  /*14e0*/  SHF.L.U32 R5, R8, 0x10, RZ ;  /* 0x0000001008057819 */ /* 0x000fc400000006ff */
[----:B------:R-:W-:Y:S01]  /*14f0*/  PRMT R11, R11, 0x7632, R11 ;  /* 0x000076320b0b7816 */ /* 0x000fe2000000000b */
[-C--:B------:R-:W-:Y:S01]  /*1500*/  FFMA R29, R10, R7.reuse, R17 ;  /* 0x000000070a1d7223 */ /* 0x080fe20000000011 */
[----:B------:R-:W-:Y:S01]  /*1510*/  PRMT R8, R15, 0x7632, R8 ;  /* 0x000076320f087816 */ /* 0x000fe20000000008 */
[----:B------:R-:W-:Y:S01]  /*1520*/  FFMA R5, R5, R6, R14 ;  /* 0x0000000605057223 */ /* 0x000fe2000000000e */
[----:B------:R-:W-:Y:S01]  /*1530*/  SHF.L.U32 R10, R15, 0x10, RZ ;  /* 0x000000100f0a7819 */ /* 0x000fe200000006ff */
[----:B------:R-:W-:Y:S01]  /*1540*/  IMAD.U32 R4, R4, 0x10000, RZ ;  /* 0x0001000004047824 */ /* 0x000fe200078e00ff */
[----:B------:R-:W-:Y:S01]  /*1550*/  SHF.L.U32 R11, R11, 0x10, RZ ;  /* 0x000000100b0b7819 */ /* 0x000fe200000006ff */
[----:B------:R-:W-:Y:S02]  /*1560*/  IMAD.U32 R8, R8, 0x10000, RZ ;  /* 0x0001000008087824 */ /* 0x000fe400078e00ff */
[----:B------:R-:W-:Y:S02]  /*1570*/  FFMA R5, R10, R7, R5 ;  /* 0x000000070a057223 */ /* 0x000fe40000000005 */
[----:B------:R-:W-:-:S02]  /*1580*/  FFMA R29, R4, R11, R29 ;  /* 0x0000000b041d7223 */ /* 0x000fc4000000001d */
[----:B------:R-:W-:Y:S01]  /*1590*/  FFMA R28, R8, R11, R5 ;  /* 0x0000000b081c7223 */ /* 0x000fe20000000005 */
[----:B------:R-:W-:Y:S06]  /*15a0*/  @!P0 BRA `(.L_x_68) ;  /* 0xfffffff000708947 */ /* 0x000fec000383ffff */
.L_x_64:
[----:B------:R-:W-:Y:S05]  /*15b0*/  BSYNC.RECONVERGENT B0 ;  /* 0x0000000000007941 */ /* 0x000fea0003800200 */
.L_x_63:
[----:B------:R-:W0:Y:S01]  /*15c0*/  SHFL.DOWN P0, R0, R29, 0x1, 0x1f ;  /* 0x08201f001d007f89 */ /* 0x000e220000000000 */
[----:B------:R-:W1:Y:S01]  /*15d0*/  S2UR UR6, SR_CgaCtaId ;  /* 0x00000000000679c3 */ /* 0x000e620000008800 */
[----:B------:R-:W-:Y:S02]  /*15e0*/  UMOV UR5, 0x400 ;  /* 0x0000040000057882 */ /* 0x000fe40000000000 */
[----:B------:R-:W2:Y:S01]  /*15f0*/  SHFL.DOWN P1, R7, R28, 0x1, 0x1f ;  /* 0x08201f001c077f89 */ /* 0x000ea20000020000 */
[----:B------:R-:W3:Y:S01]  /*1600*/  S2R R11, SR_TID.X ;  /* 0x00000000000b7919 */ /* 0x000ee20000002100 */
[----:B0-----:R-:W-:Y:S01]  /*1610*/  @P0 FADD R0, R0, R29 ;  /* 0x0000001d00000221 */ /* 0x001fe20000000000 */
[----:B-1----:R-:W-:Y:S01]  /*1620*/  ULEA UR5, UR6, UR5, 0x18 ;  /* 0x0000000506057291 */ /* 0x002fe2000f8ec0ff */
[----:B--2---:R-:W-:-:S03]  /*1630*/  @P1 FADD R7, R7, R28 ;  /* 0x0000001c07071221 */ /* 0x004fc60000000000 */
[----:B------:R-:W0:Y:S04]  /*1640*/  SHFL.DOWN P0, R3, R0, 0x2, 0x1f ;  /* 0x08401f0000037f89 */ /* 0x000e280000000000 */
[----:B------:R-:W1:Y:S01]  /*1650*/  SHFL.DOWN P1, R8, R7, 0x2, 0x1f ;  /* 0x08401f0007087f89 */ /* 0x000e620000020000 */
[----:B0-----:R-:W-:Y:S01]  /*1660*/  @P0 FADD R3, R0, R3 ;  /* 0x0000000300030221 */ /* 0x001fe20000000000 */
[----:B-1----:R-:W-:-:S04]  /*1670*/  @P1 FADD R8, R7, R8 ;  /* 0x0000000807081221 */ /* 0x002fc80000000000 */
        /* <DEDUP_REMOVED lines=8> */
[----:B------:R-:W0:Y:S01]  /*1700*/  SHFL.DOWN P2, R6, R5, 0x10, 0x1f ;  /* 0x0a001f0005067f89 */ /* 0x000e220000040000 */
[----:B---3--:R-:W-:-:S03]  /*1710*/  LOP3.LUT P1, R0, R11, 0x1f, RZ, 0xc0, !PT ;  /* 0x0000001f0b007812 */ /* 0x008fc6000782c0ff */
[----:B------:R-:W1:Y:S01]  /*1720*/  SHFL.DOWN P3, R7, R10, 0x10, 0x1f ;  /* 0x0a001f000a077f89 */ /* 0x000e620000060000 */
[----:B------:R-:W-:Y:S02]  /*1730*/  ISETP.NE.AND P0, PT, R0, RZ, PT ;  /* 0x000000ff0000720c */ /* 0x000fe40003f05270 */
[----:B------:R-:W-:-:S04]  /*1740*/  SHF.R.U32.HI R0, RZ, 0x2, R11 ;  /* 0x00000002ff007819 */ /* 0x000fc8000001160b */
[----:B------:R-:W-:Y:S01]  /*1750*/  LOP3.LUT R3, R0, 0xfc, RZ, 0xc0, !PT ;  /* 0x000000fc00037812 */ /* 0x000fe200078ec0ff */
[----:B0-----:R-:W-:Y:S01]  /*1760*/  @P2 FADD R6, R5, R6 ;  /* 0x0000000605062221 */ /* 0x001fe20000000000 */
[----:B------:R-:W-:Y:S01]  /*1770*/  ISETP.GT.U32.AND P2, PT, R11, 0x1, PT ;  /* 0x000000010b00780c */ /* 0x000fe20003f44070 */
[----:B-1----:R-:W-:-:S03]  /*1780*/  @P3 FADD R7, R10, R7 ;  /* 0x000000070a073221 */ /* 0x002fc60000000000 */
[----:B------:R0:W-:Y:S04]  /*1790*/  @!P1 STS [R3+UR5], R6 ;  /* 0x0000000603009988 */ /* 0x0001e80008000805 */
[----:B------:R0:W-:Y:S01]  /*17a0*/  @!P0 STS [R3+UR5+0x4], R7 ;  /* 0x0000040703008988 */ /* 0x0001e20008000805 */
[----:B------:R-:W-:Y:S06]  /*17b0*/  BAR.SYNC.DEFER_BLOCKING 0x0 ;  /* 0x0000000000007b1d */ /* 0x000fec0000010000 */
[----:B------:R-:W-:Y:S05]  /*17c0*/  @P2 EXIT ;  /* 0x000000000000294d */ /* 0x000fea0003800000 */
[----:B------:R-:W-:Y:S01]  /*17d0*/  LEA R0, R11, UR5, 0x2 ;  /* 0x000000050b007c11 */ /* 0x000fe2000f8e10ff */
[----:B------:R-:W1:Y:S04]  /*17e0*/  LDCU UR4, c[0x0][0x390] ;  /* 0x00007200ff0477ac */ /* 0x000e680008000800 */
[----:B0-----:R-:W0:Y:S01]  /*17f0*/  LDS R3, [R0] ;  /* 0x0000000000037984 */ /* 0x001e220000000800 */
[----:B------:R-:W2:Y:S03]  /*1800*/  LDCU.64 UR6, c[0x0][0x398] ;  /* 0x00007300ff0677ac */ /* 0x000ea60008000a00 */
[----:B------:R-:W3:Y:S04]  /*1810*/  LDS R4, [R0+0x8] ;  /* 0x0000080000047984 */ /* 0x000ee80000000800 */
[----:B------:R-:W4:Y:S04]  /*1820*/  LDS R6, [R0+0x10] ;  /* 0x0000100000067984 */ /* 0x000f280000000800 */
[----:B------:R-:W5:Y:S01]  /*1830*/  LDS R8, [R0+0x18] ;  /* 0x0000180000087984 */ /* 0x000f620000000800 */
[----:B0-----:R-:W-:-:S04]  /*1840*/  FADD R3, RZ, R3 ;  /* 0x00000003ff037221 */ /* 0x001fc80000000000 */
[----:B---3--:R-:W-:Y:S01]  /*1850*/  FADD R3, R3, R4 ;  /* 0x0000000403037221 */ /* 0x008fe20000000000 */
[----:B------:R-:W-:-:S03]  /*1860*/  IADD3 R4, P0, PT, R2, R11, RZ ;  /* 0x0000000b02047210 */ /* 0x000fc60007f1e0ff */
[----:B----4-:R-:W-:Y:S01]  /*1870*/  FADD R3, R3, R6 ;  /* 0x0000000603037221 */ /* 0x010fe20000000000 */
[----:B------:R-:W-:Y:S02]  /*1880*/  LEA.HI.X.SX32 R5, R2, RZ, 0x1, P0 ;  /* 0x000000ff02057211 */ /* 0x000fe400000f0eff */
[----:B--2---:R-:W-:Y:S01]  /*1890*/  LEA R2, P0, R4, UR6, 0x1 ;  /* 0x0000000604027c11 */ /* 0x004fe2000f8008ff */
[----:B-----5:R-:W-:-:S04]  /*18a0*/  FADD R3, R3, R8 ;  /* 0x0000000803037221 */ /* 0x020fc80000000000 */
[----:B-1----:R-:W-:-:S05]  /*18b0*/  FMUL R3, R3, UR4 ;  /* 0x0000000403037c20 */ /* 0x002fca0008400000 */
[----:B------:R-:W-:Y:S02]  /*18c0*/  F2FP.BF16.F32.PACK_AB R0, RZ, R3 ;  /* 0x00000003ff00723e */ /* 0x000fe400000010ff */
[----:B------:R-:W-:-:S05]  /*18d0*/  LEA.HI.X R3, R4, UR7, R5, 0x1, P0 ;  /* 0x0000000704037c11 */ /* 0x000fca00080f0c05 */
[----:B------:R-:W-:Y:S01]  /*18e0*/  STG.E.U16 desc[UR8][R2.64], R0 ;  /* 0x0000000002007986 */ /* 0x000fe2000c101508 */
[----:B------:R-:W-:Y:S05]  /*18f0*/  EXIT ;  /* 0x000000000000794d */ /* 0x000fea0003800000 */
.L_x_69:
        /* <DEDUP_REMOVED lines=16> */
.L_x_86:


//--------------------- .nv.shared.reserved.0     --------------------------
	.section	.nv.shared.reserved.0,"aw",@nobits
	.weak		__nv_reservedSMEM_offset_0_alias
	.size		__nv_reservedSMEM_offset_0_alias, 0, 64
	.other		__nv_reservedSMEM_offset_0_alias,@"STO_CUDA_RESERVED_SHARED STV_DEFAULT"
__nv_reservedSMEM_offset_0_alias:
	.zero		0
	.zero		64


//--------------------- .nv.global                --------------------------
	.section	.nv.global,"aw",@nobits
.nv.global:
	.type		_ZN34_INTERNAL_8272d7f5_4_k_cu_97b1c5346thrust24THRUST_300001_SM_1000_NS12placeholders2_5E,@object
	.size		_ZN34_INTERNAL_8272d7f5_4_k_cu_97b1c5346thrust24THRUST_300001_SM_1000_NS12placeholders2_5E,(_ZN34_INTERNAL_8272d7f5_4_k_cu_97b1c5344cuda3std3__45__cpo6cbeginE - _ZN34_INTERNAL_8272d7f5_4_k_cu_97b1c5346thrust24THRUST_300001_SM_1000_NS12placeholders2_5E)
_ZN34_INTERNAL_8272d7f5_4_k_cu_97b1c5346thrust24THRUST_300001_SM_1000_NS12placeholders2_5E:
	.zero		1
	.type		_ZN34_INTERNAL_8272d7f5_4_k_cu_97b1c5344cuda3std3__45__cpo6cbeginE,@object
	.size		_ZN34_INTERNAL_8272d7f5_4_k_cu_97b1c5344cuda3std3__45__cpo6cbeginE,(_ZN34_INTERNAL_8272d7f5_4_k_cu_97b1c5344cuda3std6ranges3__45__cpo6cbeginE - _ZN34_INTERNAL_8272d7f5_4_k_cu_97b1c5344cuda3std3__45__cpo6cbeginE)
_ZN34_INTERNAL_8272d7f5_4_k_cu_97b1c5344cuda3std3__45__cpo6cbeginE:
	.zero		1
	.type		_ZN34_INTERNAL_8272d7f5_4_k_cu_97b1c5344cuda3std6ranges3__45__cpo6cbeginE,@object
	.size		_ZN34_INTERNAL_8272d7f5_4_k_cu_97b1c5344cuda3std6ranges3__45__cpo6cbeginE,(_ZN34_INTERNAL_8272d7f5_4_k_cu_97b1c5344cuda3std3__48in_placeE - _ZN34_INTERNAL_8272d7f5_4_k_cu_97b1c5344cuda3std6ranges3__45__cpo6cbeginE)
_ZN34_INTERNAL_8272d7f5_4_k_cu_97b1c5344cuda3std6ranges3__45__cpo6cbeginE:
	.zero		1
	.type		_ZN34_INTERNAL_8272d7f5_4_k_cu_97b1c5344cuda3std3__48in_placeE,@object
	.size		_ZN34_INTERNAL_8272d7f5_4_k_cu_97b1c5344cuda3std3__48in_placeE,(_ZN34_INTERNAL_8272d7f5_4_k_cu_97b1c5344cuda3std6ranges3__45__cpo4sizeE - _ZN34_INTERNAL_8272d7f5_4_k_cu_97b1c5344cuda3std3__48in_placeE)
_ZN34_INTERNAL_8272d7f5_4_k_cu_97b1c5344cuda3std3__48in_placeE:
	.zero		1
	.type		_ZN34_INTERNAL_8272d7f5_4_k_cu_97b1c5344cuda3std6ranges3__45__cpo4sizeE,@object
	.size		_ZN34_INTERNAL_8272d7f5_4_k_cu_97b1c5344cuda3std6ranges3__45__cpo4sizeE,(_ZN34_INTERNAL_8272d7f5_4_k_cu_97b1c5346thrust24THRUST_300001_SM_1000_NS12placeholders2_9E - _ZN34_INTERNAL_8272d7f5_4_k_cu_97b1c5344cuda3std6ranges3__45__cpo4sizeE)
_ZN34_INTERNAL_8272d7f5_4_k_cu_97b1c5344cuda3std6ranges3__45__cpo4sizeE:
	.zero		1
	.type		_ZN34_INTERNAL_8272d7f5_4_k_cu_97b1c5346thrust24THRUST_300001_SM_1000_NS12placeholders2_9E,@object
	.size		_ZN34_INTERNAL_8272d7f5_4_k_cu_97b1c5346thrust24THRUST_300001_SM_1000_NS12placeholders2_9E,(_ZN34_INTERNAL_8272d7f5_4_k_cu_97b1c5344cuda3std3__45__cpo7crbeginE - _ZN34_INTERNAL_8272d7f5_4_k_cu_97b1c5346thrust24THRUST_300001_SM_1000_NS12placeholders2_9E)
_ZN34_INTERNAL_8272d7f5_4_k_cu_97b1c5346thrust24THRUST_300001_SM_1000_NS12placeholders2_9E:
	.zero		1
	.type		_ZN34_INTERNAL_8272d7f5_4_k_cu_97b1c5344cuda3std3__45__cpo7crbeginE,@object
	.size		_ZN34_INTERNAL_8272d7f5_4_k_cu_97b1c5344cuda3std3__45__cpo7crbeginE,(_ZN34_INTERNAL_8272d7f5_4_k_cu_97b1c5344cuda3std6ranges3__45__cpo4nextE - _ZN34_INTERNAL_8272d7f5_4_k_cu_97b1c5344cuda3std3__45__cpo7crbeginE)
_ZN34_INTERNAL_8272d7f5_4_k_cu_97b1c5344cuda3std3__45__cpo7crbeginE:
	.zero		1
	.type		_ZN34_INTERNAL_8272d7f5_4_k_cu_97b1c5344cuda3std6ranges3__45__cpo4nextE,@object
	.size		_ZN34_INTERNAL_8272d7f5_4_k_cu_97b1c5344cuda3std6ranges3__45__cpo4nextE,(_ZN34_INTERNAL_8272d7f5_4_k_cu_97b1c5344cuda3std6ranges3__45__cpo4swapE - _ZN34_INTERNAL_8272d7f5_4_k_cu_97b1c5344cuda3std6ranges3__45__cpo4nextE)
_ZN34_INTERNAL_8272d7f5_4_k_cu_97b1c5344cuda3std6ranges3__45__cpo4nextE:
	.zero		1
	.type		_ZN34_INTERNAL_8272d7f5_4_k_cu_97b1c5344cuda3std6ranges3__45__cpo4swapE,@object
	.size		_ZN34_INTERNAL_8272d7f5_4_k_cu_97b1c5344cuda3std6ranges3__45__cpo4swapE,(_ZN34_INTERNAL_8272d7f5_4_k_cu_97b1c5346thrust24THRUST_300001_SM_1000_NS12placeholders2_1E - _ZN34_INTERNAL_8272d7f5_4_k_cu_97b1c5344cuda3std6ranges3__45__cpo4swapE)
_ZN34_INTERNAL_8272d7f5_4_k_cu_97b1c5344cuda3std6ranges3__45__cpo4swapE:
	.zero		1
	.type		_ZN34_INTERNAL_8272d7f5_4_k_cu_97b1c5346thrust24THRUST_300001_SM_1000_NS12placeholders2_1E,@object
	.size		_ZN34_INTERNAL_8272d7f5_4_k_cu_97b1c5346thrust24THRUST_300001_SM_1000_NS12placeholders2_1E,(_ZN34_INTERNAL_8272d7f5_4_k_cu_97b1c5346thrust24THRUST_300001_SM_1000_NS12placeholders2_3E - _ZN34_INTERNAL_8272d7f5_4_k_cu_97b1c5346thrust24THRUST_300001_SM_1000_NS12placeholders2_1E)
_ZN34_INTERNAL_8272d7f5_4_k_cu_97b1c5346thrust24THRUST_300001_SM_1000_NS12placeholders2_1E:
	.zero		1
	.type		_ZN34_INTERNAL_8272d7f5_4_k_cu_97b1c5346thrust24THRUST_300001_SM_1000_NS12placeholders2_3E,@object
	.size		_ZN34_INTERNAL_8272d7f5_4_k_cu_97b1c5346thrust24THRUST_300001_SM_1000_NS12placeholders2_3E,(_ZN34_INTERNAL_8272d7f5_4_k_cu_97b1c5344cuda3std3__45__cpo5beginE - _ZN34_INTERNAL_8272d7f5_4_k_cu_97b1c5346thrust24THRUST_300001_SM_1000_NS12placeholders2_3E)
_ZN34_INTERNAL_8272d7f5_4_k_cu_97b1c5346thrust24THRUST_300001_SM_1000_NS12placeholders2_3E:
	.zero		1
	.type		_ZN34_INTERNAL_8272d7f5_4_k_cu_97b1c5344cuda3std3__45__cpo5beginE,@object
	.size		_ZN34_INTERNAL_8272d7f5_4_k_cu_97b1c5344cuda3std3__45__cpo5beginE,(_ZN34_INTERNAL_8272d7f5_4_k_cu_97b1c5344cuda3std6ranges3__45__cpo5beginE - _ZN34_INTERNAL_8272d7f5_4_k_cu_97b1c5344cuda3std3__45__cpo5beginE)
_ZN34_INTERNAL_8272d7f5_4_k_cu_97b1c5344cuda3std3__45__cpo5beginE:
	.zero		1
	.type		_ZN34_INTERNAL_8272d7f5_4_k_cu_97b1c5344cuda3std6ranges3__45__cpo5beginE,@object
	.size		_ZN34_INTERNAL_8272d7f5_4_k_cu_97b1c5344cuda3std6ranges3__45__cpo5beginE,(_ZN34_INTERNAL_8272d7f5_4_k_cu_97b1c5344cuda3std3__436_GLOBAL__N__8272d7f5_4_k_cu_97b1c5346ignoreE - _ZN34_INTERNAL_8272d7f5_4_k_cu_97b1c5344cuda3std6ranges3__45__cpo5beginE)
_ZN34_INTERNAL_8272d7f5_4_k_cu_97b1c5344cuda3std6ranges3__45__cpo5beginE:
	.zero		1
	.type		_ZN34_INTERNAL_8272d7f5_4_k_cu_97b1c5344cuda3std3__436_GLOBAL__N__8272d7f5_4_k_cu_97b1c5346ignoreE,@object
	.size		_ZN34_INTERNAL_8272d7f5_4_k_cu_97b1c5344cuda3std3__436_GLOBAL__N__8272d7f5_4_k_cu_97b1c5346ignoreE,(_ZN34_INTERNAL_8272d7f5_4_k_cu_97b1c5344cuda3std6ranges3__45__cpo4dataE - _ZN34_INTERNAL_8272d7f5_4_k_cu_97b1c5344cuda3std3__436_GLOBAL__N__8272d7f5_4_k_cu_97b1c5346ignoreE)
_ZN34_INTERNAL_8272d7f5_4_k_cu_97b1c5344cuda3std3__436_GLOBAL__N__8272d7f5_4_k_cu_97b1c5346ignoreE:
	.zero		1
	.type		_ZN34_INTERNAL_8272d7f5_4_k_cu_97b1c5344cuda3std6ranges3__45__cpo4dataE,@object
	.size		_ZN34_INTERNAL_8272d7f5_4_k_cu_97b1c5344cuda3std6ranges3__45__cpo4dataE,(_ZN34_INTERNAL_8272d7f5_4_k_cu_97b1c5346thrust24THRUST_300001_SM_1000_NS12placeholders2_7E - _ZN34_INTERNAL_8272d7f5_4_k_cu_97b1c5344cuda3std6ranges3__45__cpo4dataE)
_ZN34_INTERNAL_8272d7f5_4_k_cu_97b1c5344cuda3std6ranges3__45__cpo4dataE:
	.zero		1
	.type		_ZN34_INTERNAL_8272d7f5_4_k_cu_97b1c5346thrust24THRUST_300001_SM_1000_NS12placeholders2_7E,@object
	.size		_ZN34_INTERNAL_8272d7f5_4_k_cu_97b1c5346thrust24THRUST_300001_SM_1000_NS12placeholders2_7E,(_ZN34_INTERNAL_8272d7f5_4_k_cu_97b1c5344cuda3std3__45__cpo6rbeginE - _ZN34_INTERNAL_8272d7f5_4_k_cu_97b1c5346thrust24THRUST_300001_SM_1000_NS12placeholders2_7E)
_ZN34_INTERNAL_8272d7f5_4_k_cu_97b1c5346thrust24THRUST_300001_SM_1000_NS12placeholders2_7E:
	.zero		1
	.type		_ZN34_INTERNAL_8272d7f5_4_k_cu_97b1c5344cuda3std3__45__cpo6rbeginE,@object
	.size		_ZN34_INTERNAL_8272d7f5_4_k_cu_97b1c5344cuda3std3__45__cpo6rbeginE,(_ZN34_INTERNAL_8272d7f5_4_k_cu_97b1c5344cuda3std6ranges3__45__cpo7advanceE - _ZN34_INTERNAL_8272d7f5_4_k_cu_97b1c5344cuda3std3__45__cpo6rbeginE)
_ZN34_INTERNAL_8272d7f5_4_k_cu_97b1c5344cuda3std3__45__cpo6rbeginE:
	.zero		1
	.type		_ZN34_INTERNAL_8272d7f5_4_k_cu_97b1c5344cuda3std6ranges3__45__cpo7advanceE,@object
	.size		_ZN34_INTERNAL_8272d7f5_4_k_cu_97b1c5344cuda3std6ranges3__45__cpo7advanceE,(_ZN34_INTERNAL_8272d7f5_4_k_cu_97b1c5344cuda3std3__47nulloptE - _ZN34_INTERNAL_8272d7f5_4_k_cu_97b1c5344cuda3std6ranges3__45__cpo7advanceE)
_ZN34_INTERNAL_8272d7f5_4_k_cu_97b1c5344cuda3std6ranges3__45__cpo7advanceE:
	.zero		1
	.type		_ZN34_INTERNAL_8272d7f5_4_k_cu_97b1c5344cuda3std3__47nulloptE,@object
	.size		_ZN34_INTERNAL_8272d7f5_4_k_cu_97b1c5344cuda3std3__47nulloptE,(_ZN34_INTERNAL_8272d7f5_4_k_cu_97b1c5344cuda3std6ranges3__45__cpo8distanceE - _ZN34_INTERNAL_8272d7f5_4_k_cu_97b1c5344cuda3std3__47nulloptE)
_ZN34_INTERNAL_8272d7f5_4_k_cu_97b1c5344cuda3std3__47nulloptE:
	.zero		1
	.type		_ZN34_INTERNAL_8272d7f5_4_k_cu_97b1c5344cuda3std6ranges3__45__cpo8distanceE,@object
	.size		_ZN34_INTERNAL_8272d7f5_4_k_cu_97b1c5344cuda3std6ranges3__45__cpo8distanceE,(_ZN34_INTERNAL_8272d7f5_4_k_cu_97b1c5346thrust24THRUST_300001_SM_1000_NS12placeholders2_6E - _ZN34_INTERNAL_8272d7f5_4_k_cu_97b1c5344cuda3std6ranges3__45__cpo8distanceE)
_ZN34_INTERNAL_8272d7f5_4_k_cu_97b1c5344cuda3std6ranges3__45__cpo8distanceE:
	.zero		1
	.type		_ZN34_INTERNAL_8272d7f5_4_k_cu_97b1c5346thrust24THRUST_300001_SM_1000_NS12placeholders2_6E,@object
	.size		_ZN34_INTERNAL_8272d7f5_4_k_cu_97b1c5346thrust24THRUST_300001_SM_1000_NS12placeholders2_6E,(_ZN34_INTERNAL_8272d7f5_4_k_cu_97b1c5344cuda3std3__45__cpo4cendE - _ZN34_INTERNAL_8272d7f5_4_k_cu_97b1c5346thrust24THRUST_300001_SM_1000_NS12placeholders2_6E)
_ZN34_INTERNAL_8272d7f5_4_k_cu_97b1c5346thrust24THRUST_300001_SM_1000_NS12placeholders2_6E:
	.zero		1
	.type		_ZN34_INTERNAL_8272d7f5_4_k_cu_97b1c5344cuda3std3__45__cpo4cendE,@object
	.size		_ZN34_INTERNAL_8272d7f5_4_k_cu_97b1c5344cuda3std3__45__cpo4cendE,(_ZN34_INTERNAL_8272d7f5_4_k_cu_97b1c5344cuda3std6ranges3__45__cpo4cendE - _ZN34_INTERNAL_8272d7f5_4_k_cu_97b1c5344cuda3std3__45__cpo4cendE)
_ZN34_INTERNAL_8272d7f5_4_k_cu_97b1c5344cuda3std3__45__cpo4cendE:
	.zero		1
	.type		_ZN34_INTERNAL_8272d7f5_4_k_cu_97b1c5344cuda3std6ranges3__45__cpo4cendE,@object
	.size		_ZN34_INTERNAL_8272d7f5_4_k_cu_97b1c5344cuda3std6ranges3__45__cpo4cendE,(_ZN34_INTERNAL_8272d7f5_4_k_cu_97b1c5344cuda3std3__420unreachable_sentinelE - _ZN34_INTERNAL_8272d7f5_4_k_cu_97b1c5344cuda3std6ranges3__45__cpo4cendE)
_ZN34_INTERNAL_8272d7f5_4_k_cu_97b1c5344cuda3std6ranges3__45__cpo4cendE:
	.zero		1
	.type		_ZN34_INTERNAL_8272d7f5_4_k_cu_97b1c5344cuda3std3__420unreachable_sentinelE,@object
	.size		_ZN34_INTERNAL_8272d7f5_4_k_cu_97b1c5344cuda3std3__420unreachable_sentinelE,(_ZN34_INTERNAL_8272d7f5_4_k_cu_97b1c5344cuda3std6ranges3__45__cpo5ssizeE - _ZN34_INTERNAL_8272d7f5_4_k_cu_97b1c5344cuda3std3__420unreachable_sentinelE)
_ZN34_INTERNAL_8272d7f5_4_k_cu_97b1c5344cuda3std3__420unreachable_sentinelE:
	.zero		1
	.type		_ZN34_INTERNAL_8272d7f5_4_k_cu_97b1c5344cuda3std6ranges3__45__cpo5ssizeE,@object
	.size		_ZN34_INTERNAL_8272d7f5_4_k_cu_97b1c5344cuda3std6ranges3__45__cpo5ssizeE,(_ZN34_INTERNAL_8272d7f5_4_k_cu_97b1c5346thrust24THRUST_300001_SM_1000_NS12placeholders3_10E - _ZN34_INTERNAL_8272d7f5_4_k_cu_97b1c5344cuda3std6ranges3__45__cpo5ssizeE)
_ZN34_INTERNAL_8272d7f5_4_k_cu_97b1c5344cuda3std6ranges3__45__cpo5ssizeE:
	.zero		1
	.type		_ZN34_INTERNAL_8272d7f5_4_k_cu_97b1c5346thrust24THRUST_300001_SM_1000_NS12placeholders3_10E,@object
	.size		_ZN34_INTERNAL_8272d7f5_4_k_cu_97b1c5346thrust24THRUST_300001_SM_1000_NS12placeholders3_10E,(_ZN34_INTERNAL_8272d7f5_4_k_cu_97b1c5344cuda3std3__45__cpo5crendE - _ZN34_INTERNAL_8272d7f5_4_k_cu_97b1c5346thrust24THRUST_300001_SM_1000_NS12placeholders3_10E)
_ZN34_INTERNAL_8272d7f5_4_k_cu_97b1c5346thrust24THRUST_300001_SM_1000_NS12placeholders3_10E:
	.zero		1
	.type		_ZN34_INTERNAL_8272d7f5_4_k_cu_97b1c5344cuda3std3__45__cpo5crendE,@object
	.size		_ZN34_INTERNAL_8272d7f5_4_k_cu_97b1c5344cuda3std3__45__cpo5crendE,(_ZN34_INTERNAL_8272d7f5_4_k_cu_97b1c5344cuda3std6ranges3__45__cpo4prevE - _ZN34_INTERNAL_8272d7f5_4_k_cu_97b1c5344cuda3std3__45__cpo5crendE)
_ZN34_INTERNAL_8272d7f5_4_k_cu_97b1c5344cuda3std3__45__cpo5crendE:
	.zero		1
	.type		_ZN34_INTERNAL_8272d7f5_4_k_cu_97b1c5344cuda3std6ranges3__45__cpo4prevE,@object
	.size		_ZN34_INTERNAL_8272d7f5_4_k_cu_97b1c5344cuda3std6ranges3__45__cpo4prevE,(_ZN34_INTERNAL_8272d7f5_4_k_cu_97b1c5344cuda3std6ranges3__45__cpo9iter_moveE - _ZN34_INTERNAL_8272d7f5_4_k_cu_97b1c5344cuda3std6ranges3__45__cpo4prevE)
_ZN34_INTERNAL_8272d7f5_4_k_cu_97b1c5344cuda3std6ranges3__45__cpo4prevE:
	.zero		1
	.type		_ZN34_INTERNAL_8272d7f5_4_k_cu_97b1c5344cuda3std6ranges3__45__cpo9iter_moveE,@object
	.size		_ZN34_INTERNAL_8272d7f5_4_k_cu_97b1c5344cuda3std6ranges3__45__cpo9iter_moveE,(_ZN34_INTERNAL_8272d7f5_4_k_cu_97b1c5346thrust24THRUST_300001_SM_1000_NS12placeholders2_2E - _ZN34_INTERNAL_8272d7f5_4_k_cu_97b1c5344cuda3std6ranges3__45__cpo9iter_moveE)
_ZN34_INTERNAL_8272d7f5_4_k_cu_97b1c5344cuda3std6ranges3__45__cpo9iter_moveE:
	.zero		1
	.type		_ZN34_INTERNAL_8272d7f5_4_k_cu_97b1c5346thrust24THRUST_300001_SM_1000_NS12placeholders2_2E,@object
	.size		_ZN34_INTERNAL_8272d7f5_4_k_cu_97b1c5346thrust24THRUST_300001_SM_1000_NS12placeholders2_2E,(_ZN34_INTERNAL_8272d7f5_4_k_cu_97b1c5346thrust24THRUST_300001_SM_1000_NS12placeholders2_4E - _ZN34_INTERNAL_8272d7f5_4_k_cu_97b1c5346thrust24THRUST_300001_SM_1000_NS12placeholders2_2E)
_ZN34_INTERNAL_8272d7f5_4_k_cu_97b1c5346thrust24THRUST_300001_SM_1000_NS12placeholders2_2E:
	.zero		1
	.type		_ZN34_INTERNAL_8272d7f5_4_k_cu_97b1c5346thrust24THRUST_300001_SM_1000_NS12placeholders2_4E,@object
	.size		_ZN34_INTERNAL_8272d7f5_4_k_cu_97b1c5346thrust24THRUST_300001_SM_1000_NS12placeholders2_4E,(_ZN34_INTERNAL_8272d7f5_4_k_cu_97b1c5344cuda3std3__45__cpo3endE - _ZN34_INTERNAL_8272d7f5_4_k_cu_97b1c5346thrust24THRUST_300001_SM_1000_NS12placeholders2_4E)
_ZN34_INTERNAL_8272d7f5_4_k_cu_97b1c5346thrust24THRUST_300001_SM_1000_NS12placeholders2_4E:
	.zero		1
	.type		_ZN34_INTERNAL_8272d7f5_4_k_cu_97b1c5344cuda3std3__45__cpo3endE,@object
	.size		_ZN34_INTERNAL_8272d7f5_4_k_cu_97b1c5344cuda3std3__45__cpo3endE,(_ZN34_INTERNAL_8272d7f5_4_k_cu_97b1c5344cuda3std6ranges3__45__cpo3endE - _ZN34_INTERNAL_8272d7f5_4_k_cu_97b1c5344cuda3std3__45__cpo3endE)
_ZN34_INTERNAL_8272d7f5_4_k_cu_97b1c5344cuda3std3__45__cpo3endE:
	.zero		1
	.type		_ZN34_INTERNAL_8272d7f5_4_k_cu_97b1c5344cuda3std6ranges3__45__cpo3endE,@object
	.size		_ZN34_INTERNAL_8272d7f5_4_k_cu_97b1c5344cuda3std6ranges3__45__cpo3endE,(_ZN34_INTERNAL_8272d7f5_4_k_cu_97b1c5344cuda3std3__419piecewise_constructE - _ZN34_INTERNAL_8272d7f5_4_k_cu_97b1c5344cuda3std6ranges3__45__cpo3endE)
_ZN34_INTERNAL_8272d7f5_4_k_cu_97b1c5344cuda3std6ranges3__45__cpo3endE:
	.zero		1
	.type		_ZN34_INTERNAL_8272d7f5_4_k_cu_97b1c5344cuda3std3__419piecewise_constructE,@object
	.size		_ZN34_INTERNAL_8272d7f5_4_k_cu_97b1c5344cuda3std3__419piecewise_constructE,(_ZN34_INTERNAL_8272d7f5_4_k_cu_97b1c5344cuda3std6ranges3__45__cpo5cdataE - _ZN34_INTERNAL_8272d7f5_4_k_cu_97b1c5344cuda3std3__419piecewise_constructE)
_ZN34_INTERNAL_8272d7f5_4_k_cu_97b1c5344cuda3std3__419piecewise_constructE:
	.zero		1
	.type		_ZN34_INTERNAL_8272d7f5_4_k_cu_97b1c5344cuda3std6ranges3__45__cpo5cdataE,@object
	.size		_ZN34_INTERNAL_8272d7f5_4_k_cu_97b1c5344cuda3std6ranges3__45__cpo5cdataE,(_ZN34_INTERNAL_8272d7f5_4_k_cu_97b1c5346thrust24THRUST_300001_SM_1000_NS12placeholders2_8E - _ZN34_INTERNAL_8272d7f5_4_k_cu_97b1c5344cuda3std6ranges3__45__cpo5cdataE)
_ZN34_INTERNAL_8272d7f5_4_k_cu_97b1c5344cuda3std6ranges3__45__cpo5cdataE:
	.zero		1
	.type		_ZN34_INTERNAL_8272d7f5_4_k_cu_97b1c5346thrust24THRUST_300001_SM_1000_NS12placeholders2_8E,@object
	.size		_ZN34_INTERNAL_8272d7f5_4_k_cu_97b1c5346thrust24THRUST_300001_SM_1000_NS12placeholders2_8E,(_ZN34_INTERNAL_8272d7f5_4_k_cu_97b1c5344cuda3std3__45__cpo4rendE - _ZN34_INTERNAL_8272d7f5_4_k_cu_97b1c5346thrust24THRUST_300001_SM_1000_NS12placeholders2_8E)
_ZN34_INTERNAL_8272d7f5_4_k_cu_97b1c5346thrust24THRUST_300001_SM_1000_NS12placeholders2_8E:
	.zero		1
	.type		_ZN34_INTERNAL_8272d7f5_4_k_cu_97b1c5344cuda3std3__45__cpo4rendE,@object
	.size		_ZN34_INTERNAL_8272d7f5_4_k_cu_97b1c5344cuda3std3__45__cpo4rendE,(_ZN34_INTERNAL_8272d7f5_4_k_cu_97b1c5344cuda3std6ranges3__45__cpo9iter_swapE - _ZN34_INTERNAL_8272d7f5_4_k_cu_97b1c5344cuda3std3__45__cpo4rendE)
_ZN34_INTERNAL_8272d7f5_4_k_cu_97b1c5344cuda3std3__45__cpo4rendE:
	.zero		1
	.type		_ZN34_INTERNAL_8272d7f5_4_k_cu_97b1c5344cuda3std6ranges3__45__cpo9iter_swapE,@object
	.size		_ZN34_INTERNAL_8272d7f5_4_k_cu_97b1c5344cuda3std6ranges3__45__cpo9iter_swapE,(_ZN34_INTERNAL_8272d7f5_4_k_cu_97b1c5344cuda3std3__48unexpectE - _ZN34_INTERNAL_8272d7f5_4_k_cu_97b1c5344cuda3std6ranges3__45__cpo9iter_swapE)
_ZN34_INTERNAL_8272d7f5_4_k_cu_97b1c5344cuda3std6ranges3__45__cpo9iter_swapE:
	.zero		1
	.type		_ZN34_INTERNAL_8272d7f5_4_k_cu_97b1c5344cuda3std3__48unexpectE,@object
	.size		_ZN34_INTERNAL_8272d7f5_4_k_cu_97b1c5344cuda3std3__48unexpectE,(_ZN34_INTERNAL_8272d7f5_4_k_cu_97b1c5346thrust24THRUST_300001_SM_1000_NS6system6detail10sequential3seqE - _ZN34_INTERNAL_8272d7f5_4_k_cu_97b1c5344cuda3std3__48unexpectE)
_ZN34_INTERNAL_8272d7f5_4_k_cu_97b1c5344cuda3std3__48unexpectE:
	.zero		1
	.type		_ZN34_INTERNAL_8272d7f5_4_k_cu_97b1c5346thrust24THRUST_300001_SM_1000_NS6system6detail10sequential3seqE,@object
	.size		_ZN34_INTERNAL_8272d7f5_4_k_cu_97b1c5346thrust24THRUST_300001_SM_1000_NS6system6detail10sequential3seqE,(.L_29 - _ZN34_INTERNAL_8272d7f5_4_k_cu_97b1c5346thrust24THRUST_300001_SM_1000_NS6system6detail10sequential3seqE)
_ZN34_INTERNAL_8272d7f5_4_k_cu_97b1c5346thrust24THRUST_300001_SM_1000_NS6system6detail10sequential3seqE:
	.zero		1
.L_29:


//--------------------- .nv.shared._Z12cudaCoreGemmI13__nv_bfloat16S0_Li16ELi2ELi128EEvPKT_S3_fPT0_iii --------------------------
	.section	.nv.shared._Z12cudaCoreGemmI13__nv_bfloat16S0_Li16ELi2ELi128EEvPKT_S3_fPT0_iii,"aw",@nobits
	.sectionflags	@""
	.align	4
.nv.shared._Z12cudaCoreGemmI13__nv_bfloat16S0_Li16ELi2ELi128EEvPKT_S3_fPT0_iii:
	.zero		1536


//--------------------- .nv.shared._Z12cudaCoreGemmI13__nv_bfloat16S0_Li15ELi2ELi128EEvPKT_S3_fPT0_iii --------------------------
	.section	.nv.shared._Z12cudaCoreGemmI13__nv_bfloat16S0_Li15ELi2ELi128EEvPKT_S3_fPT0_iii,"aw",@nobits
	.sectionflags	@""
	.align	4
.nv.shared._Z12cudaCoreGemmI13__nv_bfloat16S0_Li15ELi2ELi128EEvPKT_S3_fPT0_iii:
	.zero		1504


//--------------------- .nv.shared._Z12cudaCoreGemmI13__nv_bfloat16S0_Li14ELi2ELi128EEvPKT_S3_fPT0_iii --------------------------
	.section	.nv.shared._Z12cudaCoreGemmI13__nv_bfloat16S0_Li14ELi2ELi128EEvPKT_S3_fPT0_iii,"aw",@nobits
	.sectionflags	@""
	.align	4
.nv.shared._Z12cudaCoreGemmI13__nv_bfloat16S0_Li14ELi2ELi128EEvPKT_S3_fPT0_iii:
	.zero		1472


//--------------------- .nv.shared._Z12cudaCoreGemmI13__nv_bfloat16S0_Li13ELi2ELi128EEvPKT_S3_fPT0_iii --------------------------
	.section	.nv.shared._Z12cudaCoreGemmI13__nv_bfloat16S0_Li13ELi2ELi128EEvPKT_S3_fPT0_iii,"aw",@nobits
	.sectionflags	@""
	.align	4
.nv.shared._Z12cudaCoreGemmI13__nv_bfloat16S0_Li13ELi2ELi128EEvPKT_S3_fPT0_iii:
	.zero		1440


//--------------------- .nv.shared._Z12cudaCoreGemmI13__nv_bfloat16S0_Li12ELi2ELi128EEvPKT_S3_fPT0_iii --------------------------
	.section	.nv.shared._Z12cudaCoreGemmI13__nv_bfloat16S0_Li12ELi2ELi128EEvPKT_S3_fPT0_iii,"aw",@nobits
	.sectionflags	@""
	.align	4
.nv.shared._Z12cudaCoreGemmI13__nv_bfloat16S0_Li12ELi2ELi128EEvPKT_S3_fPT0_iii:
	.zero		1408


//--------------------- .nv.shared._Z12cudaCoreGemmI13__nv_bfloat16S0_Li11ELi2ELi128EEvPKT_S3_fPT0_iii --------------------------
	.section	.nv.shared._Z12cudaCoreGemmI13__nv_bfloat16S0_Li11ELi2ELi128EEvPKT_S3_fPT0_iii,"aw",@nobits
	.sectionflags	@""
	.align	4
.nv.shared._Z12cudaCoreGemmI13__nv_bfloat16S0_Li11ELi2ELi128EEvPKT_S3_fPT0_iii:
	.zero		1376


//--------------------- .nv.shared._Z12cudaCoreGemmI13__nv_bfloat16S0_Li10ELi2ELi128EEvPKT_S3_fPT0_iii --------------------------
	.section	.nv.shared._Z12cudaCoreGemmI13__nv_bfloat16S0_Li10ELi2ELi128EEvPKT_S3_fPT0_iii,"aw",@nobits
	.sectionflags	@""
	.align	4
.nv.shared._Z12cudaCoreGemmI13__nv_bfloat16S0_Li10ELi2ELi128EEvPKT_S3_fPT0_iii:
	.zero		1344


//--------------------- .nv.shared._Z12cudaCoreGemmI13__nv_bfloat16S0_Li9ELi2ELi128EEvPKT_S3_fPT0_iii --------------------------
	.section	.nv.shared._Z12cudaCoreGemmI13__nv_bfloat16S0_Li9ELi2ELi128EEvPKT_S3_fPT0_iii,"aw",@nobits
	.sectionflags	@""
	.align	4
.nv.shared._Z12cudaCoreGemmI13__nv_bfloat16S0_Li9ELi2ELi128EEvPKT_S3_fPT0_iii:
	.zero		1312


//--------------------- .nv.shared._Z12cudaCoreGemmI13__nv_bfloat16S0_Li8ELi2ELi128EEvPKT_S3_fPT0_iii --------------------------
	.section	.nv.shared._Z12cudaCoreGemmI13__nv_bfloat16S0_Li8ELi2ELi128EEvPKT_S3_fPT0_iii,"aw",@nobits
	.sectionflags	@""
	.align	4
.nv.shared._Z12cudaCoreGemmI13__nv_bfloat16S0_Li8ELi2ELi128EEvPKT_S3_fPT0_iii:
	.zero		1280


//--------------------- .nv.shared._Z12cudaCoreGemmI13__nv_bfloat16S0_Li7ELi2ELi128EEvPKT_S3_fPT0_iii --------------------------
	.section	.nv.shared._Z12cudaCoreGemmI13__nv_bfloat16S0_Li7ELi2ELi128EEvPKT_S3_fPT0_iii,"aw",@nobits
	.sectionflags	@""
	.align	4
.nv.shared._Z12cudaCoreGemmI13__nv_bfloat16S0_Li7ELi2ELi128EEvPKT_S3_fPT0_iii:
	.zero		1248


//--------------------- .nv.shared._Z12cudaCoreGemmI13__nv_bfloat16S0_Li6ELi2ELi128EEvPKT_S3_fPT0_iii --------------------------
	.section	.nv.shared._Z12cudaCoreGemmI13__nv_bfloat16S0_Li6ELi2ELi128EEvPKT_S3_fPT0_iii,"aw",@nobits
	.sectionflags	@""
	.align	4
.nv.shared._Z12cudaCoreGemmI13__nv_bfloat16S0_Li6ELi2ELi128EEvPKT_S3_fPT0_iii:
	.zero		1216


//--------------------- .nv.shared._Z12cudaCoreGemmI13__nv_bfloat16S0_Li5ELi2ELi128EEvPKT_S3_fPT0_iii --------------------------
	.section	.nv.shared._Z12cudaCoreGemmI13__nv_bfloat16S0_Li5ELi2ELi128EEvPKT_S3_fPT0_iii,"aw",@nobits
	.sectionflags	@""
	.align	4
.nv.shared._Z12cudaCoreGemmI13__nv_bfloat16S0_Li5ELi2ELi128EEvPKT_S3_fPT0_iii:
	.zero		1184


//--------------------- .nv.shared._Z12cudaCoreGemmI13__nv_bfloat16S0_Li4ELi2ELi128EEvPKT_S3_fPT0_iii --------------------------
	.section	.nv.shared._Z12cudaCoreGemmI13__nv_bfloat16S0_Li4ELi2ELi128EEvPKT_S3_fPT0_iii,"aw",@nobits
	.sectionflags	@""
	.align	4
.nv.shared._Z12cudaCoreGemmI13__nv_bfloat16S0_Li4ELi2ELi128EEvPKT_S3_fPT0_iii:
	.zero		1152


//--------------------- .nv.shared._Z12cudaCoreGemmI13__nv_bfloat16S0_Li3ELi2ELi128EEvPKT_S3_fPT0_iii --------------------------
	.section	.nv.shared._Z12cudaCoreGemmI13__nv_bfloat16S0_Li3ELi2ELi128EEvPKT_S3_fPT0_iii,"aw",@nobits
	.sectionflags	@""
	.align	4
.nv.shared._Z12cudaCoreGemmI13__nv_bfloat16S0_Li3ELi2ELi128EEvPKT_S3_fPT0_iii:
	.zero		1120


//--------------------- .nv.shared._Z12cudaCoreGemmI13__nv_bfloat16S0_Li2ELi2ELi128EEvPKT_S3_fPT0_iii --------------------------
	.section	.nv.shared._Z12cudaCoreGemmI13__nv_bfloat16S0_Li2ELi2ELi128EEvPKT_S3_fPT0_iii,"aw",@nobits
	.sectionflags	@""
	.align	4
.nv.shared._Z12cudaCoreGemmI13__nv_bfloat16S0_Li2ELi2ELi128EEvPKT_S3_fPT0_iii:
	.zero		1088


//--------------------- .nv.shared._Z12cudaCoreGemmI13__nv_bfloat16S0_Li1ELi2ELi128EEvPKT_S3_fPT0_iii --------------------------
	.section	.nv.shared._Z12cudaCoreGemmI13__nv_bfloat16S0_Li1ELi2ELi128EEvPKT_S3_fPT0_iii,"aw",@nobits
	.sectionflags	@""
	.align	4
.nv.shared._Z12cudaCoreGemmI13__nv_bfloat16S0_Li1ELi2ELi128EEvPKT_S3_fPT0_iii:
	.zero		1056


//--------------------- .nv.constant0._ZN3cub18CUB_300001_SM_10006detail11EmptyKernelIvEEvv --------------------------
	.section	.nv.constant0._ZN3cub18CUB_300001_SM_10006detail11EmptyKernelIvEEvv,"a",@progbits
	.sectionflags	@""
	.align	4
.nv.constant0._ZN3cub18CUB_300001_SM_10006detail11EmptyKernelIvEEvv:
	.zero		896


//--------------------- .nv.constant0._Z12cudaCoreGemmI13__nv_bfloat16S0_Li16ELi2ELi128EEvPKT_S3_fPT0_iii --------------------------
	.section	.nv.constant0._Z12cudaCoreGemmI13__nv_bfloat16S0_Li16ELi2ELi128EEvPKT_S3_fPT0_iii,"a",@progbits
	.sectionflags	@""
	.align	4
.nv.constant0._Z12cudaCoreGemmI13__nv_bfloat16S0_Li16ELi2ELi128EEvPKT_S3_fPT0_iii:
	.zero		940


//--------------------- .nv.constant0._Z12cudaCoreGemmI13__nv_bfloat16S0_Li15ELi2ELi128EEvPKT_S3_fPT0_iii --------------------------
	.section	.nv.constant0._Z12cudaCoreGemmI13__nv_bfloat16S0_Li15ELi2ELi128EEvPKT_S3_fPT0_iii,"a",@progbits
	.sectionflags	@""
	.align	4
.nv.constant0._Z12cudaCoreGemmI13__nv_bfloat16S0_Li15ELi2ELi128EEvPKT_S3_fPT0_iii:
	.zero		940


//--------------------- .nv.constant0._Z12cudaCoreGemmI13__nv_bfloat16S0_Li14ELi2ELi128EEvPKT_S3_fPT0_iii --------------------------
	.section	.nv.constant0._Z12cudaCoreGemmI13__nv_bfloat16S0_Li14ELi2ELi128EEvPKT_S3_fPT0_iii,"a",@progbits
	.sectionflags	@""
	.align	4
.nv.constant0._Z12cudaCoreGemmI13__nv_bfloat16S0_Li14ELi2ELi128EEvPKT_S3_fPT0_iii:
	.zero		940


//--------------------- .nv.constant0._Z12cudaCoreGemmI13__nv_bfloat16S0_Li13ELi2ELi128EEvPKT_S3_fPT0_iii --------------------------
	.section	.nv.constant0._Z12cudaCoreGemmI13__nv_bfloat16S0_Li13ELi2ELi128EEvPKT_S3_fPT0_iii,"a",@progbits
	.sectionflags	@""
	.align	4
.nv.constant0._Z12cudaCoreGemmI13__nv_bfloat16S0_Li13ELi2ELi128EEvPKT_S3_fPT0_iii:
	.zero		940


//--------------------- .nv.constant0._Z12cudaCoreGemmI13__nv_bfloat16S0_Li12ELi2ELi128EEvPKT_S3_fPT0_iii --------------------------
	.section	.nv.constant0._Z12cudaCoreGemmI13__nv_bfloat16S0_Li12ELi2ELi128EEvPKT_S3_fPT0_iii,"a",@progbits
	.sectionflags	@""
	.align	4
.nv.constant0._Z12cudaCoreGemmI13__nv_bfloat16S0_Li12ELi2ELi128EEvPKT_S3_fPT0_iii:
	.zero		940


//--------------------- .nv.constant0._Z12cudaCoreGemmI13__nv_bfloat16S0_Li11ELi2ELi128EEvPKT_S3_fPT0_iii --------------------------
	.section	.nv.constant0._Z12cudaCoreGemmI13__nv_bfloat16S0_Li11ELi2ELi128EEvPKT_S3_fPT0_iii,"a",@progbits
	.sectionflags	@""
	.align	4
.nv.constant0._Z12cudaCoreGemmI13__nv_bfloat16S0_Li11ELi2ELi128EEvPKT_S3_fPT0_iii:
	.zero		940


//--------------------- .nv.constant0._Z12cudaCoreGemmI13__nv_bfloat16S0_Li10ELi2ELi128EEvPKT_S3_fPT0_iii --------------------------
	.section	.nv.constant0._Z12cudaCoreGemmI13__nv_bfloat16S0_Li10ELi2ELi128EEvPKT_S3_fPT0_iii,"a",@progbits
	.sectionflags	@""
	.align	4
.nv.constant0._Z12cudaCoreGemmI13__nv_bfloat16S0_Li10ELi2ELi128EEvPKT_S3_fPT0_iii:
	.zero		940


//--------------------- .nv.constant0._Z12cudaCoreGemmI13__nv_bfloat16S0_Li9ELi2ELi128EEvPKT_S3_fPT0_iii --------------------------
	.section	.nv.constant0._Z12cudaCoreGemmI13__nv_bfloat16S0_Li9ELi2ELi128EEvPKT_S3_fPT0_iii,"a",@progbits
	.sectionflags	@""
	.align	4
.nv.constant0._Z12cudaCoreGemmI13__nv_bfloat16S0_Li9ELi2ELi128EEvPKT_S3_fPT0_iii:
	.zero		940


//--------------------- .nv.constant0._Z12cudaCoreGemmI13__nv_bfloat16S0_Li8ELi2ELi128EEvPKT_S3_fPT0_iii --------------------------
	.section	.nv.constant0._Z12cudaCoreGemmI13__nv_bfloat16S0_Li8ELi2ELi128EEvPKT_S3_fPT0_iii,"a",@progbits
	.sectionflags	@""
	.align	4
.nv.constant0._Z12cudaCoreGemmI13__nv_bfloat16S0_Li8ELi2ELi128EEvPKT_S3_fPT0_iii:
	.zero		940


//--------------------- .nv.constant0._Z12cudaCoreGemmI13__nv_bfloat16S0_Li7ELi2ELi128EEvPKT_S3_fPT0_iii --------------------------
	.section	.nv.constant0._Z12cudaCoreGemmI13__nv_bfloat16S0_Li7ELi2ELi128EEvPKT_S3_fPT0_iii,"a",@progbits
	.sectionflags	@""
	.align	4
.nv.constant0._Z12cudaCoreGemmI13__nv_bfloat16S0_Li7ELi2ELi128EEvPKT_S3_fPT0_iii:
	.zero		940


//--------------------- .nv.constant0._Z12cudaCoreGemmI13__nv_bfloat16S0_Li6ELi2ELi128EEvPKT_S3_fPT0_iii --------------------------
	.section	.nv.constant0._Z12cudaCoreGemmI13__nv_bfloat16S0_Li6ELi2ELi128EEvPKT_S3_fPT0_iii,"a",@progbits
	.sectionflags	@""
	.align	4
.nv.constant0._Z12cudaCoreGemmI13__nv_bfloat16S0_Li6ELi2ELi128EEvPKT_S3_fPT0_iii:
	.zero		940


//--------------------- .nv.constant0._Z12cudaCoreGemmI13__nv_bfloat16S0_Li5ELi2ELi128EEvPKT_S3_fPT0_iii --------------------------
	.section	.nv.constant0._Z12cudaCoreGemmI13__nv_bfloat16S0_Li5ELi2ELi128EEvPKT_S3_fPT0_iii,"a",@progbits
	.sectionflags	@""
	.align	4
.nv.constant0._Z12cudaCoreGemmI13__nv_bfloat16S0_Li5ELi2ELi128EEvPKT_S3_fPT0_iii:
	.zero		940


//--------------------- .nv.constant0._Z12cudaCoreGemmI13__nv_bfloat16S0_Li4ELi2ELi128EEvPKT_S3_fPT0_iii --------------------------
	.section	.nv.constant0._Z12cudaCoreGemmI13__nv_bfloat16S0_Li4ELi2ELi128EEvPKT_S3_fPT0_iii,"a",@progbits
	.sectionflags	@""
	.align	4
.nv.constant0._Z12cudaCoreGemmI13__nv_bfloat16S0_Li4ELi2ELi128EEvPKT_S3_fPT0_iii:
	.zero		940


//--------------------- .nv.constant0._Z12cudaCoreGemmI13__nv_bfloat16S0_Li3ELi2ELi128EEvPKT_S3_fPT0_iii --------------------------
	.section	.nv.constant0._Z12cudaCoreGemmI13__nv_bfloat16S0_Li3ELi2ELi128EEvPKT_S3_fPT0_iii,"a",@progbits
	.sectionflags	@""
	.align	4
.nv.constant0._Z12cudaCoreGemmI13__nv_bfloat16S0_Li3ELi2ELi128EEvPKT_S3_fPT0_iii:
	.zero		940


//--------------------- .nv.constant0._Z12cudaCoreGemmI13__nv_bfloat16S0_Li2ELi2ELi128EEvPKT_S3_fPT0_iii --------------------------
	.section	.nv.constant0._Z12cudaCoreGemmI13__nv_bfloat16S0_Li2ELi2ELi128EEvPKT_S3_fPT0_iii,"a",@progbits
	.sectionflags	@""
	.align	4
.nv.constant0._Z12cudaCoreGemmI13__nv_bfloat16S0_Li2ELi2ELi128EEvPKT_S3_fPT0_iii:
	.zero		940


//--------------------- .nv.constant0._Z12cudaCoreGemmI13__nv_bfloat16S0_Li1ELi2ELi128EEvPKT_S3_fPT0_iii --------------------------
	.section	.nv.constant0._Z12cudaCoreGemmI13__nv_bfloat16S0_Li1ELi2ELi128EEvPKT_S3_fPT0_iii,"a",@progbits
	.sectionflags	@""
	.align	4
.nv.constant0._Z12cudaCoreGemmI13__nv_bfloat16S0_Li1ELi2ELi128EEvPKT_S3_fPT0_iii:
	.zero		940


//--------------------- SYMBOLS --------------------------

	.type		.nv.reservedSmem.offset0,@object
	.size		.nv.reservedSmem.offset0,0x4
	.type		.nv.reservedSmem.cap,@object
	.size		.nv.reservedSmem.cap,0x4
